//
// Generated by NVIDIA NVVM Compiler
//
// Compiler Build ID: CL-36424714
// Cuda compilation tools, release 13.0, V13.0.88
// Based on NVVM 20.0.0
//

.version 9.0
.target sm_100
.address_size 64

	// .globl	_Z4copyPPdS_S0_S_S0_S_S0_S_S0_S_S0_S_S0_S_S0_S_S0_S_S0_S_S0_S_i
// _ZZN3cub18CUB_300001_SM_10006detail6reduce28DeviceReduceSingleTileKernelINS2_10policy_hubIdjN4cuda3std3__44plusIdEEE10Policy1000EN6thrust24THRUST_300001_SM_1000_NS6detail15normal_iteratorINSD_10device_ptrIdEEEEPdjS9_ddNS7_10__identityEEEvT0_T1_T2_T3_T4_T6_E12temp_storage has been demoted
// _ZZN3cub18CUB_300001_SM_10006detail6reduce18DeviceReduceKernelINS2_10policy_hubIdjN4cuda3std3__44plusIdEEE10Policy1000EN6thrust24THRUST_300001_SM_1000_NS6detail15normal_iteratorINSD_10device_ptrIdEEEEjS9_dNS7_10__identityEEEvT0_PT3_T1_NS0_13GridEvenShareISN_EET2_T4_E12temp_storage has been demoted
// _ZZN3cub18CUB_300001_SM_10006detail6reduce28DeviceReduceSingleTileKernelINS2_10policy_hubIdjN4cuda3std3__44plusIdEEE10Policy1000EPdSC_iS9_ddNS7_10__identityEEEvT0_T1_T2_T3_T4_T6_E12temp_storage has been demoted
// _ZZN3cub18CUB_300001_SM_10006detail6reduce28DeviceReduceSingleTileKernelINS2_10policy_hubIdyN4cuda3std3__44plusIdEEE10Policy1000EN6thrust24THRUST_300001_SM_1000_NS6detail15normal_iteratorINSD_10device_ptrIdEEEEPdyS9_ddNS7_10__identityEEEvT0_T1_T2_T3_T4_T6_E12temp_storage has been demoted
// _ZZN3cub18CUB_300001_SM_10006detail6reduce18DeviceReduceKernelINS2_10policy_hubIdyN4cuda3std3__44plusIdEEE10Policy1000EN6thrust24THRUST_300001_SM_1000_NS6detail15normal_iteratorINSD_10device_ptrIdEEEEyS9_dNS7_10__identityEEEvT0_PT3_T1_NS0_13GridEvenShareISN_EET2_T4_E12temp_storage has been demoted
// _ZZN3cub18CUB_300001_SM_10006detail6reduce28DeviceReduceSingleTileKernelINS2_10policy_hubIdyN4cuda3std3__44plusIdEEE10Policy1000EPdSC_iS9_ddNS7_10__identityEEEvT0_T1_T2_T3_T4_T6_E12temp_storage has been demoted
.global .align 1 .b8 _ZN34_INTERNAL_7753c616_4_k_cu_9efc6f274cuda3std3__45__cpo5beginE[1];
.global .align 1 .b8 _ZN34_INTERNAL_7753c616_4_k_cu_9efc6f274cuda3std3__45__cpo3endE[1];
.global .align 1 .b8 _ZN34_INTERNAL_7753c616_4_k_cu_9efc6f274cuda3std3__45__cpo6cbeginE[1];
.global .align 1 .b8 _ZN34_INTERNAL_7753c616_4_k_cu_9efc6f274cuda3std3__45__cpo4cendE[1];
.global .align 1 .b8 _ZN34_INTERNAL_7753c616_4_k_cu_9efc6f274cuda3std3__45__cpo6rbeginE[1];
.global .align 1 .b8 _ZN34_INTERNAL_7753c616_4_k_cu_9efc6f274cuda3std3__45__cpo4rendE[1];
.global .align 1 .b8 _ZN34_INTERNAL_7753c616_4_k_cu_9efc6f274cuda3std3__45__cpo7crbeginE[1];
.global .align 1 .b8 _ZN34_INTERNAL_7753c616_4_k_cu_9efc6f274cuda3std3__45__cpo5crendE[1];
.global .align 1 .b8 _ZN34_INTERNAL_7753c616_4_k_cu_9efc6f274cuda3std3__436_GLOBAL__N__7753c616_4_k_cu_9efc6f276ignoreE[1];
.global .align 1 .b8 _ZN34_INTERNAL_7753c616_4_k_cu_9efc6f274cuda3std3__419piecewise_constructE[1];
.global .align 1 .b8 _ZN34_INTERNAL_7753c616_4_k_cu_9efc6f274cuda3std3__48in_placeE[1];
.global .align 1 .b8 _ZN34_INTERNAL_7753c616_4_k_cu_9efc6f274cuda3std3__420unreachable_sentinelE[1];
.global .align 1 .b8 _ZN34_INTERNAL_7753c616_4_k_cu_9efc6f274cuda3std3__47nulloptE[1];
.global .align 1 .b8 _ZN34_INTERNAL_7753c616_4_k_cu_9efc6f274cuda3std3__48unexpectE[1];
.global .align 1 .b8 _ZN34_INTERNAL_7753c616_4_k_cu_9efc6f274cuda3std6ranges3__45__cpo4swapE[1];
.global .align 1 .b8 _ZN34_INTERNAL_7753c616_4_k_cu_9efc6f274cuda3std6ranges3__45__cpo9iter_moveE[1];
.global .align 1 .b8 _ZN34_INTERNAL_7753c616_4_k_cu_9efc6f274cuda3std6ranges3__45__cpo5beginE[1];
.global .align 1 .b8 _ZN34_INTERNAL_7753c616_4_k_cu_9efc6f274cuda3std6ranges3__45__cpo3endE[1];
.global .align 1 .b8 _ZN34_INTERNAL_7753c616_4_k_cu_9efc6f274cuda3std6ranges3__45__cpo6cbeginE[1];
.global .align 1 .b8 _ZN34_INTERNAL_7753c616_4_k_cu_9efc6f274cuda3std6ranges3__45__cpo4cendE[1];
.global .align 1 .b8 _ZN34_INTERNAL_7753c616_4_k_cu_9efc6f274cuda3std6ranges3__45__cpo7advanceE[1];
.global .align 1 .b8 _ZN34_INTERNAL_7753c616_4_k_cu_9efc6f274cuda3std6ranges3__45__cpo9iter_swapE[1];
.global .align 1 .b8 _ZN34_INTERNAL_7753c616_4_k_cu_9efc6f274cuda3std6ranges3__45__cpo4nextE[1];
.global .align 1 .b8 _ZN34_INTERNAL_7753c616_4_k_cu_9efc6f274cuda3std6ranges3__45__cpo4prevE[1];
.global .align 1 .b8 _ZN34_INTERNAL_7753c616_4_k_cu_9efc6f274cuda3std6ranges3__45__cpo4dataE[1];
.global .align 1 .b8 _ZN34_INTERNAL_7753c616_4_k_cu_9efc6f274cuda3std6ranges3__45__cpo5cdataE[1];
.global .align 1 .b8 _ZN34_INTERNAL_7753c616_4_k_cu_9efc6f274cuda3std6ranges3__45__cpo4sizeE[1];
.global .align 1 .b8 _ZN34_INTERNAL_7753c616_4_k_cu_9efc6f274cuda3std6ranges3__45__cpo5ssizeE[1];
.global .align 1 .b8 _ZN34_INTERNAL_7753c616_4_k_cu_9efc6f274cuda3std6ranges3__45__cpo8distanceE[1];
.global .align 1 .b8 _ZN34_INTERNAL_7753c616_4_k_cu_9efc6f276thrust24THRUST_300001_SM_1000_NS8cuda_cub3parE[1];
.global .align 1 .b8 _ZN34_INTERNAL_7753c616_4_k_cu_9efc6f276thrust24THRUST_300001_SM_1000_NS8cuda_cub10par_nosyncE[1];
.global .align 1 .b8 _ZN34_INTERNAL_7753c616_4_k_cu_9efc6f276thrust24THRUST_300001_SM_1000_NS6system6detail10sequential3seqE[1];
.global .align 1 .b8 _ZN34_INTERNAL_7753c616_4_k_cu_9efc6f276thrust24THRUST_300001_SM_1000_NS6system3cpp3parE[1];
.global .align 1 .b8 _ZN34_INTERNAL_7753c616_4_k_cu_9efc6f276thrust24THRUST_300001_SM_1000_NS12placeholders2_1E[1];
.global .align 1 .b8 _ZN34_INTERNAL_7753c616_4_k_cu_9efc6f276thrust24THRUST_300001_SM_1000_NS12placeholders2_2E[1];
.global .align 1 .b8 _ZN34_INTERNAL_7753c616_4_k_cu_9efc6f276thrust24THRUST_300001_SM_1000_NS12placeholders2_3E[1];
.global .align 1 .b8 _ZN34_INTERNAL_7753c616_4_k_cu_9efc6f276thrust24THRUST_300001_SM_1000_NS12placeholders2_4E[1];
.global .align 1 .b8 _ZN34_INTERNAL_7753c616_4_k_cu_9efc6f276thrust24THRUST_300001_SM_1000_NS12placeholders2_5E[1];
.global .align 1 .b8 _ZN34_INTERNAL_7753c616_4_k_cu_9efc6f276thrust24THRUST_300001_SM_1000_NS12placeholders2_6E[1];
.global .align 1 .b8 _ZN34_INTERNAL_7753c616_4_k_cu_9efc6f276thrust24THRUST_300001_SM_1000_NS12placeholders2_7E[1];
.global .align 1 .b8 _ZN34_INTERNAL_7753c616_4_k_cu_9efc6f276thrust24THRUST_300001_SM_1000_NS12placeholders2_8E[1];
.global .align 1 .b8 _ZN34_INTERNAL_7753c616_4_k_cu_9efc6f276thrust24THRUST_300001_SM_1000_NS12placeholders2_9E[1];
.global .align 1 .b8 _ZN34_INTERNAL_7753c616_4_k_cu_9efc6f276thrust24THRUST_300001_SM_1000_NS12placeholders3_10E[1];
.global .align 1 .b8 _ZN34_INTERNAL_7753c616_4_k_cu_9efc6f276thrust24THRUST_300001_SM_1000_NS3seqE[1];
.global .align 1 .b8 _ZN34_INTERNAL_7753c616_4_k_cu_9efc6f276thrust24THRUST_300001_SM_1000_NS6deviceE[1];

.visible .entry _Z4copyPPdS_S0_S_S0_S_S0_S_S0_S_S0_S_S0_S_S0_S_S0_S_S0_S_S0_S_i(
	.param .u64 .ptr .align 1 _Z4copyPPdS_S0_S_S0_S_S0_S_S0_S_S0_S_S0_S_S0_S_S0_S_S0_S_S0_S_i_param_0,
	.param .u64 .ptr .align 1 _Z4copyPPdS_S0_S_S0_S_S0_S_S0_S_S0_S_S0_S_S0_S_S0_S_S0_S_S0_S_i_param_1,
	.param .u64 .ptr .align 1 _Z4copyPPdS_S0_S_S0_S_S0_S_S0_S_S0_S_S0_S_S0_S_S0_S_S0_S_S0_S_i_param_2,
	.param .u64 .ptr .align 1 _Z4copyPPdS_S0_S_S0_S_S0_S_S0_S_S0_S_S0_S_S0_S_S0_S_S0_S_S0_S_i_param_3,
	.param .u64 .ptr .align 1 _Z4copyPPdS_S0_S_S0_S_S0_S_S0_S_S0_S_S0_S_S0_S_S0_S_S0_S_S0_S_i_param_4,
	.param .u64 .ptr .align 1 _Z4copyPPdS_S0_S_S0_S_S0_S_S0_S_S0_S_S0_S_S0_S_S0_S_S0_S_S0_S_i_param_5,
	.param .u64 .ptr .align 1 _Z4copyPPdS_S0_S_S0_S_S0_S_S0_S_S0_S_S0_S_S0_S_S0_S_S0_S_S0_S_i_param_6,
	.param .u64 .ptr .align 1 _Z4copyPPdS_S0_S_S0_S_S0_S_S0_S_S0_S_S0_S_S0_S_S0_S_S0_S_S0_S_i_param_7,
	.param .u64 .ptr .align 1 _Z4copyPPdS_S0_S_S0_S_S0_S_S0_S_S0_S_S0_S_S0_S_S0_S_S0_S_S0_S_i_param_8,
	.param .u64 .ptr .align 1 _Z4copyPPdS_S0_S_S0_S_S0_S_S0_S_S0_S_S0_S_S0_S_S0_S_S0_S_S0_S_i_param_9,
	.param .u64 .ptr .align 1 _Z4copyPPdS_S0_S_S0_S_S0_S_S0_S_S0_S_S0_S_S0_S_S0_S_S0_S_S0_S_i_param_10,
	.param .u64 .ptr .align 1 _Z4copyPPdS_S0_S_S0_S_S0_S_S0_S_S0_S_S0_S_S0_S_S0_S_S0_S_S0_S_i_param_11,
	.param .u64 .ptr .align 1 _Z4copyPPdS_S0_S_S0_S_S0_S_S0_S_S0_S_S0_S_S0_S_S0_S_S0_S_S0_S_i_param_12,
	.param .u64 .ptr .align 1 _Z4copyPPdS_S0_S_S0_S_S0_S_S0_S_S0_S_S0_S_S0_S_S0_S_S0_S_S0_S_i_param_13,
	.param .u64 .ptr .align 1 _Z4copyPPdS_S0_S_S0_S_S0_S_S0_S_S0_S_S0_S_S0_S_S0_S_S0_S_S0_S_i_param_14,
	.param .u64 .ptr .align 1 _Z4copyPPdS_S0_S_S0_S_S0_S_S0_S_S0_S_S0_S_S0_S_S0_S_S0_S_S0_S_i_param_15,
	.param .u64 .ptr .align 1 _Z4copyPPdS_S0_S_S0_S_S0_S_S0_S_S0_S_S0_S_S0_S_S0_S_S0_S_S0_S_i_param_16,
	.param .u64 .ptr .align 1 _Z4copyPPdS_S0_S_S0_S_S0_S_S0_S_S0_S_S0_S_S0_S_S0_S_S0_S_S0_S_i_param_17,
	.param .u64 .ptr .align 1 _Z4copyPPdS_S0_S_S0_S_S0_S_S0_S_S0_S_S0_S_S0_S_S0_S_S0_S_S0_S_i_param_18,
	.param .u64 .ptr .align 1 _Z4copyPPdS_S0_S_S0_S_S0_S_S0_S_S0_S_S0_S_S0_S_S0_S_S0_S_S0_S_i_param_19,
	.param .u64 .ptr .align 1 _Z4copyPPdS_S0_S_S0_S_S0_S_S0_S_S0_S_S0_S_S0_S_S0_S_S0_S_S0_S_i_param_20,
	.param .u64 .ptr .align 1 _Z4copyPPdS_S0_S_S0_S_S0_S_S0_S_S0_S_S0_S_S0_S_S0_S_S0_S_S0_S_i_param_21,
	.param .u32 _Z4copyPPdS_S0_S_S0_S_S0_S_S0_S_S0_S_S0_S_S0_S_S0_S_S0_S_S0_S_i_param_22
)
{
	.reg .pred 	%p<2>;
	.reg .b32 	%r<8>;
	.reg .b64 	%rd<65>;

	ld.param.u64 	%rd2, [_Z4copyPPdS_S0_S_S0_S_S0_S_S0_S_S0_S_S0_S_S0_S_S0_S_S0_S_S0_S_i_param_1];
	ld.param.u64 	%rd4, [_Z4copyPPdS_S0_S_S0_S_S0_S_S0_S_S0_S_S0_S_S0_S_S0_S_S0_S_S0_S_i_param_3];
	ld.param.u64 	%rd5, [_Z4copyPPdS_S0_S_S0_S_S0_S_S0_S_S0_S_S0_S_S0_S_S0_S_S0_S_S0_S_i_param_4];
	ld.param.u64 	%rd6, [_Z4copyPPdS_S0_S_S0_S_S0_S_S0_S_S0_S_S0_S_S0_S_S0_S_S0_S_S0_S_i_param_5];
	ld.param.u64 	%rd8, [_Z4copyPPdS_S0_S_S0_S_S0_S_S0_S_S0_S_S0_S_S0_S_S0_S_S0_S_S0_S_i_param_7];
	ld.param.u64 	%rd9, [_Z4copyPPdS_S0_S_S0_S_S0_S_S0_S_S0_S_S0_S_S0_S_S0_S_S0_S_S0_S_i_param_8];
	ld.param.u64 	%rd10, [_Z4copyPPdS_S0_S_S0_S_S0_S_S0_S_S0_S_S0_S_S0_S_S0_S_S0_S_S0_S_i_param_9];
	ld.param.u64 	%rd11, [_Z4copyPPdS_S0_S_S0_S_S0_S_S0_S_S0_S_S0_S_S0_S_S0_S_S0_S_S0_S_i_param_10];
	ld.param.u64 	%rd12, [_Z4copyPPdS_S0_S_S0_S_S0_S_S0_S_S0_S_S0_S_S0_S_S0_S_S0_S_S0_S_i_param_11];
	ld.param.u64 	%rd13, [_Z4copyPPdS_S0_S_S0_S_S0_S_S0_S_S0_S_S0_S_S0_S_S0_S_S0_S_S0_S_i_param_12];
	ld.param.u64 	%rd16, [_Z4copyPPdS_S0_S_S0_S_S0_S_S0_S_S0_S_S0_S_S0_S_S0_S_S0_S_S0_S_i_param_15];
	ld.param.u64 	%rd17, [_Z4copyPPdS_S0_S_S0_S_S0_S_S0_S_S0_S_S0_S_S0_S_S0_S_S0_S_S0_S_i_param_16];
	ld.param.u64 	%rd18, [_Z4copyPPdS_S0_S_S0_S_S0_S_S0_S_S0_S_S0_S_S0_S_S0_S_S0_S_S0_S_i_param_17];
	ld.param.u64 	%rd19, [_Z4copyPPdS_S0_S_S0_S_S0_S_S0_S_S0_S_S0_S_S0_S_S0_S_S0_S_S0_S_i_param_18];
	ld.param.u64 	%rd20, [_Z4copyPPdS_S0_S_S0_S_S0_S_S0_S_S0_S_S0_S_S0_S_S0_S_S0_S_S0_S_i_param_19];
	ld.param.u64 	%rd21, [_Z4copyPPdS_S0_S_S0_S_S0_S_S0_S_S0_S_S0_S_S0_S_S0_S_S0_S_S0_S_i_param_20];
	ld.param.u32 	%r2, [_Z4copyPPdS_S0_S_S0_S_S0_S_S0_S_S0_S_S0_S_S0_S_S0_S_S0_S_S0_S_i_param_22];
	mov.u32 	%r3, %tid.x;
	mov.u32 	%r4, %ctaid.x;
	mov.u32 	%r5, %ntid.x;
	mad.lo.s32 	%r1, %r4, %r5, %r3;
	setp.ge.s32 	%p1, %r1, %r2;
	@%p1 bra 	$L__BB0_2;
	ld.param.u64 	%rd64, [_Z4copyPPdS_S0_S_S0_S_S0_S_S0_S_S0_S_S0_S_S0_S_S0_S_S0_S_S0_S_i_param_21];
	ld.param.u64 	%rd63, [_Z4copyPPdS_S0_S_S0_S_S0_S_S0_S_S0_S_S0_S_S0_S_S0_S_S0_S_S0_S_i_param_14];
	ld.param.u64 	%rd62, [_Z4copyPPdS_S0_S_S0_S_S0_S_S0_S_S0_S_S0_S_S0_S_S0_S_S0_S_S0_S_i_param_13];
	ld.param.u64 	%rd61, [_Z4copyPPdS_S0_S_S0_S_S0_S_S0_S_S0_S_S0_S_S0_S_S0_S_S0_S_S0_S_i_param_6];
	ld.param.u64 	%rd60, [_Z4copyPPdS_S0_S_S0_S_S0_S_S0_S_S0_S_S0_S_S0_S_S0_S_S0_S_S0_S_i_param_2];
	ld.param.u64 	%rd59, [_Z4copyPPdS_S0_S_S0_S_S0_S_S0_S_S0_S_S0_S_S0_S_S0_S_S0_S_S0_S_i_param_0];
	cvta.to.global.u64 	%rd23, %rd59;
	cvta.to.global.u64 	%rd24, %rd60;
	cvta.to.global.u64 	%rd25, %rd5;
	cvta.to.global.u64 	%rd26, %rd61;
	cvta.to.global.u64 	%rd27, %rd9;
	cvta.to.global.u64 	%rd28, %rd11;
	cvta.to.global.u64 	%rd29, %rd13;
	cvta.to.global.u64 	%rd30, %rd63;
	cvta.to.global.u64 	%rd31, %rd17;
	cvta.to.global.u64 	%rd32, %rd19;
	cvta.to.global.u64 	%rd33, %rd21;
	shl.b32 	%r6, %r1, 2;
	mul.wide.s32 	%rd34, %r6, 8;
	add.s64 	%rd35, %rd2, %rd34;
	mul.wide.s32 	%rd36, %r1, 8;
	add.s64 	%rd37, %rd23, %rd36;
	st.global.u64 	[%rd37], %rd35;
	add.s64 	%rd38, %rd4, %rd34;
	add.s64 	%rd39, %rd24, %rd36;
	st.global.u64 	[%rd39], %rd38;
	shl.b32 	%r7, %r1, 1;
	mul.wide.s32 	%rd40, %r7, 8;
	add.s64 	%rd41, %rd6, %rd40;
	add.s64 	%rd42, %rd25, %rd36;
	st.global.u64 	[%rd42], %rd41;
	add.s64 	%rd43, %rd8, %rd34;
	add.s64 	%rd44, %rd26, %rd36;
	st.global.u64 	[%rd44], %rd43;
	add.s64 	%rd45, %rd10, %rd40;
	add.s64 	%rd46, %rd27, %rd36;
	st.global.u64 	[%rd46], %rd45;
	add.s64 	%rd47, %rd12, %rd40;
	add.s64 	%rd48, %rd28, %rd36;
	st.global.u64 	[%rd48], %rd47;
	add.s64 	%rd49, %rd62, %rd34;
	add.s64 	%rd50, %rd29, %rd36;
	st.global.u64 	[%rd50], %rd49;
	add.s64 	%rd51, %rd16, %rd36;
	add.s64 	%rd52, %rd30, %rd36;
	st.global.u64 	[%rd52], %rd51;
	add.s64 	%rd53, %rd18, %rd36;
	add.s64 	%rd54, %rd31, %rd36;
	st.global.u64 	[%rd54], %rd53;
	add.s64 	%rd55, %rd20, %rd34;
	add.s64 	%rd56, %rd32, %rd36;
	st.global.u64 	[%rd56], %rd55;
	add.s64 	%rd57, %rd64, %rd40;
	add.s64 	%rd58, %rd33, %rd36;
	st.global.u64 	[%rd58], %rd57;
$L__BB0_2:
	ret;

}
	// .globl	_Z5fcopyPPdS_S0_S_i
.visible .entry _Z5fcopyPPdS_S0_S_i(
	.param .u64 .ptr .align 1 _Z5fcopyPPdS_S0_S_i_param_0,
	.param .u64 .ptr .align 1 _Z5fcopyPPdS_S0_S_i_param_1,
	.param .u64 .ptr .align 1 _Z5fcopyPPdS_S0_S_i_param_2,
	.param .u64 .ptr .align 1 _Z5fcopyPPdS_S0_S_i_param_3,
	.param .u32 _Z5fcopyPPdS_S0_S_i_param_4
)
{
	.reg .pred 	%p<2>;
	.reg .b32 	%r<7>;
	.reg .b64 	%rd<13>;

	ld.param.u64 	%rd1, [_Z5fcopyPPdS_S0_S_i_param_0];
	ld.param.u64 	%rd2, [_Z5fcopyPPdS_S0_S_i_param_1];
	ld.param.u64 	%rd3, [_Z5fcopyPPdS_S0_S_i_param_2];
	ld.param.u64 	%rd4, [_Z5fcopyPPdS_S0_S_i_param_3];
	ld.param.u32 	%r2, [_Z5fcopyPPdS_S0_S_i_param_4];
	mov.u32 	%r3, %tid.x;
	mov.u32 	%r4, %ctaid.x;
	mov.u32 	%r5, %ntid.x;
	mad.lo.s32 	%r1, %r4, %r5, %r3;
	setp.ge.s32 	%p1, %r1, %r2;
	@%p1 bra 	$L__BB1_2;
	cvta.to.global.u64 	%rd5, %rd1;
	cvta.to.global.u64 	%rd6, %rd3;
	shl.b32 	%r6, %r1, 2;
	mul.wide.s32 	%rd7, %r6, 8;
	add.s64 	%rd8, %rd2, %rd7;
	mul.wide.s32 	%rd9, %r1, 8;
	add.s64 	%rd10, %rd5, %rd9;
	st.global.u64 	[%rd10], %rd8;
	add.s64 	%rd11, %rd4, %rd7;
	add.s64 	%rd12, %rd6, %rd9;
	st.global.u64 	[%rd12], %rd11;
$L__BB1_2:
	ret;

}
	// .globl	_Z5ccopyPdS_S_S_ii
.visible .entry _Z5ccopyPdS_S_S_ii(
	.param .u64 .ptr .align 1 _Z5ccopyPdS_S_S_ii_param_0,
	.param .u64 .ptr .align 1 _Z5ccopyPdS_S_S_ii_param_1,
	.param .u64 .ptr .align 1 _Z5ccopyPdS_S_S_ii_param_2,
	.param .u64 .ptr .align 1 _Z5ccopyPdS_S_S_ii_param_3,
	.param .u32 _Z5ccopyPdS_S_S_ii_param_4,
	.param .u32 _Z5ccopyPdS_S_S_ii_param_5
)
{
	.reg .pred 	%p<2>;
	.reg .b32 	%r<7>;
	.reg .b64 	%rd<14>;
	.reg .b64 	%fd<6>;

	ld.param.u64 	%rd1, [_Z5ccopyPdS_S_S_ii_param_0];
	ld.param.u64 	%rd2, [_Z5ccopyPdS_S_S_ii_param_1];
	ld.param.u64 	%rd3, [_Z5ccopyPdS_S_S_ii_param_2];
	ld.param.u64 	%rd4, [_Z5ccopyPdS_S_S_ii_param_3];
	ld.param.u32 	%r2, [_Z5ccopyPdS_S_S_ii_param_4];
	mov.u32 	%r3, %tid.x;
	mov.u32 	%r4, %ctaid.x;
	mov.u32 	%r5, %ntid.x;
	mad.lo.s32 	%r1, %r4, %r5, %r3;
	setp.ge.s32 	%p1, %r1, %r2;
	@%p1 bra 	$L__BB2_2;
	cvta.to.global.u64 	%rd5, %rd1;
	cvta.to.global.u64 	%rd6, %rd2;
	cvta.to.global.u64 	%rd7, %rd4;
	cvta.to.global.u64 	%rd8, %rd3;
	mul.wide.s32 	%rd9, %r1, 8;
	add.s64 	%rd10, %rd5, %rd9;
	ld.global.f64 	%fd1, [%rd10];
	add.s64 	%rd11, %rd6, %rd9;
	st.global.f64 	[%rd11], %fd1;
	ld.global.f64 	%fd2, [%rd7];
	shl.b32 	%r6, %r1, 2;
	mul.wide.s32 	%rd12, %r6, 8;
	add.s64 	%rd13, %rd8, %rd12;
	st.global.f64 	[%rd13], %fd2;
	ld.global.f64 	%fd3, [%rd7+8];
	st.global.f64 	[%rd13+8], %fd3;
	ld.global.f64 	%fd4, [%rd7+16];
	st.global.f64 	[%rd13+16], %fd4;
	ld.global.f64 	%fd5, [%rd7+24];
	st.global.f64 	[%rd13+24], %fd5;
$L__BB2_2:
	ret;

}
	// .globl	_Z6ccopy1PPdS_
.visible .entry _Z6ccopy1PPdS_(
	.param .u64 .ptr .align 1 _Z6ccopy1PPdS__param_0,
	.param .u64 .ptr .align 1 _Z6ccopy1PPdS__param_1
)
{
	.reg .b32 	%r<6>;
	.reg .b64 	%rd<8>;

	ld.param.u64 	%rd1, [_Z6ccopy1PPdS__param_0];
	ld.param.u64 	%rd2, [_Z6ccopy1PPdS__param_1];
	cvta.to.global.u64 	%rd3, %rd1;
	mov.u32 	%r1, %tid.x;
	mov.u32 	%r2, %ctaid.x;
	mov.u32 	%r3, %ntid.x;
	mad.lo.s32 	%r4, %r2, %r3, %r1;
	shl.b32 	%r5, %r4, 2;
	mul.wide.s32 	%rd4, %r5, 8;
	add.s64 	%rd5, %rd2, %rd4;
	mul.wide.s32 	%rd6, %r4, 8;
	add.s64 	%rd7, %rd3, %rd6;
	st.global.u64 	[%rd7], %rd5;
	ret;

}
	// .globl	_Z3addPdS_S_
.visible .entry _Z3addPdS_S_(
	.param .u64 .ptr .align 1 _Z3addPdS_S__param_0,
	.param .u64 .ptr .align 1 _Z3addPdS_S__param_1,
	.param .u64 .ptr .align 1 _Z3addPdS_S__param_2
)
{
	.reg .b32 	%r<5>;
	.reg .b64 	%rd<11>;
	.reg .b64 	%fd<4>;

	ld.param.u64 	%rd1, [_Z3addPdS_S__param_0];
	ld.param.u64 	%rd2, [_Z3addPdS_S__param_1];
	ld.param.u64 	%rd3, [_Z3addPdS_S__param_2];
	cvta.to.global.u64 	%rd4, %rd3;
	cvta.to.global.u64 	%rd5, %rd2;
	cvta.to.global.u64 	%rd6, %rd1;
	mov.u32 	%r1, %tid.x;
	mov.u32 	%r2, %ctaid.x;
	mov.u32 	%r3, %ntid.x;
	mad.lo.s32 	%r4, %r2, %r3, %r1;
	mul.wide.s32 	%rd7, %r4, 8;
	add.s64 	%rd8, %rd6, %rd7;
	ld.global.f64 	%fd1, [%rd8];
	add.s64 	%rd9, %rd5, %rd7;
	ld.global.f64 	%fd2, [%rd9];
	add.f64 	%fd3, %fd1, %fd2;
	add.s64 	%rd10, %rd4, %rd7;
	st.global.f64 	[%rd10], %fd3;
	ret;

}
	// .globl	_Z4multPdS_i
.visible .entry _Z4multPdS_i(
	.param .u64 .ptr .align 1 _Z4multPdS_i_param_0,
	.param .u64 .ptr .align 1 _Z4multPdS_i_param_1,
	.param .u32 _Z4multPdS_i_param_2
)
{
	.reg .b32 	%r<6>;
	.reg .b64 	%rd<8>;
	.reg .b64 	%fd<5>;

	ld.param.u64 	%rd1, [_Z4multPdS_i_param_0];
	ld.param.u64 	%rd2, [_Z4multPdS_i_param_1];
	ld.param.u32 	%r1, [_Z4multPdS_i_param_2];
	cvta.to.global.u64 	%rd3, %rd2;
	cvta.to.global.u64 	%rd4, %rd1;
	mov.u32 	%r2, %tid.x;
	mov.u32 	%r3, %ctaid.x;
	mov.u32 	%r4, %ntid.x;
	mad.lo.s32 	%r5, %r3, %r4, %r2;
	cvt.rn.f64.s32 	%fd1, %r1;
	add.f64 	%fd2, %fd1, 0d3FF199999999999A;
	mul.wide.s32 	%rd5, %r5, 8;
	add.s64 	%rd6, %rd4, %rd5;
	ld.global.f64 	%fd3, [%rd6];
	mul.f64 	%fd4, %fd2, %fd3;
	add.s64 	%rd7, %rd3, %rd5;
	st.global.f64 	[%rd7], %fd4;
	ret;

}
	// .globl	_Z3rhoPdS_S_S_S_
.visible .entry _Z3rhoPdS_S_S_S_(
	.param .u64 .ptr .align 1 _Z3rhoPdS_S_S_S__param_0,
	.param .u64 .ptr .align 1 _Z3rhoPdS_S_S_S__param_1,
	.param .u64 .ptr .align 1 _Z3rhoPdS_S_S_S__param_2,
	.param .u64 .ptr .align 1 _Z3rhoPdS_S_S_S__param_3,
	.param .u64 .ptr .align 1 _Z3rhoPdS_S_S_S__param_4
)
{
	.reg .b32 	%r<5>;
	.reg .b64 	%rd<17>;
	.reg .b64 	%fd<11>;

	ld.param.u64 	%rd1, [_Z3rhoPdS_S_S_S__param_0];
	ld.param.u64 	%rd2, [_Z3rhoPdS_S_S_S__param_1];
	ld.param.u64 	%rd3, [_Z3rhoPdS_S_S_S__param_2];
	ld.param.u64 	%rd4, [_Z3rhoPdS_S_S_S__param_3];
	ld.param.u64 	%rd5, [_Z3rhoPdS_S_S_S__param_4];
	cvta.to.global.u64 	%rd6, %rd5;
	cvta.to.global.u64 	%rd7, %rd4;
	cvta.to.global.u64 	%rd8, %rd3;
	cvta.to.global.u64 	%rd9, %rd2;
	cvta.to.global.u64 	%rd10, %rd1;
	mov.u32 	%r1, %tid.x;
	mov.u32 	%r2, %ctaid.x;
	mov.u32 	%r3, %ntid.x;
	mad.lo.s32 	%r4, %r2, %r3, %r1;
	mul.wide.s32 	%rd11, %r4, 8;
	add.s64 	%rd12, %rd10, %rd11;
	ld.global.f64 	%fd1, [%rd12];
	add.s64 	%rd13, %rd9, %rd11;
	ld.global.f64 	%fd2, [%rd13];
	sub.f64 	%fd3, %fd1, %fd2;
	mul.f64 	%fd4, %fd3, %fd3;
	add.f64 	%fd5, %fd3, %fd3;
	add.s64 	%rd14, %rd8, %rd11;
	ld.global.f64 	%fd6, [%rd14];
	mul.f64 	%fd7, %fd6, %fd5;
	sub.f64 	%fd8, %fd4, %fd7;
	add.s64 	%rd15, %rd7, %rd11;
	ld.global.f64 	%fd9, [%rd15];
	add.f64 	%fd10, %fd9, %fd8;
	add.s64 	%rd16, %rd6, %rd11;
	st.global.f64 	[%rd16], %fd10;
	ret;

}
	// .globl	_Z5mult1PdS_S_dS_S_
.visible .entry _Z5mult1PdS_S_dS_S_(
	.param .u64 .ptr .align 1 _Z5mult1PdS_S_dS_S__param_0,
	.param .u64 .ptr .align 1 _Z5mult1PdS_S_dS_S__param_1,
	.param .u64 .ptr .align 1 _Z5mult1PdS_S_dS_S__param_2,
	.param .f64 _Z5mult1PdS_S_dS_S__param_3,
	.param .u64 .ptr .align 1 _Z5mult1PdS_S_dS_S__param_4,
	.param .u64 .ptr .align 1 _Z5mult1PdS_S_dS_S__param_5
)
{
	.reg .b32 	%r<6>;
	.reg .b64 	%rd<17>;
	.reg .b64 	%fd<16>;

	ld.param.u64 	%rd1, [_Z5mult1PdS_S_dS_S__param_0];
	ld.param.u64 	%rd2, [_Z5mult1PdS_S_dS_S__param_1];
	ld.param.u64 	%rd3, [_Z5mult1PdS_S_dS_S__param_2];
	ld.param.f64 	%fd1, [_Z5mult1PdS_S_dS_S__param_3];
	ld.param.u64 	%rd4, [_Z5mult1PdS_S_dS_S__param_4];
	ld.param.u64 	%rd5, [_Z5mult1PdS_S_dS_S__param_5];
	cvta.to.global.u64 	%rd6, %rd4;
	cvta.to.global.u64 	%rd7, %rd3;
	cvta.to.global.u64 	%rd8, %rd5;
	cvta.to.global.u64 	%rd9, %rd2;
	cvta.to.global.u64 	%rd10, %rd1;
	mov.u32 	%r1, %tid.x;
	mov.u32 	%r2, %ctaid.x;
	mov.u32 	%r3, %ntid.x;
	mad.lo.s32 	%r4, %r2, %r3, %r1;
	shl.b32 	%r5, %r4, 1;
	mul.wide.s32 	%rd11, %r5, 8;
	add.s64 	%rd12, %rd10, %rd11;
	ld.global.f64 	%fd2, [%rd12];
	mul.wide.s32 	%rd13, %r4, 8;
	add.s64 	%rd14, %rd9, %rd13;
	ld.global.f64 	%fd3, [%rd14];
	add.s64 	%rd15, %rd8, %rd13;
	ld.global.f64 	%fd4, [%rd15];
	sub.f64 	%fd5, %fd3, %fd4;
	mul.f64 	%fd6, %fd2, %fd5;
	ld.global.f64 	%fd7, [%rd7];
	fma.rn.f64 	%fd8, %fd1, %fd6, %fd7;
	add.s64 	%rd16, %rd6, %rd11;
	st.global.f64 	[%rd16], %fd8;
	ld.global.f64 	%fd9, [%rd12+8];
	ld.global.f64 	%fd10, [%rd14];
	ld.global.f64 	%fd11, [%rd15];
	sub.f64 	%fd12, %fd10, %fd11;
	mul.f64 	%fd13, %fd9, %fd12;
	ld.global.f64 	%fd14, [%rd7+8];
	fma.rn.f64 	%fd15, %fd1, %fd13, %fd14;
	st.global.f64 	[%rd16+8], %fd15;
	ret;

}
	// .globl	_Z1KPdS_S_i
.visible .entry _Z1KPdS_S_i(
	.param .u64 .ptr .align 1 _Z1KPdS_S_i_param_0,
	.param .u64 .ptr .align 1 _Z1KPdS_S_i_param_1,
	.param .u64 .ptr .align 1 _Z1KPdS_S_i_param_2,
	.param .u32 _Z1KPdS_S_i_param_3
)
{
	.reg .b32 	%r<6>;
	.reg .b64 	%rd<12>;
	.reg .b64 	%fd<3>;

	ld.param.u64 	%rd1, [_Z1KPdS_S_i_param_0];
	ld.param.u64 	%rd2, [_Z1KPdS_S_i_param_1];
	ld.param.u64 	%rd3, [_Z1KPdS_S_i_param_2];
	cvta.to.global.u64 	%rd4, %rd3;
	cvta.to.global.u64 	%rd5, %rd2;
	cvta.to.global.u64 	%rd6, %rd1;
	mov.u32 	%r1, %tid.x;
	mov.u32 	%r2, %ctaid.x;
	mov.u32 	%r3, %ntid.x;
	mad.lo.s32 	%r4, %r2, %r3, %r1;
	shl.b32 	%r5, %r4, 1;
	mul.wide.s32 	%rd7, %r5, 8;
	add.s64 	%rd8, %rd6, %rd7;
	ld.global.f64 	%fd1, [%rd8];
	mul.wide.s32 	%rd9, %r4, 8;
	add.s64 	%rd10, %rd5, %rd9;
	st.global.f64 	[%rd10], %fd1;
	ld.global.f64 	%fd2, [%rd8+8];
	add.s64 	%rd11, %rd4, %rd9;
	st.global.f64 	[%rd11], %fd2;
	ret;

}
	// .globl	_Z3K_fPddd
.visible .entry _Z3K_fPddd(
	.param .u64 .ptr .align 1 _Z3K_fPddd_param_0,
	.param .f64 _Z3K_fPddd_param_1,
	.param .f64 _Z3K_fPddd_param_2
)
{
	.reg .b64 	%rd<3>;
	.reg .b64 	%fd<3>;

	ld.param.u64 	%rd1, [_Z3K_fPddd_param_0];
	ld.param.f64 	%fd1, [_Z3K_fPddd_param_1];
	ld.param.f64 	%fd2, [_Z3K_fPddd_param_2];
	cvta.to.global.u64 	%rd2, %rd1;
	st.global.f64 	[%rd2], %fd1;
	st.global.f64 	[%rd2+8], %fd2;
	ret;

}
	// .globl	_Z9lambda_oaPdS_S_S_S_
.visible .entry _Z9lambda_oaPdS_S_S_S_(
	.param .u64 .ptr .align 1 _Z9lambda_oaPdS_S_S_S__param_0,
	.param .u64 .ptr .align 1 _Z9lambda_oaPdS_S_S_S__param_1,
	.param .u64 .ptr .align 1 _Z9lambda_oaPdS_S_S_S__param_2,
	.param .u64 .ptr .align 1 _Z9lambda_oaPdS_S_S_S__param_3,
	.param .u64 .ptr .align 1 _Z9lambda_oaPdS_S_S_S__param_4
)
{
	.reg .b32 	%r<5>;
	.reg .b64 	%rd<17>;
	.reg .b64 	%fd<8>;

	ld.param.u64 	%rd1, [_Z9lambda_oaPdS_S_S_S__param_0];
	ld.param.u64 	%rd2, [_Z9lambda_oaPdS_S_S_S__param_1];
	ld.param.u64 	%rd3, [_Z9lambda_oaPdS_S_S_S__param_2];
	ld.param.u64 	%rd4, [_Z9lambda_oaPdS_S_S_S__param_3];
	ld.param.u64 	%rd5, [_Z9lambda_oaPdS_S_S_S__param_4];
	cvta.to.global.u64 	%rd6, %rd1;
	cvta.to.global.u64 	%rd7, %rd4;
	cvta.to.global.u64 	%rd8, %rd3;
	cvta.to.global.u64 	%rd9, %rd2;
	cvta.to.global.u64 	%rd10, %rd5;
	mov.u32 	%r1, %tid.x;
	mov.u32 	%r2, %ctaid.x;
	mov.u32 	%r3, %ntid.x;
	mad.lo.s32 	%r4, %r2, %r3, %r1;
	mul.wide.s32 	%rd11, %r4, 8;
	add.s64 	%rd12, %rd10, %rd11;
	ld.global.f64 	%fd1, [%rd12];
	add.s64 	%rd13, %rd9, %rd11;
	ld.global.f64 	%fd2, [%rd13];
	add.f64 	%fd3, %fd1, %fd2;
	add.s64 	%rd14, %rd8, %rd11;
	ld.global.f64 	%fd4, [%rd14];
	add.f64 	%fd5, %fd3, %fd4;
	add.s64 	%rd15, %rd7, %rd11;
	ld.global.f64 	%fd6, [%rd15];
	sub.f64 	%fd7, %fd5, %fd6;
	add.s64 	%rd16, %rd6, %rd11;
	st.global.f64 	[%rd16], %fd7;
	ret;

}
	// .globl	_Z5mult2PdS_S_S_S_i
.visible .entry _Z5mult2PdS_S_S_S_i(
	.param .u64 .ptr .align 1 _Z5mult2PdS_S_S_S_i_param_0,
	.param .u64 .ptr .align 1 _Z5mult2PdS_S_S_S_i_param_1,
	.param .u64 .ptr .align 1 _Z5mult2PdS_S_S_S_i_param_2,
	.param .u64 .ptr .align 1 _Z5mult2PdS_S_S_S_i_param_3,
	.param .u64 .ptr .align 1 _Z5mult2PdS_S_S_S_i_param_4,
	.param .u32 _Z5mult2PdS_S_S_S_i_param_5
)
{
	.reg .pred 	%p<2>;
	.reg .b32 	%r<7>;
	.reg .b64 	%rd<18>;
	.reg .b64 	%fd<5>;

	ld.param.u64 	%rd1, [_Z5mult2PdS_S_S_S_i_param_0];
	ld.param.u64 	%rd2, [_Z5mult2PdS_S_S_S_i_param_1];
	ld.param.u64 	%rd3, [_Z5mult2PdS_S_S_S_i_param_2];
	ld.param.u64 	%rd4, [_Z5mult2PdS_S_S_S_i_param_3];
	ld.param.u64 	%rd5, [_Z5mult2PdS_S_S_S_i_param_4];
	ld.param.u32 	%r2, [_Z5mult2PdS_S_S_S_i_param_5];
	mov.u32 	%r3, %tid.x;
	mov.u32 	%r4, %ctaid.x;
	mov.u32 	%r5, %ntid.x;
	mad.lo.s32 	%r1, %r4, %r5, %r3;
	setp.ge.s32 	%p1, %r1, %r2;
	@%p1 bra 	$L__BB11_2;
	cvta.to.global.u64 	%rd6, %rd1;
	cvta.to.global.u64 	%rd7, %rd2;
	cvta.to.global.u64 	%rd8, %rd3;
	cvta.to.global.u64 	%rd9, %rd4;
	cvta.to.global.u64 	%rd10, %rd5;
	shl.b32 	%r6, %r1, 2;
	mul.wide.s32 	%rd11, %r6, 8;
	add.s64 	%rd12, %rd6, %rd11;
	ld.global.f64 	%fd1, [%rd12];
	mul.wide.s32 	%rd13, %r1, 8;
	add.s64 	%rd14, %rd7, %rd13;
	st.global.f64 	[%rd14], %fd1;
	ld.global.f64 	%fd2, [%rd12+8];
	add.s64 	%rd15, %rd8, %rd13;
	st.global.f64 	[%rd15], %fd2;
	ld.global.f64 	%fd3, [%rd12+16];
	add.s64 	%rd16, %rd9, %rd13;
	st.global.f64 	[%rd16], %fd3;
	ld.global.f64 	%fd4, [%rd12+24];
	add.s64 	%rd17, %rd10, %rd13;
	st.global.f64 	[%rd17], %fd4;
$L__BB11_2:
	ret;

}
	// .globl	_ZN3cub18CUB_300001_SM_10006detail11EmptyKernelIvEEvv
.visible .entry _ZN3cub18CUB_300001_SM_10006detail11EmptyKernelIvEEvv()
{


	ret;

}
	// .globl	_ZN3cub18CUB_300001_SM_10006detail8for_each13static_kernelINS2_12policy_hub_t12policy_500_tEmN6thrust24THRUST_300001_SM_1000_NS8cuda_cub20__uninitialized_fill7functorINS7_10device_ptrIdEEdEEEEvT0_T1_
.visible .entry _ZN3cub18CUB_300001_SM_10006detail8for_each13static_kernelINS2_12policy_hub_t12policy_500_tEmN6thrust24THRUST_300001_SM_1000_NS8cuda_cub20__uninitialized_fill7functorINS7_10device_ptrIdEEdEEEEvT0_T1_(
	.param .u64 _ZN3cub18CUB_300001_SM_10006detail8for_each13static_kernelINS2_12policy_hub_t12policy_500_tEmN6thrust24THRUST_300001_SM_1000_NS8cuda_cub20__uninitialized_fill7functorINS7_10device_ptrIdEEdEEEEvT0_T1__param_0,
	.param .align 8 .b8 _ZN3cub18CUB_300001_SM_10006detail8for_each13static_kernelINS2_12policy_hub_t12policy_500_tEmN6thrust24THRUST_300001_SM_1000_NS8cuda_cub20__uninitialized_fill7functorINS7_10device_ptrIdEEdEEEEvT0_T1__param_1[16]
)
.maxntid 256
{
	.reg .pred 	%p<4>;
	.reg .b32 	%r<5>;
	.reg .b64 	%rd<16>;
	.reg .b64 	%fd<3>;

	ld.param.f64 	%fd2, [_ZN3cub18CUB_300001_SM_10006detail8for_each13static_kernelINS2_12policy_hub_t12policy_500_tEmN6thrust24THRUST_300001_SM_1000_NS8cuda_cub20__uninitialized_fill7functorINS7_10device_ptrIdEEdEEEEvT0_T1__param_1+8];
	ld.param.u64 	%rd4, [_ZN3cub18CUB_300001_SM_10006detail8for_each13static_kernelINS2_12policy_hub_t12policy_500_tEmN6thrust24THRUST_300001_SM_1000_NS8cuda_cub20__uninitialized_fill7functorINS7_10device_ptrIdEEdEEEEvT0_T1__param_1];
	ld.param.u64 	%rd5, [_ZN3cub18CUB_300001_SM_10006detail8for_each13static_kernelINS2_12policy_hub_t12policy_500_tEmN6thrust24THRUST_300001_SM_1000_NS8cuda_cub20__uninitialized_fill7functorINS7_10device_ptrIdEEdEEEEvT0_T1__param_0];
	mov.u32 	%r2, %ctaid.x;
	mul.wide.u32 	%rd1, %r2, 512;
	sub.s64 	%rd2, %rd5, %rd1;
	setp.lt.u64 	%p1, %rd2, 512;
	@%p1 bra 	$L__BB13_2;
	mov.u32 	%r4, %tid.x;
	cvta.to.global.u64 	%rd11, %rd4;
	cvt.u64.u32 	%rd12, %r4;
	add.s64 	%rd13, %rd1, %rd12;
	shl.b64 	%rd14, %rd13, 3;
	add.s64 	%rd15, %rd11, %rd14;
	st.global.f64 	[%rd15], %fd2;
	st.global.f64 	[%rd15+2048], %fd2;
	bra.uni 	$L__BB13_6;
$L__BB13_2:
	cvta.to.global.u64 	%rd6, %rd4;
	mov.u32 	%r1, %tid.x;
	cvt.u64.u32 	%rd7, %r1;
	setp.le.u64 	%p2, %rd2, %rd7;
	add.s64 	%rd8, %rd1, %rd7;
	shl.b64 	%rd9, %rd8, 3;
	add.s64 	%rd3, %rd6, %rd9;
	@%p2 bra 	$L__BB13_4;
	st.global.f64 	[%rd3], %fd2;
$L__BB13_4:
	add.s32 	%r3, %r1, 256;
	cvt.u64.u32 	%rd10, %r3;
	setp.le.u64 	%p3, %rd2, %rd10;
	@%p3 bra 	$L__BB13_6;
	st.global.f64 	[%rd3+2048], %fd2;
$L__BB13_6:
	ret;

}
	// .globl	_ZN3cub18CUB_300001_SM_10006detail6reduce28DeviceReduceSingleTileKernelINS2_10policy_hubIdjN4cuda3std3__44plusIdEEE10Policy1000EN6thrust24THRUST_300001_SM_1000_NS6detail15normal_iteratorINSD_10device_ptrIdEEEEPdjS9_ddNS7_10__identityEEEvT0_T1_T2_T3_T4_T6_
.visible .entry _ZN3cub18CUB_300001_SM_10006detail6reduce28DeviceReduceSingleTileKernelINS2_10policy_hubIdjN4cuda3std3__44plusIdEEE10Policy1000EN6thrust24THRUST_300001_SM_1000_NS6detail15normal_iteratorINSD_10device_ptrIdEEEEPdjS9_ddNS7_10__identityEEEvT0_T1_T2_T3_T4_T6_(
	.param .align 8 .b8 _ZN3cub18CUB_300001_SM_10006detail6reduce28DeviceReduceSingleTileKernelINS2_10policy_hubIdjN4cuda3std3__44plusIdEEE10Policy1000EN6thrust24THRUST_300001_SM_1000_NS6detail15normal_iteratorINSD_10device_ptrIdEEEEPdjS9_ddNS7_10__identityEEEvT0_T1_T2_T3_T4_T6__param_0[8],
	.param .u64 .ptr .align 1 _ZN3cub18CUB_300001_SM_10006detail6reduce28DeviceReduceSingleTileKernelINS2_10policy_hubIdjN4cuda3std3__44plusIdEEE10Policy1000EN6thrust24THRUST_300001_SM_1000_NS6detail15normal_iteratorINSD_10device_ptrIdEEEEPdjS9_ddNS7_10__identityEEEvT0_T1_T2_T3_T4_T6__param_1,
	.param .u32 _ZN3cub18CUB_300001_SM_10006detail6reduce28DeviceReduceSingleTileKernelINS2_10policy_hubIdjN4cuda3std3__44plusIdEEE10Policy1000EN6thrust24THRUST_300001_SM_1000_NS6detail15normal_iteratorINSD_10device_ptrIdEEEEPdjS9_ddNS7_10__identityEEEvT0_T1_T2_T3_T4_T6__param_2,
	.param .align 1 .b8 _ZN3cub18CUB_300001_SM_10006detail6reduce28DeviceReduceSingleTileKernelINS2_10policy_hubIdjN4cuda3std3__44plusIdEEE10Policy1000EN6thrust24THRUST_300001_SM_1000_NS6detail15normal_iteratorINSD_10device_ptrIdEEEEPdjS9_ddNS7_10__identityEEEvT0_T1_T2_T3_T4_T6__param_3[1],
	.param .f64 _ZN3cub18CUB_300001_SM_10006detail6reduce28DeviceReduceSingleTileKernelINS2_10policy_hubIdjN4cuda3std3__44plusIdEEE10Policy1000EN6thrust24THRUST_300001_SM_1000_NS6detail15normal_iteratorINSD_10device_ptrIdEEEEPdjS9_ddNS7_10__identityEEEvT0_T1_T2_T3_T4_T6__param_4,
	.param .align 1 .b8 _ZN3cub18CUB_300001_SM_10006detail6reduce28DeviceReduceSingleTileKernelINS2_10policy_hubIdjN4cuda3std3__44plusIdEEE10Policy1000EN6thrust24THRUST_300001_SM_1000_NS6detail15normal_iteratorINSD_10device_ptrIdEEEEPdjS9_ddNS7_10__identityEEEvT0_T1_T2_T3_T4_T6__param_5[1]
)
.maxntid 640
.minnctapersm 1
{
	.reg .pred 	%p<71>;
	.reg .b32 	%r<288>;
	.reg .b64 	%rd<114>;
	.reg .b64 	%fd<380>;
	// demoted variable
	.shared .align 8 .b8 _ZZN3cub18CUB_300001_SM_10006detail6reduce28DeviceReduceSingleTileKernelINS2_10policy_hubIdjN4cuda3std3__44plusIdEEE10Policy1000EN6thrust24THRUST_300001_SM_1000_NS6detail15normal_iteratorINSD_10device_ptrIdEEEEPdjS9_ddNS7_10__identityEEEvT0_T1_T2_T3_T4_T6_E12temp_storage[192];
	ld.param.u64 	%rd9, [_ZN3cub18CUB_300001_SM_10006detail6reduce28DeviceReduceSingleTileKernelINS2_10policy_hubIdjN4cuda3std3__44plusIdEEE10Policy1000EN6thrust24THRUST_300001_SM_1000_NS6detail15normal_iteratorINSD_10device_ptrIdEEEEPdjS9_ddNS7_10__identityEEEvT0_T1_T2_T3_T4_T6__param_0];
	ld.param.u64 	%rd10, [_ZN3cub18CUB_300001_SM_10006detail6reduce28DeviceReduceSingleTileKernelINS2_10policy_hubIdjN4cuda3std3__44plusIdEEE10Policy1000EN6thrust24THRUST_300001_SM_1000_NS6detail15normal_iteratorINSD_10device_ptrIdEEEEPdjS9_ddNS7_10__identityEEEvT0_T1_T2_T3_T4_T6__param_1];
	ld.param.u32 	%r51, [_ZN3cub18CUB_300001_SM_10006detail6reduce28DeviceReduceSingleTileKernelINS2_10policy_hubIdjN4cuda3std3__44plusIdEEE10Policy1000EN6thrust24THRUST_300001_SM_1000_NS6detail15normal_iteratorINSD_10device_ptrIdEEEEPdjS9_ddNS7_10__identityEEEvT0_T1_T2_T3_T4_T6__param_2];
	ld.param.f64 	%fd42, [_ZN3cub18CUB_300001_SM_10006detail6reduce28DeviceReduceSingleTileKernelINS2_10policy_hubIdjN4cuda3std3__44plusIdEEE10Policy1000EN6thrust24THRUST_300001_SM_1000_NS6detail15normal_iteratorINSD_10device_ptrIdEEEEPdjS9_ddNS7_10__identityEEEvT0_T1_T2_T3_T4_T6__param_4];
	cvta.to.global.u64 	%rd1, %rd10;
	setp.ne.s32 	%p1, %r51, 0;
	@%p1 bra 	$L__BB14_3;
	mov.u32 	%r270, %tid.x;
	setp.ne.s32 	%p70, %r270, 0;
	@%p70 bra 	$L__BB14_52;
	st.global.f64 	[%rd1], %fd42;
	bra.uni 	$L__BB14_52;
$L__BB14_3:
	cvta.to.global.u64 	%rd2, %rd9;
	setp.gt.u32 	%p2, %r51, 5119;
	@%p2 bra 	$L__BB14_28;
	mov.u32 	%r1, %tid.x;
	setp.ge.u32 	%p24, %r1, %r51;
	mov.f64 	%fd367, 0d0000000000000000;
	mov.u32 	%r274, %r1;
	@%p24 bra 	$L__BB14_6;
	mul.wide.u32 	%rd83, %r1, 8;
	add.s64 	%rd84, %rd2, %rd83;
	ld.global.f64 	%fd367, [%rd84];
	add.s32 	%r274, %r1, 640;
$L__BB14_6:
	setp.ge.u32 	%p25, %r274, %r51;
	@%p25 bra 	$L__BB14_19;
	not.b32 	%r146, %r274;
	add.s32 	%r147, %r51, %r146;
	mul.hi.u32 	%r148, %r147, -858993459;
	shr.u32 	%r149, %r148, 9;
	add.s32 	%r4, %r149, 1;
	and.b32  	%r5, %r4, 15;
	setp.lt.u32 	%p26, %r147, 9600;
	@%p26 bra 	$L__BB14_10;
	and.b32  	%r150, %r4, 16777200;
	neg.s32 	%r272, %r150;
	mul.wide.u32 	%rd85, %r274, 8;
	add.s64 	%rd86, %rd85, %rd2;
	add.s64 	%rd112, %rd86, 40960;
$L__BB14_9:
	.pragma "nounroll";
	ld.global.f64 	%fd181, [%rd112+-40960];
	add.f64 	%fd182, %fd367, %fd181;
	ld.global.f64 	%fd183, [%rd112+-35840];
	add.f64 	%fd184, %fd182, %fd183;
	ld.global.f64 	%fd185, [%rd112+-30720];
	add.f64 	%fd186, %fd184, %fd185;
	ld.global.f64 	%fd187, [%rd112+-25600];
	add.f64 	%fd188, %fd186, %fd187;
	ld.global.f64 	%fd189, [%rd112+-20480];
	add.f64 	%fd190, %fd188, %fd189;
	ld.global.f64 	%fd191, [%rd112+-15360];
	add.f64 	%fd192, %fd190, %fd191;
	ld.global.f64 	%fd193, [%rd112+-10240];
	add.f64 	%fd194, %fd192, %fd193;
	ld.global.f64 	%fd195, [%rd112+-5120];
	add.f64 	%fd196, %fd194, %fd195;
	ld.global.f64 	%fd197, [%rd112];
	add.f64 	%fd198, %fd196, %fd197;
	ld.global.f64 	%fd199, [%rd112+5120];
	add.f64 	%fd200, %fd198, %fd199;
	ld.global.f64 	%fd201, [%rd112+10240];
	add.f64 	%fd202, %fd200, %fd201;
	ld.global.f64 	%fd203, [%rd112+15360];
	add.f64 	%fd204, %fd202, %fd203;
	ld.global.f64 	%fd205, [%rd112+20480];
	add.f64 	%fd206, %fd204, %fd205;
	ld.global.f64 	%fd207, [%rd112+25600];
	add.f64 	%fd208, %fd206, %fd207;
	ld.global.f64 	%fd209, [%rd112+30720];
	add.f64 	%fd210, %fd208, %fd209;
	ld.global.f64 	%fd211, [%rd112+35840];
	add.f64 	%fd367, %fd210, %fd211;
	add.s32 	%r274, %r274, 10240;
	add.s32 	%r272, %r272, 16;
	add.s64 	%rd112, %rd112, 81920;
	setp.ne.s32 	%p27, %r272, 0;
	@%p27 bra 	$L__BB14_9;
$L__BB14_10:
	setp.eq.s32 	%p28, %r5, 0;
	@%p28 bra 	$L__BB14_19;
	and.b32  	%r12, %r4, 7;
	setp.lt.u32 	%p29, %r5, 8;
	@%p29 bra 	$L__BB14_13;
	mul.wide.u32 	%rd87, %r274, 8;
	add.s64 	%rd88, %rd2, %rd87;
	ld.global.f64 	%fd213, [%rd88];
	add.f64 	%fd214, %fd367, %fd213;
	ld.global.f64 	%fd215, [%rd88+5120];
	add.f64 	%fd216, %fd214, %fd215;
	ld.global.f64 	%fd217, [%rd88+10240];
	add.f64 	%fd218, %fd216, %fd217;
	ld.global.f64 	%fd219, [%rd88+15360];
	add.f64 	%fd220, %fd218, %fd219;
	ld.global.f64 	%fd221, [%rd88+20480];
	add.f64 	%fd222, %fd220, %fd221;
	ld.global.f64 	%fd223, [%rd88+25600];
	add.f64 	%fd224, %fd222, %fd223;
	ld.global.f64 	%fd225, [%rd88+30720];
	add.f64 	%fd226, %fd224, %fd225;
	ld.global.f64 	%fd227, [%rd88+35840];
	add.f64 	%fd367, %fd226, %fd227;
	add.s32 	%r274, %r274, 5120;
$L__BB14_13:
	setp.eq.s32 	%p30, %r12, 0;
	@%p30 bra 	$L__BB14_19;
	and.b32  	%r15, %r4, 3;
	setp.lt.u32 	%p31, %r12, 4;
	@%p31 bra 	$L__BB14_16;
	mul.wide.u32 	%rd89, %r274, 8;
	add.s64 	%rd90, %rd2, %rd89;
	ld.global.f64 	%fd229, [%rd90];
	add.f64 	%fd230, %fd367, %fd229;
	ld.global.f64 	%fd231, [%rd90+5120];
	add.f64 	%fd232, %fd230, %fd231;
	ld.global.f64 	%fd233, [%rd90+10240];
	add.f64 	%fd234, %fd232, %fd233;
	ld.global.f64 	%fd235, [%rd90+15360];
	add.f64 	%fd367, %fd234, %fd235;
	add.s32 	%r274, %r274, 2560;
$L__BB14_16:
	setp.eq.s32 	%p32, %r15, 0;
	@%p32 bra 	$L__BB14_19;
	mul.wide.u32 	%rd91, %r274, 8;
	add.s64 	%rd113, %rd2, %rd91;
	neg.s32 	%r277, %r15;
$L__BB14_18:
	.pragma "nounroll";
	ld.global.f64 	%fd236, [%rd113];
	add.f64 	%fd367, %fd367, %fd236;
	add.s64 	%rd113, %rd113, 5120;
	add.s32 	%r277, %r277, 1;
	setp.ne.s32 	%p33, %r277, 0;
	@%p33 bra 	$L__BB14_18;
$L__BB14_19:
	setp.lt.u32 	%p34, %r51, 640;
	@%p34 bra 	$L__BB14_24;
	// begin inline asm
	mov.u32 %r214, %laneid;
	// end inline asm
	mov.b64 	%rd102, %fd367;
	mov.b64 	{%r216, %r221}, %rd102;
	mov.b32 	%r222, 1;
	mov.b32 	%r263, 31;
	mov.b32 	%r264, -1;
	// begin inline asm
	shfl.sync.down.b32 %r215, %r216, %r222, %r263, %r264;
	// end inline asm
	// begin inline asm
	shfl.sync.down.b32 %r220, %r221, %r222, %r263, %r264;
	// end inline asm
	mov.b64 	%rd103, {%r215, %r220};
	mov.b64 	%fd307, %rd103;
	setp.gt.s32 	%p62, %r214, 30;
	add.f64 	%fd308, %fd367, %fd307;
	selp.f64 	%fd309, %fd367, %fd308, %p62;
	mov.b64 	%rd104, %fd309;
	mov.b64 	{%r226, %r231}, %rd104;
	mov.b32 	%r232, 2;
	// begin inline asm
	shfl.sync.down.b32 %r225, %r226, %r232, %r263, %r264;
	// end inline asm
	// begin inline asm
	shfl.sync.down.b32 %r230, %r231, %r232, %r263, %r264;
	// end inline asm
	mov.b64 	%rd105, {%r225, %r230};
	mov.b64 	%fd310, %rd105;
	setp.gt.s32 	%p63, %r214, 29;
	add.f64 	%fd311, %fd309, %fd310;
	selp.f64 	%fd312, %fd309, %fd311, %p63;
	mov.b64 	%rd106, %fd312;
	mov.b64 	{%r236, %r241}, %rd106;
	mov.b32 	%r242, 4;
	// begin inline asm
	shfl.sync.down.b32 %r235, %r236, %r242, %r263, %r264;
	// end inline asm
	// begin inline asm
	shfl.sync.down.b32 %r240, %r241, %r242, %r263, %r264;
	// end inline asm
	mov.b64 	%rd107, {%r235, %r240};
	mov.b64 	%fd313, %rd107;
	setp.gt.s32 	%p64, %r214, 27;
	add.f64 	%fd314, %fd312, %fd313;
	selp.f64 	%fd315, %fd312, %fd314, %p64;
	mov.b64 	%rd108, %fd315;
	mov.b64 	{%r246, %r251}, %rd108;
	mov.b32 	%r252, 8;
	// begin inline asm
	shfl.sync.down.b32 %r245, %r246, %r252, %r263, %r264;
	// end inline asm
	// begin inline asm
	shfl.sync.down.b32 %r250, %r251, %r252, %r263, %r264;
	// end inline asm
	mov.b64 	%rd109, {%r245, %r250};
	mov.b64 	%fd316, %rd109;
	setp.gt.s32 	%p65, %r214, 23;
	add.f64 	%fd317, %fd315, %fd316;
	selp.f64 	%fd318, %fd315, %fd317, %p65;
	mov.b64 	%rd110, %fd318;
	mov.b64 	{%r256, %r261}, %rd110;
	mov.b32 	%r262, 16;
	// begin inline asm
	shfl.sync.down.b32 %r255, %r256, %r262, %r263, %r264;
	// end inline asm
	// begin inline asm
	shfl.sync.down.b32 %r260, %r261, %r262, %r263, %r264;
	// end inline asm
	mov.b64 	%rd111, {%r255, %r260};
	mov.b64 	%fd319, %rd111;
	setp.gt.s32 	%p66, %r214, 15;
	add.f64 	%fd16, %fd318, %fd319;
	selp.f64 	%fd379, %fd318, %fd16, %p66;
	setp.ne.s32 	%p67, %r214, 0;
	@%p67 bra 	$L__BB14_22;
	shr.u32 	%r265, %r1, 2;
	and.b32  	%r266, %r265, 248;
	mov.u32 	%r267, _ZZN3cub18CUB_300001_SM_10006detail6reduce28DeviceReduceSingleTileKernelINS2_10policy_hubIdjN4cuda3std3__44plusIdEEE10Policy1000EN6thrust24THRUST_300001_SM_1000_NS6detail15normal_iteratorINSD_10device_ptrIdEEEEPdjS9_ddNS7_10__identityEEEvT0_T1_T2_T3_T4_T6_E12temp_storage;
	add.s32 	%r268, %r267, %r266;
	st.shared.f64 	[%r268+24], %fd16;
$L__BB14_22:
	bar.sync 	0;
	setp.ne.s32 	%p68, %r1, 0;
	@%p68 bra 	$L__BB14_50;
	ld.shared.f64 	%fd320, [_ZZN3cub18CUB_300001_SM_10006detail6reduce28DeviceReduceSingleTileKernelINS2_10policy_hubIdjN4cuda3std3__44plusIdEEE10Policy1000EN6thrust24THRUST_300001_SM_1000_NS6detail15normal_iteratorINSD_10device_ptrIdEEEEPdjS9_ddNS7_10__identityEEEvT0_T1_T2_T3_T4_T6_E12temp_storage+32];
	add.f64 	%fd321, %fd379, %fd320;
	ld.shared.f64 	%fd322, [_ZZN3cub18CUB_300001_SM_10006detail6reduce28DeviceReduceSingleTileKernelINS2_10policy_hubIdjN4cuda3std3__44plusIdEEE10Policy1000EN6thrust24THRUST_300001_SM_1000_NS6detail15normal_iteratorINSD_10device_ptrIdEEEEPdjS9_ddNS7_10__identityEEEvT0_T1_T2_T3_T4_T6_E12temp_storage+40];
	add.f64 	%fd323, %fd321, %fd322;
	ld.shared.f64 	%fd324, [_ZZN3cub18CUB_300001_SM_10006detail6reduce28DeviceReduceSingleTileKernelINS2_10policy_hubIdjN4cuda3std3__44plusIdEEE10Policy1000EN6thrust24THRUST_300001_SM_1000_NS6detail15normal_iteratorINSD_10device_ptrIdEEEEPdjS9_ddNS7_10__identityEEEvT0_T1_T2_T3_T4_T6_E12temp_storage+48];
	add.f64 	%fd325, %fd323, %fd324;
	ld.shared.f64 	%fd326, [_ZZN3cub18CUB_300001_SM_10006detail6reduce28DeviceReduceSingleTileKernelINS2_10policy_hubIdjN4cuda3std3__44plusIdEEE10Policy1000EN6thrust24THRUST_300001_SM_1000_NS6detail15normal_iteratorINSD_10device_ptrIdEEEEPdjS9_ddNS7_10__identityEEEvT0_T1_T2_T3_T4_T6_E12temp_storage+56];
	add.f64 	%fd327, %fd325, %fd326;
	ld.shared.f64 	%fd328, [_ZZN3cub18CUB_300001_SM_10006detail6reduce28DeviceReduceSingleTileKernelINS2_10policy_hubIdjN4cuda3std3__44plusIdEEE10Policy1000EN6thrust24THRUST_300001_SM_1000_NS6detail15normal_iteratorINSD_10device_ptrIdEEEEPdjS9_ddNS7_10__identityEEEvT0_T1_T2_T3_T4_T6_E12temp_storage+64];
	add.f64 	%fd329, %fd327, %fd328;
	ld.shared.f64 	%fd330, [_ZZN3cub18CUB_300001_SM_10006detail6reduce28DeviceReduceSingleTileKernelINS2_10policy_hubIdjN4cuda3std3__44plusIdEEE10Policy1000EN6thrust24THRUST_300001_SM_1000_NS6detail15normal_iteratorINSD_10device_ptrIdEEEEPdjS9_ddNS7_10__identityEEEvT0_T1_T2_T3_T4_T6_E12temp_storage+72];
	add.f64 	%fd331, %fd329, %fd330;
	ld.shared.f64 	%fd332, [_ZZN3cub18CUB_300001_SM_10006detail6reduce28DeviceReduceSingleTileKernelINS2_10policy_hubIdjN4cuda3std3__44plusIdEEE10Policy1000EN6thrust24THRUST_300001_SM_1000_NS6detail15normal_iteratorINSD_10device_ptrIdEEEEPdjS9_ddNS7_10__identityEEEvT0_T1_T2_T3_T4_T6_E12temp_storage+80];
	add.f64 	%fd333, %fd331, %fd332;
	ld.shared.f64 	%fd334, [_ZZN3cub18CUB_300001_SM_10006detail6reduce28DeviceReduceSingleTileKernelINS2_10policy_hubIdjN4cuda3std3__44plusIdEEE10Policy1000EN6thrust24THRUST_300001_SM_1000_NS6detail15normal_iteratorINSD_10device_ptrIdEEEEPdjS9_ddNS7_10__identityEEEvT0_T1_T2_T3_T4_T6_E12temp_storage+88];
	add.f64 	%fd335, %fd333, %fd334;
	ld.shared.f64 	%fd336, [_ZZN3cub18CUB_300001_SM_10006detail6reduce28DeviceReduceSingleTileKernelINS2_10policy_hubIdjN4cuda3std3__44plusIdEEE10Policy1000EN6thrust24THRUST_300001_SM_1000_NS6detail15normal_iteratorINSD_10device_ptrIdEEEEPdjS9_ddNS7_10__identityEEEvT0_T1_T2_T3_T4_T6_E12temp_storage+96];
	add.f64 	%fd337, %fd335, %fd336;
	ld.shared.f64 	%fd338, [_ZZN3cub18CUB_300001_SM_10006detail6reduce28DeviceReduceSingleTileKernelINS2_10policy_hubIdjN4cuda3std3__44plusIdEEE10Policy1000EN6thrust24THRUST_300001_SM_1000_NS6detail15normal_iteratorINSD_10device_ptrIdEEEEPdjS9_ddNS7_10__identityEEEvT0_T1_T2_T3_T4_T6_E12temp_storage+104];
	add.f64 	%fd339, %fd337, %fd338;
	ld.shared.f64 	%fd340, [_ZZN3cub18CUB_300001_SM_10006detail6reduce28DeviceReduceSingleTileKernelINS2_10policy_hubIdjN4cuda3std3__44plusIdEEE10Policy1000EN6thrust24THRUST_300001_SM_1000_NS6detail15normal_iteratorINSD_10device_ptrIdEEEEPdjS9_ddNS7_10__identityEEEvT0_T1_T2_T3_T4_T6_E12temp_storage+112];
	add.f64 	%fd341, %fd339, %fd340;
	ld.shared.f64 	%fd342, [_ZZN3cub18CUB_300001_SM_10006detail6reduce28DeviceReduceSingleTileKernelINS2_10policy_hubIdjN4cuda3std3__44plusIdEEE10Policy1000EN6thrust24THRUST_300001_SM_1000_NS6detail15normal_iteratorINSD_10device_ptrIdEEEEPdjS9_ddNS7_10__identityEEEvT0_T1_T2_T3_T4_T6_E12temp_storage+120];
	add.f64 	%fd343, %fd341, %fd342;
	ld.shared.f64 	%fd344, [_ZZN3cub18CUB_300001_SM_10006detail6reduce28DeviceReduceSingleTileKernelINS2_10policy_hubIdjN4cuda3std3__44plusIdEEE10Policy1000EN6thrust24THRUST_300001_SM_1000_NS6detail15normal_iteratorINSD_10device_ptrIdEEEEPdjS9_ddNS7_10__identityEEEvT0_T1_T2_T3_T4_T6_E12temp_storage+128];
	add.f64 	%fd345, %fd343, %fd344;
	ld.shared.f64 	%fd346, [_ZZN3cub18CUB_300001_SM_10006detail6reduce28DeviceReduceSingleTileKernelINS2_10policy_hubIdjN4cuda3std3__44plusIdEEE10Policy1000EN6thrust24THRUST_300001_SM_1000_NS6detail15normal_iteratorINSD_10device_ptrIdEEEEPdjS9_ddNS7_10__identityEEEvT0_T1_T2_T3_T4_T6_E12temp_storage+136];
	add.f64 	%fd347, %fd345, %fd346;
	ld.shared.f64 	%fd348, [_ZZN3cub18CUB_300001_SM_10006detail6reduce28DeviceReduceSingleTileKernelINS2_10policy_hubIdjN4cuda3std3__44plusIdEEE10Policy1000EN6thrust24THRUST_300001_SM_1000_NS6detail15normal_iteratorINSD_10device_ptrIdEEEEPdjS9_ddNS7_10__identityEEEvT0_T1_T2_T3_T4_T6_E12temp_storage+144];
	add.f64 	%fd349, %fd347, %fd348;
	ld.shared.f64 	%fd350, [_ZZN3cub18CUB_300001_SM_10006detail6reduce28DeviceReduceSingleTileKernelINS2_10policy_hubIdjN4cuda3std3__44plusIdEEE10Policy1000EN6thrust24THRUST_300001_SM_1000_NS6detail15normal_iteratorINSD_10device_ptrIdEEEEPdjS9_ddNS7_10__identityEEEvT0_T1_T2_T3_T4_T6_E12temp_storage+152];
	add.f64 	%fd351, %fd349, %fd350;
	ld.shared.f64 	%fd352, [_ZZN3cub18CUB_300001_SM_10006detail6reduce28DeviceReduceSingleTileKernelINS2_10policy_hubIdjN4cuda3std3__44plusIdEEE10Policy1000EN6thrust24THRUST_300001_SM_1000_NS6detail15normal_iteratorINSD_10device_ptrIdEEEEPdjS9_ddNS7_10__identityEEEvT0_T1_T2_T3_T4_T6_E12temp_storage+160];
	add.f64 	%fd353, %fd351, %fd352;
	ld.shared.f64 	%fd354, [_ZZN3cub18CUB_300001_SM_10006detail6reduce28DeviceReduceSingleTileKernelINS2_10policy_hubIdjN4cuda3std3__44plusIdEEE10Policy1000EN6thrust24THRUST_300001_SM_1000_NS6detail15normal_iteratorINSD_10device_ptrIdEEEEPdjS9_ddNS7_10__identityEEEvT0_T1_T2_T3_T4_T6_E12temp_storage+168];
	add.f64 	%fd355, %fd353, %fd354;
	ld.shared.f64 	%fd356, [_ZZN3cub18CUB_300001_SM_10006detail6reduce28DeviceReduceSingleTileKernelINS2_10policy_hubIdjN4cuda3std3__44plusIdEEE10Policy1000EN6thrust24THRUST_300001_SM_1000_NS6detail15normal_iteratorINSD_10device_ptrIdEEEEPdjS9_ddNS7_10__identityEEEvT0_T1_T2_T3_T4_T6_E12temp_storage+176];
	add.f64 	%fd379, %fd355, %fd356;
	bra.uni 	$L__BB14_50;
$L__BB14_24:
	// begin inline asm
	mov.u32 %r151, %laneid;
	// end inline asm
	and.b32  	%r202, %r1, 992;
	add.s32 	%r203, %r202, 32;
	setp.gt.u32 	%p35, %r203, %r51;
	not.b32 	%r204, %r202;
	add.s32 	%r205, %r51, %r204;
	selp.b32 	%r200, %r205, 31, %p35;
	mov.b64 	%rd92, %fd367;
	mov.b64 	{%r153, %r158}, %rd92;
	mov.b32 	%r159, 1;
	mov.b32 	%r201, -1;
	// begin inline asm
	shfl.sync.down.b32 %r152, %r153, %r159, %r200, %r201;
	// end inline asm
	// begin inline asm
	shfl.sync.down.b32 %r157, %r158, %r159, %r200, %r201;
	// end inline asm
	mov.b64 	%rd93, {%r152, %r157};
	mov.b64 	%fd237, %rd93;
	setp.lt.s32 	%p36, %r151, %r200;
	add.f64 	%fd238, %fd367, %fd237;
	selp.f64 	%fd239, %fd238, %fd367, %p36;
	mov.b64 	%rd94, %fd239;
	mov.b64 	{%r163, %r168}, %rd94;
	mov.b32 	%r169, 2;
	// begin inline asm
	shfl.sync.down.b32 %r162, %r163, %r169, %r200, %r201;
	// end inline asm
	// begin inline asm
	shfl.sync.down.b32 %r167, %r168, %r169, %r200, %r201;
	// end inline asm
	mov.b64 	%rd95, {%r162, %r167};
	mov.b64 	%fd240, %rd95;
	add.s32 	%r206, %r151, 2;
	setp.gt.s32 	%p37, %r206, %r200;
	add.f64 	%fd241, %fd239, %fd240;
	selp.f64 	%fd242, %fd239, %fd241, %p37;
	mov.b64 	%rd96, %fd242;
	mov.b64 	{%r173, %r178}, %rd96;
	mov.b32 	%r179, 4;
	// begin inline asm
	shfl.sync.down.b32 %r172, %r173, %r179, %r200, %r201;
	// end inline asm
	// begin inline asm
	shfl.sync.down.b32 %r177, %r178, %r179, %r200, %r201;
	// end inline asm
	mov.b64 	%rd97, {%r172, %r177};
	mov.b64 	%fd243, %rd97;
	add.s32 	%r207, %r151, 4;
	setp.gt.s32 	%p38, %r207, %r200;
	add.f64 	%fd244, %fd242, %fd243;
	selp.f64 	%fd245, %fd242, %fd244, %p38;
	mov.b64 	%rd98, %fd245;
	mov.b64 	{%r183, %r188}, %rd98;
	mov.b32 	%r189, 8;
	// begin inline asm
	shfl.sync.down.b32 %r182, %r183, %r189, %r200, %r201;
	// end inline asm
	// begin inline asm
	shfl.sync.down.b32 %r187, %r188, %r189, %r200, %r201;
	// end inline asm
	mov.b64 	%rd99, {%r182, %r187};
	mov.b64 	%fd246, %rd99;
	add.s32 	%r208, %r151, 8;
	setp.gt.s32 	%p39, %r208, %r200;
	add.f64 	%fd247, %fd245, %fd246;
	selp.f64 	%fd248, %fd245, %fd247, %p39;
	mov.b64 	%rd100, %fd248;
	mov.b64 	{%r193, %r198}, %rd100;
	mov.b32 	%r199, 16;
	// begin inline asm
	shfl.sync.down.b32 %r192, %r193, %r199, %r200, %r201;
	// end inline asm
	// begin inline asm
	shfl.sync.down.b32 %r197, %r198, %r199, %r200, %r201;
	// end inline asm
	mov.b64 	%rd101, {%r192, %r197};
	mov.b64 	%fd249, %rd101;
	add.s32 	%r209, %r151, 16;
	setp.gt.s32 	%p40, %r209, %r200;
	add.f64 	%fd250, %fd248, %fd249;
	selp.f64 	%fd379, %fd248, %fd250, %p40;
	setp.ne.s32 	%p41, %r151, 0;
	@%p41 bra 	$L__BB14_26;
	shr.u32 	%r210, %r1, 2;
	and.b32  	%r211, %r210, 248;
	mov.u32 	%r212, _ZZN3cub18CUB_300001_SM_10006detail6reduce28DeviceReduceSingleTileKernelINS2_10policy_hubIdjN4cuda3std3__44plusIdEEE10Policy1000EN6thrust24THRUST_300001_SM_1000_NS6detail15normal_iteratorINSD_10device_ptrIdEEEEPdjS9_ddNS7_10__identityEEEvT0_T1_T2_T3_T4_T6_E12temp_storage;
	add.s32 	%r213, %r212, %r211;
	st.shared.f64 	[%r213+24], %fd379;
$L__BB14_26:
	bar.sync 	0;
	setp.ne.s32 	%p42, %r1, 0;
	@%p42 bra 	$L__BB14_50;
	setp.gt.u32 	%p43, %r51, 32;
	ld.shared.f64 	%fd251, [_ZZN3cub18CUB_300001_SM_10006detail6reduce28DeviceReduceSingleTileKernelINS2_10policy_hubIdjN4cuda3std3__44plusIdEEE10Policy1000EN6thrust24THRUST_300001_SM_1000_NS6detail15normal_iteratorINSD_10device_ptrIdEEEEPdjS9_ddNS7_10__identityEEEvT0_T1_T2_T3_T4_T6_E12temp_storage+32];
	add.f64 	%fd252, %fd379, %fd251;
	selp.f64 	%fd253, %fd252, %fd379, %p43;
	setp.gt.u32 	%p44, %r51, 64;
	ld.shared.f64 	%fd254, [_ZZN3cub18CUB_300001_SM_10006detail6reduce28DeviceReduceSingleTileKernelINS2_10policy_hubIdjN4cuda3std3__44plusIdEEE10Policy1000EN6thrust24THRUST_300001_SM_1000_NS6detail15normal_iteratorINSD_10device_ptrIdEEEEPdjS9_ddNS7_10__identityEEEvT0_T1_T2_T3_T4_T6_E12temp_storage+40];
	add.f64 	%fd255, %fd254, %fd253;
	selp.f64 	%fd256, %fd255, %fd253, %p44;
	setp.gt.u32 	%p45, %r51, 96;
	ld.shared.f64 	%fd257, [_ZZN3cub18CUB_300001_SM_10006detail6reduce28DeviceReduceSingleTileKernelINS2_10policy_hubIdjN4cuda3std3__44plusIdEEE10Policy1000EN6thrust24THRUST_300001_SM_1000_NS6detail15normal_iteratorINSD_10device_ptrIdEEEEPdjS9_ddNS7_10__identityEEEvT0_T1_T2_T3_T4_T6_E12temp_storage+48];
	add.f64 	%fd258, %fd257, %fd256;
	selp.f64 	%fd259, %fd258, %fd256, %p45;
	setp.gt.u32 	%p46, %r51, 128;
	ld.shared.f64 	%fd260, [_ZZN3cub18CUB_300001_SM_10006detail6reduce28DeviceReduceSingleTileKernelINS2_10policy_hubIdjN4cuda3std3__44plusIdEEE10Policy1000EN6thrust24THRUST_300001_SM_1000_NS6detail15normal_iteratorINSD_10device_ptrIdEEEEPdjS9_ddNS7_10__identityEEEvT0_T1_T2_T3_T4_T6_E12temp_storage+56];
	add.f64 	%fd261, %fd260, %fd259;
	selp.f64 	%fd262, %fd261, %fd259, %p46;
	setp.gt.u32 	%p47, %r51, 160;
	ld.shared.f64 	%fd263, [_ZZN3cub18CUB_300001_SM_10006detail6reduce28DeviceReduceSingleTileKernelINS2_10policy_hubIdjN4cuda3std3__44plusIdEEE10Policy1000EN6thrust24THRUST_300001_SM_1000_NS6detail15normal_iteratorINSD_10device_ptrIdEEEEPdjS9_ddNS7_10__identityEEEvT0_T1_T2_T3_T4_T6_E12temp_storage+64];
	add.f64 	%fd264, %fd263, %fd262;
	selp.f64 	%fd265, %fd264, %fd262, %p47;
	setp.gt.u32 	%p48, %r51, 192;
	ld.shared.f64 	%fd266, [_ZZN3cub18CUB_300001_SM_10006detail6reduce28DeviceReduceSingleTileKernelINS2_10policy_hubIdjN4cuda3std3__44plusIdEEE10Policy1000EN6thrust24THRUST_300001_SM_1000_NS6detail15normal_iteratorINSD_10device_ptrIdEEEEPdjS9_ddNS7_10__identityEEEvT0_T1_T2_T3_T4_T6_E12temp_storage+72];
	add.f64 	%fd267, %fd266, %fd265;
	selp.f64 	%fd268, %fd267, %fd265, %p48;
	setp.gt.u32 	%p49, %r51, 224;
	ld.shared.f64 	%fd269, [_ZZN3cub18CUB_300001_SM_10006detail6reduce28DeviceReduceSingleTileKernelINS2_10policy_hubIdjN4cuda3std3__44plusIdEEE10Policy1000EN6thrust24THRUST_300001_SM_1000_NS6detail15normal_iteratorINSD_10device_ptrIdEEEEPdjS9_ddNS7_10__identityEEEvT0_T1_T2_T3_T4_T6_E12temp_storage+80];
	add.f64 	%fd270, %fd269, %fd268;
	selp.f64 	%fd271, %fd270, %fd268, %p49;
	setp.gt.u32 	%p50, %r51, 256;
	ld.shared.f64 	%fd272, [_ZZN3cub18CUB_300001_SM_10006detail6reduce28DeviceReduceSingleTileKernelINS2_10policy_hubIdjN4cuda3std3__44plusIdEEE10Policy1000EN6thrust24THRUST_300001_SM_1000_NS6detail15normal_iteratorINSD_10device_ptrIdEEEEPdjS9_ddNS7_10__identityEEEvT0_T1_T2_T3_T4_T6_E12temp_storage+88];
	add.f64 	%fd273, %fd272, %fd271;
	selp.f64 	%fd274, %fd273, %fd271, %p50;
	setp.gt.u32 	%p51, %r51, 288;
	ld.shared.f64 	%fd275, [_ZZN3cub18CUB_300001_SM_10006detail6reduce28DeviceReduceSingleTileKernelINS2_10policy_hubIdjN4cuda3std3__44plusIdEEE10Policy1000EN6thrust24THRUST_300001_SM_1000_NS6detail15normal_iteratorINSD_10device_ptrIdEEEEPdjS9_ddNS7_10__identityEEEvT0_T1_T2_T3_T4_T6_E12temp_storage+96];
	add.f64 	%fd276, %fd275, %fd274;
	selp.f64 	%fd277, %fd276, %fd274, %p51;
	setp.gt.u32 	%p52, %r51, 320;
	ld.shared.f64 	%fd278, [_ZZN3cub18CUB_300001_SM_10006detail6reduce28DeviceReduceSingleTileKernelINS2_10policy_hubIdjN4cuda3std3__44plusIdEEE10Policy1000EN6thrust24THRUST_300001_SM_1000_NS6detail15normal_iteratorINSD_10device_ptrIdEEEEPdjS9_ddNS7_10__identityEEEvT0_T1_T2_T3_T4_T6_E12temp_storage+104];
	add.f64 	%fd279, %fd278, %fd277;
	selp.f64 	%fd280, %fd279, %fd277, %p52;
	setp.gt.u32 	%p53, %r51, 352;
	ld.shared.f64 	%fd281, [_ZZN3cub18CUB_300001_SM_10006detail6reduce28DeviceReduceSingleTileKernelINS2_10policy_hubIdjN4cuda3std3__44plusIdEEE10Policy1000EN6thrust24THRUST_300001_SM_1000_NS6detail15normal_iteratorINSD_10device_ptrIdEEEEPdjS9_ddNS7_10__identityEEEvT0_T1_T2_T3_T4_T6_E12temp_storage+112];
	add.f64 	%fd282, %fd281, %fd280;
	selp.f64 	%fd283, %fd282, %fd280, %p53;
	setp.gt.u32 	%p54, %r51, 384;
	ld.shared.f64 	%fd284, [_ZZN3cub18CUB_300001_SM_10006detail6reduce28DeviceReduceSingleTileKernelINS2_10policy_hubIdjN4cuda3std3__44plusIdEEE10Policy1000EN6thrust24THRUST_300001_SM_1000_NS6detail15normal_iteratorINSD_10device_ptrIdEEEEPdjS9_ddNS7_10__identityEEEvT0_T1_T2_T3_T4_T6_E12temp_storage+120];
	add.f64 	%fd285, %fd284, %fd283;
	selp.f64 	%fd286, %fd285, %fd283, %p54;
	setp.gt.u32 	%p55, %r51, 416;
	ld.shared.f64 	%fd287, [_ZZN3cub18CUB_300001_SM_10006detail6reduce28DeviceReduceSingleTileKernelINS2_10policy_hubIdjN4cuda3std3__44plusIdEEE10Policy1000EN6thrust24THRUST_300001_SM_1000_NS6detail15normal_iteratorINSD_10device_ptrIdEEEEPdjS9_ddNS7_10__identityEEEvT0_T1_T2_T3_T4_T6_E12temp_storage+128];
	add.f64 	%fd288, %fd287, %fd286;
	selp.f64 	%fd289, %fd288, %fd286, %p55;
	setp.gt.u32 	%p56, %r51, 448;
	ld.shared.f64 	%fd290, [_ZZN3cub18CUB_300001_SM_10006detail6reduce28DeviceReduceSingleTileKernelINS2_10policy_hubIdjN4cuda3std3__44plusIdEEE10Policy1000EN6thrust24THRUST_300001_SM_1000_NS6detail15normal_iteratorINSD_10device_ptrIdEEEEPdjS9_ddNS7_10__identityEEEvT0_T1_T2_T3_T4_T6_E12temp_storage+136];
	add.f64 	%fd291, %fd290, %fd289;
	selp.f64 	%fd292, %fd291, %fd289, %p56;
	setp.gt.u32 	%p57, %r51, 480;
	ld.shared.f64 	%fd293, [_ZZN3cub18CUB_300001_SM_10006detail6reduce28DeviceReduceSingleTileKernelINS2_10policy_hubIdjN4cuda3std3__44plusIdEEE10Policy1000EN6thrust24THRUST_300001_SM_1000_NS6detail15normal_iteratorINSD_10device_ptrIdEEEEPdjS9_ddNS7_10__identityEEEvT0_T1_T2_T3_T4_T6_E12temp_storage+144];
	add.f64 	%fd294, %fd293, %fd292;
	selp.f64 	%fd295, %fd294, %fd292, %p57;
	setp.gt.u32 	%p58, %r51, 512;
	ld.shared.f64 	%fd296, [_ZZN3cub18CUB_300001_SM_10006detail6reduce28DeviceReduceSingleTileKernelINS2_10policy_hubIdjN4cuda3std3__44plusIdEEE10Policy1000EN6thrust24THRUST_300001_SM_1000_NS6detail15normal_iteratorINSD_10device_ptrIdEEEEPdjS9_ddNS7_10__identityEEEvT0_T1_T2_T3_T4_T6_E12temp_storage+152];
	add.f64 	%fd297, %fd296, %fd295;
	selp.f64 	%fd298, %fd297, %fd295, %p58;
	setp.gt.u32 	%p59, %r51, 544;
	ld.shared.f64 	%fd299, [_ZZN3cub18CUB_300001_SM_10006detail6reduce28DeviceReduceSingleTileKernelINS2_10policy_hubIdjN4cuda3std3__44plusIdEEE10Policy1000EN6thrust24THRUST_300001_SM_1000_NS6detail15normal_iteratorINSD_10device_ptrIdEEEEPdjS9_ddNS7_10__identityEEEvT0_T1_T2_T3_T4_T6_E12temp_storage+160];
	add.f64 	%fd300, %fd299, %fd298;
	selp.f64 	%fd301, %fd300, %fd298, %p59;
	setp.gt.u32 	%p60, %r51, 576;
	ld.shared.f64 	%fd302, [_ZZN3cub18CUB_300001_SM_10006detail6reduce28DeviceReduceSingleTileKernelINS2_10policy_hubIdjN4cuda3std3__44plusIdEEE10Policy1000EN6thrust24THRUST_300001_SM_1000_NS6detail15normal_iteratorINSD_10device_ptrIdEEEEPdjS9_ddNS7_10__identityEEEvT0_T1_T2_T3_T4_T6_E12temp_storage+168];
	add.f64 	%fd303, %fd302, %fd301;
	selp.f64 	%fd304, %fd303, %fd301, %p60;
	setp.gt.u32 	%p61, %r51, 608;
	ld.shared.f64 	%fd305, [_ZZN3cub18CUB_300001_SM_10006detail6reduce28DeviceReduceSingleTileKernelINS2_10policy_hubIdjN4cuda3std3__44plusIdEEE10Policy1000EN6thrust24THRUST_300001_SM_1000_NS6detail15normal_iteratorINSD_10device_ptrIdEEEEPdjS9_ddNS7_10__identityEEEvT0_T1_T2_T3_T4_T6_E12temp_storage+176];
	add.f64 	%fd306, %fd305, %fd304;
	selp.f64 	%fd379, %fd306, %fd304, %p61;
	bra.uni 	$L__BB14_50;
$L__BB14_28:
	mov.u32 	%r21, %tid.x;
	mul.wide.u32 	%rd11, %r21, 8;
	add.s64 	%rd12, %rd2, %rd11;
	ld.global.f64 	%fd43, [%rd12];
	ld.global.f64 	%fd44, [%rd12+5120];
	ld.global.f64 	%fd45, [%rd12+10240];
	ld.global.f64 	%fd46, [%rd12+15360];
	ld.global.f64 	%fd47, [%rd12+20480];
	ld.global.f64 	%fd48, [%rd12+25600];
	ld.global.f64 	%fd49, [%rd12+30720];
	ld.global.f64 	%fd50, [%rd12+35840];
	add.f64 	%fd51, %fd43, %fd44;
	add.f64 	%fd52, %fd51, %fd45;
	add.f64 	%fd53, %fd52, %fd46;
	add.f64 	%fd54, %fd53, %fd47;
	add.f64 	%fd55, %fd54, %fd48;
	add.f64 	%fd56, %fd55, %fd49;
	add.f64 	%fd378, %fd56, %fd50;
	add.s32 	%r22, %r51, -5120;
	setp.lt.u32 	%p3, %r22, 5120;
	mov.b32 	%r279, 5120;
	@%p3 bra 	$L__BB14_32;
	mov.b32 	%r279, 5120;
$L__BB14_30:
	add.s32 	%r54, %r21, %r279;
	mul.wide.u32 	%rd13, %r54, 8;
	add.s64 	%rd14, %rd2, %rd13;
	ld.global.f64 	%fd57, [%rd14];
	ld.global.f64 	%fd58, [%rd14+5120];
	ld.global.f64 	%fd59, [%rd14+10240];
	ld.global.f64 	%fd60, [%rd14+15360];
	ld.global.f64 	%fd61, [%rd14+20480];
	ld.global.f64 	%fd62, [%rd14+25600];
	ld.global.f64 	%fd63, [%rd14+30720];
	ld.global.f64 	%fd64, [%rd14+35840];
	add.f64 	%fd65, %fd378, %fd57;
	add.f64 	%fd66, %fd65, %fd58;
	add.f64 	%fd67, %fd66, %fd59;
	add.f64 	%fd68, %fd67, %fd60;
	add.f64 	%fd69, %fd68, %fd61;
	add.f64 	%fd70, %fd69, %fd62;
	add.f64 	%fd71, %fd70, %fd63;
	add.f64 	%fd378, %fd71, %fd64;
	sub.s32 	%r55, %r51, %r279;
	setp.lt.u32 	%p4, %r55, 5120;
	@%p4 bra 	$L__BB14_46;
	add.s32 	%r279, %r279, 5120;
	setp.le.u32 	%p5, %r279, %r22;
	@%p5 bra 	$L__BB14_30;
$L__BB14_32:
	setp.le.u32 	%p6, %r51, %r279;
	sub.s32 	%r56, %r51, %r279;
	setp.ge.s32 	%p7, %r21, %r56;
	or.pred  	%p8, %p6, %p7;
	@%p8 bra 	$L__BB14_46;
	not.b32 	%r58, %r21;
	add.s32 	%r59, %r51, %r58;
	sub.s32 	%r60, %r59, %r279;
	mul.hi.u32 	%r61, %r60, -858993459;
	shr.u32 	%r62, %r61, 9;
	add.s32 	%r26, %r62, 1;
	and.b32  	%r27, %r26, 15;
	setp.lt.u32 	%p9, %r60, 9600;
	mov.u32 	%r284, %r21;
	@%p9 bra 	$L__BB14_37;
	or.b32  	%r282, %r21, 5120;
	add.s32 	%r281, %r21, %r279;
	and.b32  	%r63, %r26, 16777200;
	neg.s32 	%r280, %r63;
$L__BB14_35:
	.pragma "nounroll";
	mul.wide.u32 	%rd15, %r281, 8;
	add.s64 	%rd16, %rd2, %rd15;
	ld.global.f64 	%fd73, [%rd16];
	add.f64 	%fd74, %fd378, %fd73;
	add.s32 	%r64, %r281, 640;
	mul.wide.u32 	%rd17, %r64, 8;
	add.s64 	%rd18, %rd2, %rd17;
	ld.global.f64 	%fd75, [%rd18];
	add.f64 	%fd76, %fd74, %fd75;
	add.s32 	%r65, %r281, 1280;
	mul.wide.u32 	%rd19, %r65, 8;
	add.s64 	%rd20, %rd2, %rd19;
	ld.global.f64 	%fd77, [%rd20];
	add.f64 	%fd78, %fd76, %fd77;
	add.s32 	%r66, %r281, 1920;
	mul.wide.u32 	%rd21, %r66, 8;
	add.s64 	%rd22, %rd2, %rd21;
	ld.global.f64 	%fd79, [%rd22];
	add.f64 	%fd80, %fd78, %fd79;
	add.s32 	%r67, %r281, 2560;
	mul.wide.u32 	%rd23, %r67, 8;
	add.s64 	%rd24, %rd2, %rd23;
	ld.global.f64 	%fd81, [%rd24];
	add.f64 	%fd82, %fd80, %fd81;
	add.s32 	%r68, %r281, 3200;
	mul.wide.u32 	%rd25, %r68, 8;
	add.s64 	%rd26, %rd2, %rd25;
	ld.global.f64 	%fd83, [%rd26];
	add.f64 	%fd84, %fd82, %fd83;
	add.s32 	%r69, %r281, 3840;
	mul.wide.u32 	%rd27, %r69, 8;
	add.s64 	%rd28, %rd2, %rd27;
	ld.global.f64 	%fd85, [%rd28];
	add.f64 	%fd86, %fd84, %fd85;
	add.s32 	%r70, %r281, 4480;
	mul.wide.u32 	%rd29, %r70, 8;
	add.s64 	%rd30, %rd2, %rd29;
	ld.global.f64 	%fd87, [%rd30];
	add.f64 	%fd88, %fd86, %fd87;
	add.s32 	%r71, %r281, 5120;
	mul.wide.u32 	%rd31, %r71, 8;
	add.s64 	%rd32, %rd2, %rd31;
	ld.global.f64 	%fd89, [%rd32];
	add.f64 	%fd90, %fd88, %fd89;
	add.s32 	%r72, %r281, 5760;
	mul.wide.u32 	%rd33, %r72, 8;
	add.s64 	%rd34, %rd2, %rd33;
	ld.global.f64 	%fd91, [%rd34];
	add.f64 	%fd92, %fd90, %fd91;
	add.s32 	%r73, %r281, 6400;
	mul.wide.u32 	%rd35, %r73, 8;
	add.s64 	%rd36, %rd2, %rd35;
	ld.global.f64 	%fd93, [%rd36];
	add.f64 	%fd94, %fd92, %fd93;
	add.s32 	%r74, %r281, 7040;
	mul.wide.u32 	%rd37, %r74, 8;
	add.s64 	%rd38, %rd2, %rd37;
	ld.global.f64 	%fd95, [%rd38];
	add.f64 	%fd96, %fd94, %fd95;
	add.s32 	%r75, %r281, 7680;
	mul.wide.u32 	%rd39, %r75, 8;
	add.s64 	%rd40, %rd2, %rd39;
	ld.global.f64 	%fd97, [%rd40];
	add.f64 	%fd98, %fd96, %fd97;
	add.s32 	%r76, %r281, 8320;
	mul.wide.u32 	%rd41, %r76, 8;
	add.s64 	%rd42, %rd2, %rd41;
	ld.global.f64 	%fd99, [%rd42];
	add.f64 	%fd100, %fd98, %fd99;
	add.s32 	%r77, %r281, 8960;
	mul.wide.u32 	%rd43, %r77, 8;
	add.s64 	%rd44, %rd2, %rd43;
	ld.global.f64 	%fd101, [%rd44];
	add.f64 	%fd102, %fd100, %fd101;
	add.s32 	%r78, %r281, 9600;
	mul.wide.u32 	%rd45, %r78, 8;
	add.s64 	%rd46, %rd2, %rd45;
	ld.global.f64 	%fd103, [%rd46];
	add.f64 	%fd378, %fd102, %fd103;
	add.s32 	%r282, %r282, 10240;
	add.s32 	%r281, %r281, 10240;
	add.s32 	%r280, %r280, 16;
	setp.ne.s32 	%p10, %r280, 0;
	@%p10 bra 	$L__BB14_35;
	add.s32 	%r284, %r282, -5120;
$L__BB14_37:
	setp.eq.s32 	%p11, %r27, 0;
	@%p11 bra 	$L__BB14_46;
	and.b32  	%r39, %r26, 7;
	setp.lt.u32 	%p12, %r27, 8;
	@%p12 bra 	$L__BB14_40;
	add.s32 	%r79, %r284, %r279;
	mul.wide.u32 	%rd47, %r79, 8;
	add.s64 	%rd48, %rd2, %rd47;
	ld.global.f64 	%fd105, [%rd48];
	add.f64 	%fd106, %fd378, %fd105;
	add.s32 	%r80, %r79, 640;
	mul.wide.u32 	%rd49, %r80, 8;
	add.s64 	%rd50, %rd2, %rd49;
	ld.global.f64 	%fd107, [%rd50];
	add.f64 	%fd108, %fd106, %fd107;
	add.s32 	%r81, %r79, 1280;
	mul.wide.u32 	%rd51, %r81, 8;
	add.s64 	%rd52, %rd2, %rd51;
	ld.global.f64 	%fd109, [%rd52];
	add.f64 	%fd110, %fd108, %fd109;
	add.s32 	%r82, %r79, 1920;
	mul.wide.u32 	%rd53, %r82, 8;
	add.s64 	%rd54, %rd2, %rd53;
	ld.global.f64 	%fd111, [%rd54];
	add.f64 	%fd112, %fd110, %fd111;
	add.s32 	%r83, %r79, 2560;
	mul.wide.u32 	%rd55, %r83, 8;
	add.s64 	%rd56, %rd2, %rd55;
	ld.global.f64 	%fd113, [%rd56];
	add.f64 	%fd114, %fd112, %fd113;
	add.s32 	%r84, %r79, 3200;
	mul.wide.u32 	%rd57, %r84, 8;
	add.s64 	%rd58, %rd2, %rd57;
	ld.global.f64 	%fd115, [%rd58];
	add.f64 	%fd116, %fd114, %fd115;
	add.s32 	%r85, %r79, 3840;
	mul.wide.u32 	%rd59, %r85, 8;
	add.s64 	%rd60, %rd2, %rd59;
	ld.global.f64 	%fd117, [%rd60];
	add.f64 	%fd118, %fd116, %fd117;
	add.s32 	%r86, %r79, 4480;
	mul.wide.u32 	%rd61, %r86, 8;
	add.s64 	%rd62, %rd2, %rd61;
	ld.global.f64 	%fd119, [%rd62];
	add.f64 	%fd378, %fd118, %fd119;
	add.s32 	%r284, %r284, 5120;
$L__BB14_40:
	setp.eq.s32 	%p13, %r39, 0;
	@%p13 bra 	$L__BB14_46;
	and.b32  	%r42, %r26, 3;
	setp.lt.u32 	%p14, %r39, 4;
	@%p14 bra 	$L__BB14_43;
	add.s32 	%r87, %r284, %r279;
	mul.wide.u32 	%rd63, %r87, 8;
	add.s64 	%rd64, %rd2, %rd63;
	ld.global.f64 	%fd121, [%rd64];
	add.f64 	%fd122, %fd378, %fd121;
	add.s32 	%r88, %r87, 640;
	mul.wide.u32 	%rd65, %r88, 8;
	add.s64 	%rd66, %rd2, %rd65;
	ld.global.f64 	%fd123, [%rd66];
	add.f64 	%fd124, %fd122, %fd123;
	add.s32 	%r89, %r87, 1280;
	mul.wide.u32 	%rd67, %r89, 8;
	add.s64 	%rd68, %rd2, %rd67;
	ld.global.f64 	%fd125, [%rd68];
	add.f64 	%fd126, %fd124, %fd125;
	add.s32 	%r90, %r87, 1920;
	mul.wide.u32 	%rd69, %r90, 8;
	add.s64 	%rd70, %rd2, %rd69;
	ld.global.f64 	%fd127, [%rd70];
	add.f64 	%fd378, %fd126, %fd127;
	add.s32 	%r284, %r284, 2560;
$L__BB14_43:
	setp.eq.s32 	%p15, %r42, 0;
	@%p15 bra 	$L__BB14_46;
	add.s32 	%r287, %r284, %r279;
	neg.s32 	%r286, %r42;
$L__BB14_45:
	.pragma "nounroll";
	mul.wide.u32 	%rd71, %r287, 8;
	add.s64 	%rd72, %rd2, %rd71;
	ld.global.f64 	%fd128, [%rd72];
	add.f64 	%fd378, %fd378, %fd128;
	add.s32 	%r287, %r287, 640;
	add.s32 	%r286, %r286, 1;
	setp.ne.s32 	%p16, %r286, 0;
	@%p16 bra 	$L__BB14_45;
$L__BB14_46:
	// begin inline asm
	mov.u32 %r91, %laneid;
	// end inline asm
	mov.b64 	%rd73, %fd378;
	mov.b64 	{%r93, %r98}, %rd73;
	mov.b32 	%r99, 1;
	mov.b32 	%r140, 31;
	mov.b32 	%r141, -1;
	// begin inline asm
	shfl.sync.down.b32 %r92, %r93, %r99, %r140, %r141;
	// end inline asm
	// begin inline asm
	shfl.sync.down.b32 %r97, %r98, %r99, %r140, %r141;
	// end inline asm
	mov.b64 	%rd74, {%r92, %r97};
	mov.b64 	%fd129, %rd74;
	setp.gt.s32 	%p17, %r91, 30;
	add.f64 	%fd130, %fd378, %fd129;
	selp.f64 	%fd131, %fd378, %fd130, %p17;
	mov.b64 	%rd75, %fd131;
	mov.b64 	{%r103, %r108}, %rd75;
	mov.b32 	%r109, 2;
	// begin inline asm
	shfl.sync.down.b32 %r102, %r103, %r109, %r140, %r141;
	// end inline asm
	// begin inline asm
	shfl.sync.down.b32 %r107, %r108, %r109, %r140, %r141;
	// end inline asm
	mov.b64 	%rd76, {%r102, %r107};
	mov.b64 	%fd132, %rd76;
	setp.gt.s32 	%p18, %r91, 29;
	add.f64 	%fd133, %fd131, %fd132;
	selp.f64 	%fd134, %fd131, %fd133, %p18;
	mov.b64 	%rd77, %fd134;
	mov.b64 	{%r113, %r118}, %rd77;
	mov.b32 	%r119, 4;
	// begin inline asm
	shfl.sync.down.b32 %r112, %r113, %r119, %r140, %r141;
	// end inline asm
	// begin inline asm
	shfl.sync.down.b32 %r117, %r118, %r119, %r140, %r141;
	// end inline asm
	mov.b64 	%rd78, {%r112, %r117};
	mov.b64 	%fd135, %rd78;
	setp.gt.s32 	%p19, %r91, 27;
	add.f64 	%fd136, %fd134, %fd135;
	selp.f64 	%fd137, %fd134, %fd136, %p19;
	mov.b64 	%rd79, %fd137;
	mov.b64 	{%r123, %r128}, %rd79;
	mov.b32 	%r129, 8;
	// begin inline asm
	shfl.sync.down.b32 %r122, %r123, %r129, %r140, %r141;
	// end inline asm
	// begin inline asm
	shfl.sync.down.b32 %r127, %r128, %r129, %r140, %r141;
	// end inline asm
	mov.b64 	%rd80, {%r122, %r127};
	mov.b64 	%fd138, %rd80;
	setp.gt.s32 	%p20, %r91, 23;
	add.f64 	%fd139, %fd137, %fd138;
	selp.f64 	%fd140, %fd137, %fd139, %p20;
	mov.b64 	%rd81, %fd140;
	mov.b64 	{%r133, %r138}, %rd81;
	mov.b32 	%r139, 16;
	// begin inline asm
	shfl.sync.down.b32 %r132, %r133, %r139, %r140, %r141;
	// end inline asm
	// begin inline asm
	shfl.sync.down.b32 %r137, %r138, %r139, %r140, %r141;
	// end inline asm
	mov.b64 	%rd82, {%r132, %r137};
	mov.b64 	%fd141, %rd82;
	setp.gt.s32 	%p21, %r91, 15;
	add.f64 	%fd38, %fd140, %fd141;
	selp.f64 	%fd379, %fd140, %fd38, %p21;
	setp.ne.s32 	%p22, %r91, 0;
	@%p22 bra 	$L__BB14_48;
	shr.u32 	%r142, %r21, 2;
	and.b32  	%r143, %r142, 248;
	mov.u32 	%r144, _ZZN3cub18CUB_300001_SM_10006detail6reduce28DeviceReduceSingleTileKernelINS2_10policy_hubIdjN4cuda3std3__44plusIdEEE10Policy1000EN6thrust24THRUST_300001_SM_1000_NS6detail15normal_iteratorINSD_10device_ptrIdEEEEPdjS9_ddNS7_10__identityEEEvT0_T1_T2_T3_T4_T6_E12temp_storage;
	add.s32 	%r145, %r144, %r143;
	st.shared.f64 	[%r145+24], %fd38;
$L__BB14_48:
	bar.sync 	0;
	setp.ne.s32 	%p23, %r21, 0;
	@%p23 bra 	$L__BB14_50;
	ld.shared.f64 	%fd142, [_ZZN3cub18CUB_300001_SM_10006detail6reduce28DeviceReduceSingleTileKernelINS2_10policy_hubIdjN4cuda3std3__44plusIdEEE10Policy1000EN6thrust24THRUST_300001_SM_1000_NS6detail15normal_iteratorINSD_10device_ptrIdEEEEPdjS9_ddNS7_10__identityEEEvT0_T1_T2_T3_T4_T6_E12temp_storage+32];
	add.f64 	%fd143, %fd379, %fd142;
	ld.shared.f64 	%fd144, [_ZZN3cub18CUB_300001_SM_10006detail6reduce28DeviceReduceSingleTileKernelINS2_10policy_hubIdjN4cuda3std3__44plusIdEEE10Policy1000EN6thrust24THRUST_300001_SM_1000_NS6detail15normal_iteratorINSD_10device_ptrIdEEEEPdjS9_ddNS7_10__identityEEEvT0_T1_T2_T3_T4_T6_E12temp_storage+40];
	add.f64 	%fd145, %fd143, %fd144;
	ld.shared.f64 	%fd146, [_ZZN3cub18CUB_300001_SM_10006detail6reduce28DeviceReduceSingleTileKernelINS2_10policy_hubIdjN4cuda3std3__44plusIdEEE10Policy1000EN6thrust24THRUST_300001_SM_1000_NS6detail15normal_iteratorINSD_10device_ptrIdEEEEPdjS9_ddNS7_10__identityEEEvT0_T1_T2_T3_T4_T6_E12temp_storage+48];
	add.f64 	%fd147, %fd145, %fd146;
	ld.shared.f64 	%fd148, [_ZZN3cub18CUB_300001_SM_10006detail6reduce28DeviceReduceSingleTileKernelINS2_10policy_hubIdjN4cuda3std3__44plusIdEEE10Policy1000EN6thrust24THRUST_300001_SM_1000_NS6detail15normal_iteratorINSD_10device_ptrIdEEEEPdjS9_ddNS7_10__identityEEEvT0_T1_T2_T3_T4_T6_E12temp_storage+56];
	add.f64 	%fd149, %fd147, %fd148;
	ld.shared.f64 	%fd150, [_ZZN3cub18CUB_300001_SM_10006detail6reduce28DeviceReduceSingleTileKernelINS2_10policy_hubIdjN4cuda3std3__44plusIdEEE10Policy1000EN6thrust24THRUST_300001_SM_1000_NS6detail15normal_iteratorINSD_10device_ptrIdEEEEPdjS9_ddNS7_10__identityEEEvT0_T1_T2_T3_T4_T6_E12temp_storage+64];
	add.f64 	%fd151, %fd149, %fd150;
	ld.shared.f64 	%fd152, [_ZZN3cub18CUB_300001_SM_10006detail6reduce28DeviceReduceSingleTileKernelINS2_10policy_hubIdjN4cuda3std3__44plusIdEEE10Policy1000EN6thrust24THRUST_300001_SM_1000_NS6detail15normal_iteratorINSD_10device_ptrIdEEEEPdjS9_ddNS7_10__identityEEEvT0_T1_T2_T3_T4_T6_E12temp_storage+72];
	add.f64 	%fd153, %fd151, %fd152;
	ld.shared.f64 	%fd154, [_ZZN3cub18CUB_300001_SM_10006detail6reduce28DeviceReduceSingleTileKernelINS2_10policy_hubIdjN4cuda3std3__44plusIdEEE10Policy1000EN6thrust24THRUST_300001_SM_1000_NS6detail15normal_iteratorINSD_10device_ptrIdEEEEPdjS9_ddNS7_10__identityEEEvT0_T1_T2_T3_T4_T6_E12temp_storage+80];
	add.f64 	%fd155, %fd153, %fd154;
	ld.shared.f64 	%fd156, [_ZZN3cub18CUB_300001_SM_10006detail6reduce28DeviceReduceSingleTileKernelINS2_10policy_hubIdjN4cuda3std3__44plusIdEEE10Policy1000EN6thrust24THRUST_300001_SM_1000_NS6detail15normal_iteratorINSD_10device_ptrIdEEEEPdjS9_ddNS7_10__identityEEEvT0_T1_T2_T3_T4_T6_E12temp_storage+88];
	add.f64 	%fd157, %fd155, %fd156;
	ld.shared.f64 	%fd158, [_ZZN3cub18CUB_300001_SM_10006detail6reduce28DeviceReduceSingleTileKernelINS2_10policy_hubIdjN4cuda3std3__44plusIdEEE10Policy1000EN6thrust24THRUST_300001_SM_1000_NS6detail15normal_iteratorINSD_10device_ptrIdEEEEPdjS9_ddNS7_10__identityEEEvT0_T1_T2_T3_T4_T6_E12temp_storage+96];
	add.f64 	%fd159, %fd157, %fd158;
	ld.shared.f64 	%fd160, [_ZZN3cub18CUB_300001_SM_10006detail6reduce28DeviceReduceSingleTileKernelINS2_10policy_hubIdjN4cuda3std3__44plusIdEEE10Policy1000EN6thrust24THRUST_300001_SM_1000_NS6detail15normal_iteratorINSD_10device_ptrIdEEEEPdjS9_ddNS7_10__identityEEEvT0_T1_T2_T3_T4_T6_E12temp_storage+104];
	add.f64 	%fd161, %fd159, %fd160;
	ld.shared.f64 	%fd162, [_ZZN3cub18CUB_300001_SM_10006detail6reduce28DeviceReduceSingleTileKernelINS2_10policy_hubIdjN4cuda3std3__44plusIdEEE10Policy1000EN6thrust24THRUST_300001_SM_1000_NS6detail15normal_iteratorINSD_10device_ptrIdEEEEPdjS9_ddNS7_10__identityEEEvT0_T1_T2_T3_T4_T6_E12temp_storage+112];
	add.f64 	%fd163, %fd161, %fd162;
	ld.shared.f64 	%fd164, [_ZZN3cub18CUB_300001_SM_10006detail6reduce28DeviceReduceSingleTileKernelINS2_10policy_hubIdjN4cuda3std3__44plusIdEEE10Policy1000EN6thrust24THRUST_300001_SM_1000_NS6detail15normal_iteratorINSD_10device_ptrIdEEEEPdjS9_ddNS7_10__identityEEEvT0_T1_T2_T3_T4_T6_E12temp_storage+120];
	add.f64 	%fd165, %fd163, %fd164;
	ld.shared.f64 	%fd166, [_ZZN3cub18CUB_300001_SM_10006detail6reduce28DeviceReduceSingleTileKernelINS2_10policy_hubIdjN4cuda3std3__44plusIdEEE10Policy1000EN6thrust24THRUST_300001_SM_1000_NS6detail15normal_iteratorINSD_10device_ptrIdEEEEPdjS9_ddNS7_10__identityEEEvT0_T1_T2_T3_T4_T6_E12temp_storage+128];
	add.f64 	%fd167, %fd165, %fd166;
	ld.shared.f64 	%fd168, [_ZZN3cub18CUB_300001_SM_10006detail6reduce28DeviceReduceSingleTileKernelINS2_10policy_hubIdjN4cuda3std3__44plusIdEEE10Policy1000EN6thrust24THRUST_300001_SM_1000_NS6detail15normal_iteratorINSD_10device_ptrIdEEEEPdjS9_ddNS7_10__identityEEEvT0_T1_T2_T3_T4_T6_E12temp_storage+136];
	add.f64 	%fd169, %fd167, %fd168;
	ld.shared.f64 	%fd170, [_ZZN3cub18CUB_300001_SM_10006detail6reduce28DeviceReduceSingleTileKernelINS2_10policy_hubIdjN4cuda3std3__44plusIdEEE10Policy1000EN6thrust24THRUST_300001_SM_1000_NS6detail15normal_iteratorINSD_10device_ptrIdEEEEPdjS9_ddNS7_10__identityEEEvT0_T1_T2_T3_T4_T6_E12temp_storage+144];
	add.f64 	%fd171, %fd169, %fd170;
	ld.shared.f64 	%fd172, [_ZZN3cub18CUB_300001_SM_10006detail6reduce28DeviceReduceSingleTileKernelINS2_10policy_hubIdjN4cuda3std3__44plusIdEEE10Policy1000EN6thrust24THRUST_300001_SM_1000_NS6detail15normal_iteratorINSD_10device_ptrIdEEEEPdjS9_ddNS7_10__identityEEEvT0_T1_T2_T3_T4_T6_E12temp_storage+152];
	add.f64 	%fd173, %fd171, %fd172;
	ld.shared.f64 	%fd174, [_ZZN3cub18CUB_300001_SM_10006detail6reduce28DeviceReduceSingleTileKernelINS2_10policy_hubIdjN4cuda3std3__44plusIdEEE10Policy1000EN6thrust24THRUST_300001_SM_1000_NS6detail15normal_iteratorINSD_10device_ptrIdEEEEPdjS9_ddNS7_10__identityEEEvT0_T1_T2_T3_T4_T6_E12temp_storage+160];
	add.f64 	%fd175, %fd173, %fd174;
	ld.shared.f64 	%fd176, [_ZZN3cub18CUB_300001_SM_10006detail6reduce28DeviceReduceSingleTileKernelINS2_10policy_hubIdjN4cuda3std3__44plusIdEEE10Policy1000EN6thrust24THRUST_300001_SM_1000_NS6detail15normal_iteratorINSD_10device_ptrIdEEEEPdjS9_ddNS7_10__identityEEEvT0_T1_T2_T3_T4_T6_E12temp_storage+168];
	add.f64 	%fd177, %fd175, %fd176;
	ld.shared.f64 	%fd178, [_ZZN3cub18CUB_300001_SM_10006detail6reduce28DeviceReduceSingleTileKernelINS2_10policy_hubIdjN4cuda3std3__44plusIdEEE10Policy1000EN6thrust24THRUST_300001_SM_1000_NS6detail15normal_iteratorINSD_10device_ptrIdEEEEPdjS9_ddNS7_10__identityEEEvT0_T1_T2_T3_T4_T6_E12temp_storage+176];
	add.f64 	%fd379, %fd177, %fd178;
$L__BB14_50:
	mov.u32 	%r269, %tid.x;
	setp.ne.s32 	%p69, %r269, 0;
	@%p69 bra 	$L__BB14_52;
	add.f64 	%fd357, %fd42, %fd379;
	st.global.f64 	[%rd1], %fd357;
$L__BB14_52:
	ret;

}
	// .globl	_ZN3cub18CUB_300001_SM_10006detail6reduce18DeviceReduceKernelINS2_10policy_hubIdjN4cuda3std3__44plusIdEEE10Policy1000EN6thrust24THRUST_300001_SM_1000_NS6detail15normal_iteratorINSD_10device_ptrIdEEEEjS9_dNS7_10__identityEEEvT0_PT3_T1_NS0_13GridEvenShareISN_EET2_T4_
.visible .entry _ZN3cub18CUB_300001_SM_10006detail6reduce18DeviceReduceKernelINS2_10policy_hubIdjN4cuda3std3__44plusIdEEE10Policy1000EN6thrust24THRUST_300001_SM_1000_NS6detail15normal_iteratorINSD_10device_ptrIdEEEEjS9_dNS7_10__identityEEEvT0_PT3_T1_NS0_13GridEvenShareISN_EET2_T4_(
	.param .align 8 .b8 _ZN3cub18CUB_300001_SM_10006detail6reduce18DeviceReduceKernelINS2_10policy_hubIdjN4cuda3std3__44plusIdEEE10Policy1000EN6thrust24THRUST_300001_SM_1000_NS6detail15normal_iteratorINSD_10device_ptrIdEEEEjS9_dNS7_10__identityEEEvT0_PT3_T1_NS0_13GridEvenShareISN_EET2_T4__param_0[8],
	.param .u64 .ptr .align 1 _ZN3cub18CUB_300001_SM_10006detail6reduce18DeviceReduceKernelINS2_10policy_hubIdjN4cuda3std3__44plusIdEEE10Policy1000EN6thrust24THRUST_300001_SM_1000_NS6detail15normal_iteratorINSD_10device_ptrIdEEEEjS9_dNS7_10__identityEEEvT0_PT3_T1_NS0_13GridEvenShareISN_EET2_T4__param_1,
	.param .u32 _ZN3cub18CUB_300001_SM_10006detail6reduce18DeviceReduceKernelINS2_10policy_hubIdjN4cuda3std3__44plusIdEEE10Policy1000EN6thrust24THRUST_300001_SM_1000_NS6detail15normal_iteratorINSD_10device_ptrIdEEEEjS9_dNS7_10__identityEEEvT0_PT3_T1_NS0_13GridEvenShareISN_EET2_T4__param_2,
	.param .align 4 .b8 _ZN3cub18CUB_300001_SM_10006detail6reduce18DeviceReduceKernelINS2_10policy_hubIdjN4cuda3std3__44plusIdEEE10Policy1000EN6thrust24THRUST_300001_SM_1000_NS6detail15normal_iteratorINSD_10device_ptrIdEEEEjS9_dNS7_10__identityEEEvT0_PT3_T1_NS0_13GridEvenShareISN_EET2_T4__param_3[40],
	.param .align 1 .b8 _ZN3cub18CUB_300001_SM_10006detail6reduce18DeviceReduceKernelINS2_10policy_hubIdjN4cuda3std3__44plusIdEEE10Policy1000EN6thrust24THRUST_300001_SM_1000_NS6detail15normal_iteratorINSD_10device_ptrIdEEEEjS9_dNS7_10__identityEEEvT0_PT3_T1_NS0_13GridEvenShareISN_EET2_T4__param_4[1],
	.param .align 1 .b8 _ZN3cub18CUB_300001_SM_10006detail6reduce18DeviceReduceKernelINS2_10policy_hubIdjN4cuda3std3__44plusIdEEE10Policy1000EN6thrust24THRUST_300001_SM_1000_NS6detail15normal_iteratorINSD_10device_ptrIdEEEEjS9_dNS7_10__identityEEEvT0_PT3_T1_NS0_13GridEvenShareISN_EET2_T4__param_5[1]
)
.maxntid 640
{
	.reg .pred 	%p<69>;
	.reg .b16 	%rs<4>;
	.reg .b32 	%r<356>;
	.reg .b64 	%rd<160>;
	.reg .b64 	%fd<376>;
	// demoted variable
	.shared .align 8 .b8 _ZZN3cub18CUB_300001_SM_10006detail6reduce18DeviceReduceKernelINS2_10policy_hubIdjN4cuda3std3__44plusIdEEE10Policy1000EN6thrust24THRUST_300001_SM_1000_NS6detail15normal_iteratorINSD_10device_ptrIdEEEEjS9_dNS7_10__identityEEEvT0_PT3_T1_NS0_13GridEvenShareISN_EET2_T4_E12temp_storage[192];
	ld.param.u32 	%r1, [_ZN3cub18CUB_300001_SM_10006detail6reduce18DeviceReduceKernelINS2_10policy_hubIdjN4cuda3std3__44plusIdEEE10Policy1000EN6thrust24THRUST_300001_SM_1000_NS6detail15normal_iteratorINSD_10device_ptrIdEEEEjS9_dNS7_10__identityEEEvT0_PT3_T1_NS0_13GridEvenShareISN_EET2_T4__param_3+20];
	ld.param.u32 	%r2, [_ZN3cub18CUB_300001_SM_10006detail6reduce18DeviceReduceKernelINS2_10policy_hubIdjN4cuda3std3__44plusIdEEE10Policy1000EN6thrust24THRUST_300001_SM_1000_NS6detail15normal_iteratorINSD_10device_ptrIdEEEEjS9_dNS7_10__identityEEEvT0_PT3_T1_NS0_13GridEvenShareISN_EET2_T4__param_3+24];
	ld.param.u64 	%rd3, [_ZN3cub18CUB_300001_SM_10006detail6reduce18DeviceReduceKernelINS2_10policy_hubIdjN4cuda3std3__44plusIdEEE10Policy1000EN6thrust24THRUST_300001_SM_1000_NS6detail15normal_iteratorINSD_10device_ptrIdEEEEjS9_dNS7_10__identityEEEvT0_PT3_T1_NS0_13GridEvenShareISN_EET2_T4__param_0];
	cvta.to.global.u64 	%rd1, %rd3;
	mov.u32 	%r3, %ctaid.x;
	mul.lo.s32 	%r4, %r2, 5120;
	mul.lo.s32 	%r347, %r3, 5120;
	sub.s32 	%r6, %r1, %r347;
	setp.gt.u32 	%p1, %r6, 5119;
	@%p1 bra 	$L__BB15_26;
	mov.u32 	%r7, %tid.x;
	setp.ge.u32 	%p23, %r7, %r6;
	mov.f64 	%fd364, 0d0000000000000000;
	mov.u32 	%r338, %r7;
	@%p23 bra 	$L__BB15_3;
	add.s32 	%r181, %r347, %r7;
	mul.wide.u32 	%rd76, %r181, 8;
	add.s64 	%rd77, %rd1, %rd76;
	ld.global.f64 	%fd364, [%rd77];
	add.s32 	%r338, %r7, 640;
$L__BB15_3:
	setp.ge.u32 	%p24, %r338, %r6;
	@%p24 bra 	$L__BB15_17;
	not.b32 	%r182, %r338;
	add.s32 	%r183, %r1, %r182;
	sub.s32 	%r184, %r183, %r347;
	mul.hi.u32 	%r185, %r184, -858993459;
	shr.u32 	%r186, %r185, 9;
	add.s32 	%r10, %r186, 1;
	and.b32  	%r11, %r10, 15;
	setp.lt.u32 	%p25, %r184, 9600;
	@%p25 bra 	$L__BB15_8;
	add.s32 	%r337, %r338, 5120;
	add.s32 	%r336, %r338, %r347;
	and.b32  	%r187, %r10, 16777200;
	neg.s32 	%r335, %r187;
$L__BB15_6:
	.pragma "nounroll";
	mul.wide.u32 	%rd78, %r336, 8;
	add.s64 	%rd79, %rd1, %rd78;
	ld.global.f64 	%fd179, [%rd79];
	add.f64 	%fd180, %fd364, %fd179;
	add.s32 	%r188, %r336, 640;
	mul.wide.u32 	%rd80, %r188, 8;
	add.s64 	%rd81, %rd1, %rd80;
	ld.global.f64 	%fd181, [%rd81];
	add.f64 	%fd182, %fd180, %fd181;
	add.s32 	%r189, %r336, 1280;
	mul.wide.u32 	%rd82, %r189, 8;
	add.s64 	%rd83, %rd1, %rd82;
	ld.global.f64 	%fd183, [%rd83];
	add.f64 	%fd184, %fd182, %fd183;
	add.s32 	%r190, %r336, 1920;
	mul.wide.u32 	%rd84, %r190, 8;
	add.s64 	%rd85, %rd1, %rd84;
	ld.global.f64 	%fd185, [%rd85];
	add.f64 	%fd186, %fd184, %fd185;
	add.s32 	%r191, %r336, 2560;
	mul.wide.u32 	%rd86, %r191, 8;
	add.s64 	%rd87, %rd1, %rd86;
	ld.global.f64 	%fd187, [%rd87];
	add.f64 	%fd188, %fd186, %fd187;
	add.s32 	%r192, %r336, 3200;
	mul.wide.u32 	%rd88, %r192, 8;
	add.s64 	%rd89, %rd1, %rd88;
	ld.global.f64 	%fd189, [%rd89];
	add.f64 	%fd190, %fd188, %fd189;
	add.s32 	%r193, %r336, 3840;
	mul.wide.u32 	%rd90, %r193, 8;
	add.s64 	%rd91, %rd1, %rd90;
	ld.global.f64 	%fd191, [%rd91];
	add.f64 	%fd192, %fd190, %fd191;
	add.s32 	%r194, %r336, 4480;
	mul.wide.u32 	%rd92, %r194, 8;
	add.s64 	%rd93, %rd1, %rd92;
	ld.global.f64 	%fd193, [%rd93];
	add.f64 	%fd194, %fd192, %fd193;
	add.s32 	%r195, %r336, 5120;
	mul.wide.u32 	%rd94, %r195, 8;
	add.s64 	%rd95, %rd1, %rd94;
	ld.global.f64 	%fd195, [%rd95];
	add.f64 	%fd196, %fd194, %fd195;
	add.s32 	%r196, %r336, 5760;
	mul.wide.u32 	%rd96, %r196, 8;
	add.s64 	%rd97, %rd1, %rd96;
	ld.global.f64 	%fd197, [%rd97];
	add.f64 	%fd198, %fd196, %fd197;
	add.s32 	%r197, %r336, 6400;
	mul.wide.u32 	%rd98, %r197, 8;
	add.s64 	%rd99, %rd1, %rd98;
	ld.global.f64 	%fd199, [%rd99];
	add.f64 	%fd200, %fd198, %fd199;
	add.s32 	%r198, %r336, 7040;
	mul.wide.u32 	%rd100, %r198, 8;
	add.s64 	%rd101, %rd1, %rd100;
	ld.global.f64 	%fd201, [%rd101];
	add.f64 	%fd202, %fd200, %fd201;
	add.s32 	%r199, %r336, 7680;
	mul.wide.u32 	%rd102, %r199, 8;
	add.s64 	%rd103, %rd1, %rd102;
	ld.global.f64 	%fd203, [%rd103];
	add.f64 	%fd204, %fd202, %fd203;
	add.s32 	%r200, %r336, 8320;
	mul.wide.u32 	%rd104, %r200, 8;
	add.s64 	%rd105, %rd1, %rd104;
	ld.global.f64 	%fd205, [%rd105];
	add.f64 	%fd206, %fd204, %fd205;
	add.s32 	%r201, %r336, 8960;
	mul.wide.u32 	%rd106, %r201, 8;
	add.s64 	%rd107, %rd1, %rd106;
	ld.global.f64 	%fd207, [%rd107];
	add.f64 	%fd208, %fd206, %fd207;
	add.s32 	%r202, %r336, 9600;
	mul.wide.u32 	%rd108, %r202, 8;
	add.s64 	%rd109, %rd1, %rd108;
	ld.global.f64 	%fd209, [%rd109];
	add.f64 	%fd364, %fd208, %fd209;
	add.s32 	%r337, %r337, 10240;
	add.s32 	%r336, %r336, 10240;
	add.s32 	%r335, %r335, 16;
	setp.ne.s32 	%p26, %r335, 0;
	@%p26 bra 	$L__BB15_6;
	add.s32 	%r338, %r337, -5120;
$L__BB15_8:
	setp.eq.s32 	%p27, %r11, 0;
	@%p27 bra 	$L__BB15_17;
	and.b32  	%r23, %r10, 7;
	setp.lt.u32 	%p28, %r11, 8;
	@%p28 bra 	$L__BB15_11;
	add.s32 	%r203, %r338, %r347;
	mul.wide.u32 	%rd110, %r203, 8;
	add.s64 	%rd111, %rd1, %rd110;
	ld.global.f64 	%fd211, [%rd111];
	add.f64 	%fd212, %fd364, %fd211;
	add.s32 	%r204, %r203, 640;
	mul.wide.u32 	%rd112, %r204, 8;
	add.s64 	%rd113, %rd1, %rd112;
	ld.global.f64 	%fd213, [%rd113];
	add.f64 	%fd214, %fd212, %fd213;
	add.s32 	%r205, %r203, 1280;
	mul.wide.u32 	%rd114, %r205, 8;
	add.s64 	%rd115, %rd1, %rd114;
	ld.global.f64 	%fd215, [%rd115];
	add.f64 	%fd216, %fd214, %fd215;
	add.s32 	%r206, %r203, 1920;
	mul.wide.u32 	%rd116, %r206, 8;
	add.s64 	%rd117, %rd1, %rd116;
	ld.global.f64 	%fd217, [%rd117];
	add.f64 	%fd218, %fd216, %fd217;
	add.s32 	%r207, %r203, 2560;
	mul.wide.u32 	%rd118, %r207, 8;
	add.s64 	%rd119, %rd1, %rd118;
	ld.global.f64 	%fd219, [%rd119];
	add.f64 	%fd220, %fd218, %fd219;
	add.s32 	%r208, %r203, 3200;
	mul.wide.u32 	%rd120, %r208, 8;
	add.s64 	%rd121, %rd1, %rd120;
	ld.global.f64 	%fd221, [%rd121];
	add.f64 	%fd222, %fd220, %fd221;
	add.s32 	%r209, %r203, 3840;
	mul.wide.u32 	%rd122, %r209, 8;
	add.s64 	%rd123, %rd1, %rd122;
	ld.global.f64 	%fd223, [%rd123];
	add.f64 	%fd224, %fd222, %fd223;
	add.s32 	%r210, %r203, 4480;
	mul.wide.u32 	%rd124, %r210, 8;
	add.s64 	%rd125, %rd1, %rd124;
	ld.global.f64 	%fd225, [%rd125];
	add.f64 	%fd364, %fd224, %fd225;
	add.s32 	%r338, %r338, 5120;
$L__BB15_11:
	setp.eq.s32 	%p29, %r23, 0;
	@%p29 bra 	$L__BB15_17;
	and.b32  	%r26, %r10, 3;
	setp.lt.u32 	%p30, %r23, 4;
	@%p30 bra 	$L__BB15_14;
	add.s32 	%r211, %r338, %r347;
	mul.wide.u32 	%rd126, %r211, 8;
	add.s64 	%rd127, %rd1, %rd126;
	ld.global.f64 	%fd227, [%rd127];
	add.f64 	%fd228, %fd364, %fd227;
	add.s32 	%r212, %r211, 640;
	mul.wide.u32 	%rd128, %r212, 8;
	add.s64 	%rd129, %rd1, %rd128;
	ld.global.f64 	%fd229, [%rd129];
	add.f64 	%fd230, %fd228, %fd229;
	add.s32 	%r213, %r211, 1280;
	mul.wide.u32 	%rd130, %r213, 8;
	add.s64 	%rd131, %rd1, %rd130;
	ld.global.f64 	%fd231, [%rd131];
	add.f64 	%fd232, %fd230, %fd231;
	add.s32 	%r214, %r211, 1920;
	mul.wide.u32 	%rd132, %r214, 8;
	add.s64 	%rd133, %rd1, %rd132;
	ld.global.f64 	%fd233, [%rd133];
	add.f64 	%fd364, %fd232, %fd233;
	add.s32 	%r338, %r338, 2560;
$L__BB15_14:
	setp.eq.s32 	%p31, %r26, 0;
	@%p31 bra 	$L__BB15_17;
	add.s32 	%r342, %r338, %r347;
	neg.s32 	%r341, %r26;
$L__BB15_16:
	.pragma "nounroll";
	mul.wide.u32 	%rd134, %r342, 8;
	add.s64 	%rd135, %rd1, %rd134;
	ld.global.f64 	%fd234, [%rd135];
	add.f64 	%fd364, %fd364, %fd234;
	add.s32 	%r342, %r342, 640;
	add.s32 	%r341, %r341, 1;
	setp.ne.s32 	%p32, %r341, 0;
	@%p32 bra 	$L__BB15_16;
$L__BB15_17:
	setp.lt.u32 	%p33, %r6, 640;
	@%p33 bra 	$L__BB15_22;
	// begin inline asm
	mov.u32 %r278, %laneid;
	// end inline asm
	mov.b64 	%rd146, %fd364;
	mov.b64 	{%r280, %r285}, %rd146;
	mov.b32 	%r286, 1;
	mov.b32 	%r327, 31;
	mov.b32 	%r328, -1;
	// begin inline asm
	shfl.sync.down.b32 %r279, %r280, %r286, %r327, %r328;
	// end inline asm
	// begin inline asm
	shfl.sync.down.b32 %r284, %r285, %r286, %r327, %r328;
	// end inline asm
	mov.b64 	%rd147, {%r279, %r284};
	mov.b64 	%fd305, %rd147;
	setp.gt.s32 	%p61, %r278, 30;
	add.f64 	%fd306, %fd364, %fd305;
	selp.f64 	%fd307, %fd364, %fd306, %p61;
	mov.b64 	%rd148, %fd307;
	mov.b64 	{%r290, %r295}, %rd148;
	mov.b32 	%r296, 2;
	// begin inline asm
	shfl.sync.down.b32 %r289, %r290, %r296, %r327, %r328;
	// end inline asm
	// begin inline asm
	shfl.sync.down.b32 %r294, %r295, %r296, %r327, %r328;
	// end inline asm
	mov.b64 	%rd149, {%r289, %r294};
	mov.b64 	%fd308, %rd149;
	setp.gt.s32 	%p62, %r278, 29;
	add.f64 	%fd309, %fd307, %fd308;
	selp.f64 	%fd310, %fd307, %fd309, %p62;
	mov.b64 	%rd150, %fd310;
	mov.b64 	{%r300, %r305}, %rd150;
	mov.b32 	%r306, 4;
	// begin inline asm
	shfl.sync.down.b32 %r299, %r300, %r306, %r327, %r328;
	// end inline asm
	// begin inline asm
	shfl.sync.down.b32 %r304, %r305, %r306, %r327, %r328;
	// end inline asm
	mov.b64 	%rd151, {%r299, %r304};
	mov.b64 	%fd311, %rd151;
	setp.gt.s32 	%p63, %r278, 27;
	add.f64 	%fd312, %fd310, %fd311;
	selp.f64 	%fd313, %fd310, %fd312, %p63;
	mov.b64 	%rd152, %fd313;
	mov.b64 	{%r310, %r315}, %rd152;
	mov.b32 	%r316, 8;
	// begin inline asm
	shfl.sync.down.b32 %r309, %r310, %r316, %r327, %r328;
	// end inline asm
	// begin inline asm
	shfl.sync.down.b32 %r314, %r315, %r316, %r327, %r328;
	// end inline asm
	mov.b64 	%rd153, {%r309, %r314};
	mov.b64 	%fd314, %rd153;
	setp.gt.s32 	%p64, %r278, 23;
	add.f64 	%fd315, %fd313, %fd314;
	selp.f64 	%fd316, %fd313, %fd315, %p64;
	mov.b64 	%rd154, %fd316;
	mov.b64 	{%r320, %r325}, %rd154;
	mov.b32 	%r326, 16;
	// begin inline asm
	shfl.sync.down.b32 %r319, %r320, %r326, %r327, %r328;
	// end inline asm
	// begin inline asm
	shfl.sync.down.b32 %r324, %r325, %r326, %r327, %r328;
	// end inline asm
	mov.b64 	%rd155, {%r319, %r324};
	mov.b64 	%fd317, %rd155;
	setp.gt.s32 	%p65, %r278, 15;
	add.f64 	%fd16, %fd316, %fd317;
	selp.f64 	%fd375, %fd316, %fd16, %p65;
	setp.ne.s32 	%p66, %r278, 0;
	@%p66 bra 	$L__BB15_20;
	shr.u32 	%r329, %r7, 2;
	and.b32  	%r330, %r329, 248;
	mov.u32 	%r331, _ZZN3cub18CUB_300001_SM_10006detail6reduce18DeviceReduceKernelINS2_10policy_hubIdjN4cuda3std3__44plusIdEEE10Policy1000EN6thrust24THRUST_300001_SM_1000_NS6detail15normal_iteratorINSD_10device_ptrIdEEEEjS9_dNS7_10__identityEEEvT0_PT3_T1_NS0_13GridEvenShareISN_EET2_T4_E12temp_storage;
	add.s32 	%r332, %r331, %r330;
	st.shared.f64 	[%r332+24], %fd16;
$L__BB15_20:
	bar.sync 	0;
	setp.ne.s32 	%p67, %r7, 0;
	@%p67 bra 	$L__BB15_48;
	ld.shared.f64 	%fd318, [_ZZN3cub18CUB_300001_SM_10006detail6reduce18DeviceReduceKernelINS2_10policy_hubIdjN4cuda3std3__44plusIdEEE10Policy1000EN6thrust24THRUST_300001_SM_1000_NS6detail15normal_iteratorINSD_10device_ptrIdEEEEjS9_dNS7_10__identityEEEvT0_PT3_T1_NS0_13GridEvenShareISN_EET2_T4_E12temp_storage+32];
	add.f64 	%fd319, %fd375, %fd318;
	ld.shared.f64 	%fd320, [_ZZN3cub18CUB_300001_SM_10006detail6reduce18DeviceReduceKernelINS2_10policy_hubIdjN4cuda3std3__44plusIdEEE10Policy1000EN6thrust24THRUST_300001_SM_1000_NS6detail15normal_iteratorINSD_10device_ptrIdEEEEjS9_dNS7_10__identityEEEvT0_PT3_T1_NS0_13GridEvenShareISN_EET2_T4_E12temp_storage+40];
	add.f64 	%fd321, %fd319, %fd320;
	ld.shared.f64 	%fd322, [_ZZN3cub18CUB_300001_SM_10006detail6reduce18DeviceReduceKernelINS2_10policy_hubIdjN4cuda3std3__44plusIdEEE10Policy1000EN6thrust24THRUST_300001_SM_1000_NS6detail15normal_iteratorINSD_10device_ptrIdEEEEjS9_dNS7_10__identityEEEvT0_PT3_T1_NS0_13GridEvenShareISN_EET2_T4_E12temp_storage+48];
	add.f64 	%fd323, %fd321, %fd322;
	ld.shared.f64 	%fd324, [_ZZN3cub18CUB_300001_SM_10006detail6reduce18DeviceReduceKernelINS2_10policy_hubIdjN4cuda3std3__44plusIdEEE10Policy1000EN6thrust24THRUST_300001_SM_1000_NS6detail15normal_iteratorINSD_10device_ptrIdEEEEjS9_dNS7_10__identityEEEvT0_PT3_T1_NS0_13GridEvenShareISN_EET2_T4_E12temp_storage+56];
	add.f64 	%fd325, %fd323, %fd324;
	ld.shared.f64 	%fd326, [_ZZN3cub18CUB_300001_SM_10006detail6reduce18DeviceReduceKernelINS2_10policy_hubIdjN4cuda3std3__44plusIdEEE10Policy1000EN6thrust24THRUST_300001_SM_1000_NS6detail15normal_iteratorINSD_10device_ptrIdEEEEjS9_dNS7_10__identityEEEvT0_PT3_T1_NS0_13GridEvenShareISN_EET2_T4_E12temp_storage+64];
	add.f64 	%fd327, %fd325, %fd326;
	ld.shared.f64 	%fd328, [_ZZN3cub18CUB_300001_SM_10006detail6reduce18DeviceReduceKernelINS2_10policy_hubIdjN4cuda3std3__44plusIdEEE10Policy1000EN6thrust24THRUST_300001_SM_1000_NS6detail15normal_iteratorINSD_10device_ptrIdEEEEjS9_dNS7_10__identityEEEvT0_PT3_T1_NS0_13GridEvenShareISN_EET2_T4_E12temp_storage+72];
	add.f64 	%fd329, %fd327, %fd328;
	ld.shared.f64 	%fd330, [_ZZN3cub18CUB_300001_SM_10006detail6reduce18DeviceReduceKernelINS2_10policy_hubIdjN4cuda3std3__44plusIdEEE10Policy1000EN6thrust24THRUST_300001_SM_1000_NS6detail15normal_iteratorINSD_10device_ptrIdEEEEjS9_dNS7_10__identityEEEvT0_PT3_T1_NS0_13GridEvenShareISN_EET2_T4_E12temp_storage+80];
	add.f64 	%fd331, %fd329, %fd330;
	ld.shared.f64 	%fd332, [_ZZN3cub18CUB_300001_SM_10006detail6reduce18DeviceReduceKernelINS2_10policy_hubIdjN4cuda3std3__44plusIdEEE10Policy1000EN6thrust24THRUST_300001_SM_1000_NS6detail15normal_iteratorINSD_10device_ptrIdEEEEjS9_dNS7_10__identityEEEvT0_PT3_T1_NS0_13GridEvenShareISN_EET2_T4_E12temp_storage+88];
	add.f64 	%fd333, %fd331, %fd332;
	ld.shared.f64 	%fd334, [_ZZN3cub18CUB_300001_SM_10006detail6reduce18DeviceReduceKernelINS2_10policy_hubIdjN4cuda3std3__44plusIdEEE10Policy1000EN6thrust24THRUST_300001_SM_1000_NS6detail15normal_iteratorINSD_10device_ptrIdEEEEjS9_dNS7_10__identityEEEvT0_PT3_T1_NS0_13GridEvenShareISN_EET2_T4_E12temp_storage+96];
	add.f64 	%fd335, %fd333, %fd334;
	ld.shared.f64 	%fd336, [_ZZN3cub18CUB_300001_SM_10006detail6reduce18DeviceReduceKernelINS2_10policy_hubIdjN4cuda3std3__44plusIdEEE10Policy1000EN6thrust24THRUST_300001_SM_1000_NS6detail15normal_iteratorINSD_10device_ptrIdEEEEjS9_dNS7_10__identityEEEvT0_PT3_T1_NS0_13GridEvenShareISN_EET2_T4_E12temp_storage+104];
	add.f64 	%fd337, %fd335, %fd336;
	ld.shared.f64 	%fd338, [_ZZN3cub18CUB_300001_SM_10006detail6reduce18DeviceReduceKernelINS2_10policy_hubIdjN4cuda3std3__44plusIdEEE10Policy1000EN6thrust24THRUST_300001_SM_1000_NS6detail15normal_iteratorINSD_10device_ptrIdEEEEjS9_dNS7_10__identityEEEvT0_PT3_T1_NS0_13GridEvenShareISN_EET2_T4_E12temp_storage+112];
	add.f64 	%fd339, %fd337, %fd338;
	ld.shared.f64 	%fd340, [_ZZN3cub18CUB_300001_SM_10006detail6reduce18DeviceReduceKernelINS2_10policy_hubIdjN4cuda3std3__44plusIdEEE10Policy1000EN6thrust24THRUST_300001_SM_1000_NS6detail15normal_iteratorINSD_10device_ptrIdEEEEjS9_dNS7_10__identityEEEvT0_PT3_T1_NS0_13GridEvenShareISN_EET2_T4_E12temp_storage+120];
	add.f64 	%fd341, %fd339, %fd340;
	ld.shared.f64 	%fd342, [_ZZN3cub18CUB_300001_SM_10006detail6reduce18DeviceReduceKernelINS2_10policy_hubIdjN4cuda3std3__44plusIdEEE10Policy1000EN6thrust24THRUST_300001_SM_1000_NS6detail15normal_iteratorINSD_10device_ptrIdEEEEjS9_dNS7_10__identityEEEvT0_PT3_T1_NS0_13GridEvenShareISN_EET2_T4_E12temp_storage+128];
	add.f64 	%fd343, %fd341, %fd342;
	ld.shared.f64 	%fd344, [_ZZN3cub18CUB_300001_SM_10006detail6reduce18DeviceReduceKernelINS2_10policy_hubIdjN4cuda3std3__44plusIdEEE10Policy1000EN6thrust24THRUST_300001_SM_1000_NS6detail15normal_iteratorINSD_10device_ptrIdEEEEjS9_dNS7_10__identityEEEvT0_PT3_T1_NS0_13GridEvenShareISN_EET2_T4_E12temp_storage+136];
	add.f64 	%fd345, %fd343, %fd344;
	ld.shared.f64 	%fd346, [_ZZN3cub18CUB_300001_SM_10006detail6reduce18DeviceReduceKernelINS2_10policy_hubIdjN4cuda3std3__44plusIdEEE10Policy1000EN6thrust24THRUST_300001_SM_1000_NS6detail15normal_iteratorINSD_10device_ptrIdEEEEjS9_dNS7_10__identityEEEvT0_PT3_T1_NS0_13GridEvenShareISN_EET2_T4_E12temp_storage+144];
	add.f64 	%fd347, %fd345, %fd346;
	ld.shared.f64 	%fd348, [_ZZN3cub18CUB_300001_SM_10006detail6reduce18DeviceReduceKernelINS2_10policy_hubIdjN4cuda3std3__44plusIdEEE10Policy1000EN6thrust24THRUST_300001_SM_1000_NS6detail15normal_iteratorINSD_10device_ptrIdEEEEjS9_dNS7_10__identityEEEvT0_PT3_T1_NS0_13GridEvenShareISN_EET2_T4_E12temp_storage+152];
	add.f64 	%fd349, %fd347, %fd348;
	ld.shared.f64 	%fd350, [_ZZN3cub18CUB_300001_SM_10006detail6reduce18DeviceReduceKernelINS2_10policy_hubIdjN4cuda3std3__44plusIdEEE10Policy1000EN6thrust24THRUST_300001_SM_1000_NS6detail15normal_iteratorINSD_10device_ptrIdEEEEjS9_dNS7_10__identityEEEvT0_PT3_T1_NS0_13GridEvenShareISN_EET2_T4_E12temp_storage+160];
	add.f64 	%fd351, %fd349, %fd350;
	ld.shared.f64 	%fd352, [_ZZN3cub18CUB_300001_SM_10006detail6reduce18DeviceReduceKernelINS2_10policy_hubIdjN4cuda3std3__44plusIdEEE10Policy1000EN6thrust24THRUST_300001_SM_1000_NS6detail15normal_iteratorINSD_10device_ptrIdEEEEjS9_dNS7_10__identityEEEvT0_PT3_T1_NS0_13GridEvenShareISN_EET2_T4_E12temp_storage+168];
	add.f64 	%fd353, %fd351, %fd352;
	ld.shared.f64 	%fd354, [_ZZN3cub18CUB_300001_SM_10006detail6reduce18DeviceReduceKernelINS2_10policy_hubIdjN4cuda3std3__44plusIdEEE10Policy1000EN6thrust24THRUST_300001_SM_1000_NS6detail15normal_iteratorINSD_10device_ptrIdEEEEjS9_dNS7_10__identityEEEvT0_PT3_T1_NS0_13GridEvenShareISN_EET2_T4_E12temp_storage+176];
	add.f64 	%fd375, %fd353, %fd354;
	bra.uni 	$L__BB15_48;
$L__BB15_22:
	// begin inline asm
	mov.u32 %r215, %laneid;
	// end inline asm
	and.b32  	%r266, %r7, 992;
	add.s32 	%r267, %r266, 32;
	setp.gt.u32 	%p34, %r267, %r6;
	not.b32 	%r268, %r266;
	add.s32 	%r269, %r6, %r268;
	selp.b32 	%r264, %r269, 31, %p34;
	mov.b64 	%rd136, %fd364;
	mov.b64 	{%r217, %r222}, %rd136;
	mov.b32 	%r223, 1;
	mov.b32 	%r265, -1;
	// begin inline asm
	shfl.sync.down.b32 %r216, %r217, %r223, %r264, %r265;
	// end inline asm
	// begin inline asm
	shfl.sync.down.b32 %r221, %r222, %r223, %r264, %r265;
	// end inline asm
	mov.b64 	%rd137, {%r216, %r221};
	mov.b64 	%fd235, %rd137;
	setp.lt.s32 	%p35, %r215, %r264;
	add.f64 	%fd236, %fd364, %fd235;
	selp.f64 	%fd237, %fd236, %fd364, %p35;
	mov.b64 	%rd138, %fd237;
	mov.b64 	{%r227, %r232}, %rd138;
	mov.b32 	%r233, 2;
	// begin inline asm
	shfl.sync.down.b32 %r226, %r227, %r233, %r264, %r265;
	// end inline asm
	// begin inline asm
	shfl.sync.down.b32 %r231, %r232, %r233, %r264, %r265;
	// end inline asm
	mov.b64 	%rd139, {%r226, %r231};
	mov.b64 	%fd238, %rd139;
	add.s32 	%r270, %r215, 2;
	setp.gt.s32 	%p36, %r270, %r264;
	add.f64 	%fd239, %fd237, %fd238;
	selp.f64 	%fd240, %fd237, %fd239, %p36;
	mov.b64 	%rd140, %fd240;
	mov.b64 	{%r237, %r242}, %rd140;
	mov.b32 	%r243, 4;
	// begin inline asm
	shfl.sync.down.b32 %r236, %r237, %r243, %r264, %r265;
	// end inline asm
	// begin inline asm
	shfl.sync.down.b32 %r241, %r242, %r243, %r264, %r265;
	// end inline asm
	mov.b64 	%rd141, {%r236, %r241};
	mov.b64 	%fd241, %rd141;
	add.s32 	%r271, %r215, 4;
	setp.gt.s32 	%p37, %r271, %r264;
	add.f64 	%fd242, %fd240, %fd241;
	selp.f64 	%fd243, %fd240, %fd242, %p37;
	mov.b64 	%rd142, %fd243;
	mov.b64 	{%r247, %r252}, %rd142;
	mov.b32 	%r253, 8;
	// begin inline asm
	shfl.sync.down.b32 %r246, %r247, %r253, %r264, %r265;
	// end inline asm
	// begin inline asm
	shfl.sync.down.b32 %r251, %r252, %r253, %r264, %r265;
	// end inline asm
	mov.b64 	%rd143, {%r246, %r251};
	mov.b64 	%fd244, %rd143;
	add.s32 	%r272, %r215, 8;
	setp.gt.s32 	%p38, %r272, %r264;
	add.f64 	%fd245, %fd243, %fd244;
	selp.f64 	%fd246, %fd243, %fd245, %p38;
	mov.b64 	%rd144, %fd246;
	mov.b64 	{%r257, %r262}, %rd144;
	mov.b32 	%r263, 16;
	// begin inline asm
	shfl.sync.down.b32 %r256, %r257, %r263, %r264, %r265;
	// end inline asm
	// begin inline asm
	shfl.sync.down.b32 %r261, %r262, %r263, %r264, %r265;
	// end inline asm
	mov.b64 	%rd145, {%r256, %r261};
	mov.b64 	%fd247, %rd145;
	add.s32 	%r273, %r215, 16;
	setp.gt.s32 	%p39, %r273, %r264;
	add.f64 	%fd248, %fd246, %fd247;
	selp.f64 	%fd375, %fd246, %fd248, %p39;
	setp.ne.s32 	%p40, %r215, 0;
	@%p40 bra 	$L__BB15_24;
	shr.u32 	%r274, %r7, 2;
	and.b32  	%r275, %r274, 248;
	mov.u32 	%r276, _ZZN3cub18CUB_300001_SM_10006detail6reduce18DeviceReduceKernelINS2_10policy_hubIdjN4cuda3std3__44plusIdEEE10Policy1000EN6thrust24THRUST_300001_SM_1000_NS6detail15normal_iteratorINSD_10device_ptrIdEEEEjS9_dNS7_10__identityEEEvT0_PT3_T1_NS0_13GridEvenShareISN_EET2_T4_E12temp_storage;
	add.s32 	%r277, %r276, %r275;
	st.shared.f64 	[%r277+24], %fd375;
$L__BB15_24:
	bar.sync 	0;
	setp.ne.s32 	%p41, %r7, 0;
	@%p41 bra 	$L__BB15_48;
	setp.gt.u32 	%p42, %r6, 32;
	ld.shared.f64 	%fd249, [_ZZN3cub18CUB_300001_SM_10006detail6reduce18DeviceReduceKernelINS2_10policy_hubIdjN4cuda3std3__44plusIdEEE10Policy1000EN6thrust24THRUST_300001_SM_1000_NS6detail15normal_iteratorINSD_10device_ptrIdEEEEjS9_dNS7_10__identityEEEvT0_PT3_T1_NS0_13GridEvenShareISN_EET2_T4_E12temp_storage+32];
	add.f64 	%fd250, %fd375, %fd249;
	selp.f64 	%fd251, %fd250, %fd375, %p42;
	setp.gt.u32 	%p43, %r6, 64;
	ld.shared.f64 	%fd252, [_ZZN3cub18CUB_300001_SM_10006detail6reduce18DeviceReduceKernelINS2_10policy_hubIdjN4cuda3std3__44plusIdEEE10Policy1000EN6thrust24THRUST_300001_SM_1000_NS6detail15normal_iteratorINSD_10device_ptrIdEEEEjS9_dNS7_10__identityEEEvT0_PT3_T1_NS0_13GridEvenShareISN_EET2_T4_E12temp_storage+40];
	add.f64 	%fd253, %fd252, %fd251;
	selp.f64 	%fd254, %fd253, %fd251, %p43;
	setp.gt.u32 	%p44, %r6, 96;
	ld.shared.f64 	%fd255, [_ZZN3cub18CUB_300001_SM_10006detail6reduce18DeviceReduceKernelINS2_10policy_hubIdjN4cuda3std3__44plusIdEEE10Policy1000EN6thrust24THRUST_300001_SM_1000_NS6detail15normal_iteratorINSD_10device_ptrIdEEEEjS9_dNS7_10__identityEEEvT0_PT3_T1_NS0_13GridEvenShareISN_EET2_T4_E12temp_storage+48];
	add.f64 	%fd256, %fd255, %fd254;
	selp.f64 	%fd257, %fd256, %fd254, %p44;
	setp.gt.u32 	%p45, %r6, 128;
	ld.shared.f64 	%fd258, [_ZZN3cub18CUB_300001_SM_10006detail6reduce18DeviceReduceKernelINS2_10policy_hubIdjN4cuda3std3__44plusIdEEE10Policy1000EN6thrust24THRUST_300001_SM_1000_NS6detail15normal_iteratorINSD_10device_ptrIdEEEEjS9_dNS7_10__identityEEEvT0_PT3_T1_NS0_13GridEvenShareISN_EET2_T4_E12temp_storage+56];
	add.f64 	%fd259, %fd258, %fd257;
	selp.f64 	%fd260, %fd259, %fd257, %p45;
	setp.gt.u32 	%p46, %r6, 160;
	ld.shared.f64 	%fd261, [_ZZN3cub18CUB_300001_SM_10006detail6reduce18DeviceReduceKernelINS2_10policy_hubIdjN4cuda3std3__44plusIdEEE10Policy1000EN6thrust24THRUST_300001_SM_1000_NS6detail15normal_iteratorINSD_10device_ptrIdEEEEjS9_dNS7_10__identityEEEvT0_PT3_T1_NS0_13GridEvenShareISN_EET2_T4_E12temp_storage+64];
	add.f64 	%fd262, %fd261, %fd260;
	selp.f64 	%fd263, %fd262, %fd260, %p46;
	setp.gt.u32 	%p47, %r6, 192;
	ld.shared.f64 	%fd264, [_ZZN3cub18CUB_300001_SM_10006detail6reduce18DeviceReduceKernelINS2_10policy_hubIdjN4cuda3std3__44plusIdEEE10Policy1000EN6thrust24THRUST_300001_SM_1000_NS6detail15normal_iteratorINSD_10device_ptrIdEEEEjS9_dNS7_10__identityEEEvT0_PT3_T1_NS0_13GridEvenShareISN_EET2_T4_E12temp_storage+72];
	add.f64 	%fd265, %fd264, %fd263;
	selp.f64 	%fd266, %fd265, %fd263, %p47;
	setp.gt.u32 	%p48, %r6, 224;
	ld.shared.f64 	%fd267, [_ZZN3cub18CUB_300001_SM_10006detail6reduce18DeviceReduceKernelINS2_10policy_hubIdjN4cuda3std3__44plusIdEEE10Policy1000EN6thrust24THRUST_300001_SM_1000_NS6detail15normal_iteratorINSD_10device_ptrIdEEEEjS9_dNS7_10__identityEEEvT0_PT3_T1_NS0_13GridEvenShareISN_EET2_T4_E12temp_storage+80];
	add.f64 	%fd268, %fd267, %fd266;
	selp.f64 	%fd269, %fd268, %fd266, %p48;
	setp.gt.u32 	%p49, %r6, 256;
	ld.shared.f64 	%fd270, [_ZZN3cub18CUB_300001_SM_10006detail6reduce18DeviceReduceKernelINS2_10policy_hubIdjN4cuda3std3__44plusIdEEE10Policy1000EN6thrust24THRUST_300001_SM_1000_NS6detail15normal_iteratorINSD_10device_ptrIdEEEEjS9_dNS7_10__identityEEEvT0_PT3_T1_NS0_13GridEvenShareISN_EET2_T4_E12temp_storage+88];
	add.f64 	%fd271, %fd270, %fd269;
	selp.f64 	%fd272, %fd271, %fd269, %p49;
	setp.gt.u32 	%p50, %r6, 288;
	ld.shared.f64 	%fd273, [_ZZN3cub18CUB_300001_SM_10006detail6reduce18DeviceReduceKernelINS2_10policy_hubIdjN4cuda3std3__44plusIdEEE10Policy1000EN6thrust24THRUST_300001_SM_1000_NS6detail15normal_iteratorINSD_10device_ptrIdEEEEjS9_dNS7_10__identityEEEvT0_PT3_T1_NS0_13GridEvenShareISN_EET2_T4_E12temp_storage+96];
	add.f64 	%fd274, %fd273, %fd272;
	selp.f64 	%fd275, %fd274, %fd272, %p50;
	setp.gt.u32 	%p51, %r6, 320;
	ld.shared.f64 	%fd276, [_ZZN3cub18CUB_300001_SM_10006detail6reduce18DeviceReduceKernelINS2_10policy_hubIdjN4cuda3std3__44plusIdEEE10Policy1000EN6thrust24THRUST_300001_SM_1000_NS6detail15normal_iteratorINSD_10device_ptrIdEEEEjS9_dNS7_10__identityEEEvT0_PT3_T1_NS0_13GridEvenShareISN_EET2_T4_E12temp_storage+104];
	add.f64 	%fd277, %fd276, %fd275;
	selp.f64 	%fd278, %fd277, %fd275, %p51;
	setp.gt.u32 	%p52, %r6, 352;
	ld.shared.f64 	%fd279, [_ZZN3cub18CUB_300001_SM_10006detail6reduce18DeviceReduceKernelINS2_10policy_hubIdjN4cuda3std3__44plusIdEEE10Policy1000EN6thrust24THRUST_300001_SM_1000_NS6detail15normal_iteratorINSD_10device_ptrIdEEEEjS9_dNS7_10__identityEEEvT0_PT3_T1_NS0_13GridEvenShareISN_EET2_T4_E12temp_storage+112];
	add.f64 	%fd280, %fd279, %fd278;
	selp.f64 	%fd281, %fd280, %fd278, %p52;
	setp.gt.u32 	%p53, %r6, 384;
	ld.shared.f64 	%fd282, [_ZZN3cub18CUB_300001_SM_10006detail6reduce18DeviceReduceKernelINS2_10policy_hubIdjN4cuda3std3__44plusIdEEE10Policy1000EN6thrust24THRUST_300001_SM_1000_NS6detail15normal_iteratorINSD_10device_ptrIdEEEEjS9_dNS7_10__identityEEEvT0_PT3_T1_NS0_13GridEvenShareISN_EET2_T4_E12temp_storage+120];
	add.f64 	%fd283, %fd282, %fd281;
	selp.f64 	%fd284, %fd283, %fd281, %p53;
	setp.gt.u32 	%p54, %r6, 416;
	ld.shared.f64 	%fd285, [_ZZN3cub18CUB_300001_SM_10006detail6reduce18DeviceReduceKernelINS2_10policy_hubIdjN4cuda3std3__44plusIdEEE10Policy1000EN6thrust24THRUST_300001_SM_1000_NS6detail15normal_iteratorINSD_10device_ptrIdEEEEjS9_dNS7_10__identityEEEvT0_PT3_T1_NS0_13GridEvenShareISN_EET2_T4_E12temp_storage+128];
	add.f64 	%fd286, %fd285, %fd284;
	selp.f64 	%fd287, %fd286, %fd284, %p54;
	setp.gt.u32 	%p55, %r6, 448;
	ld.shared.f64 	%fd288, [_ZZN3cub18CUB_300001_SM_10006detail6reduce18DeviceReduceKernelINS2_10policy_hubIdjN4cuda3std3__44plusIdEEE10Policy1000EN6thrust24THRUST_300001_SM_1000_NS6detail15normal_iteratorINSD_10device_ptrIdEEEEjS9_dNS7_10__identityEEEvT0_PT3_T1_NS0_13GridEvenShareISN_EET2_T4_E12temp_storage+136];
	add.f64 	%fd289, %fd288, %fd287;
	selp.f64 	%fd290, %fd289, %fd287, %p55;
	setp.gt.u32 	%p56, %r6, 480;
	ld.shared.f64 	%fd291, [_ZZN3cub18CUB_300001_SM_10006detail6reduce18DeviceReduceKernelINS2_10policy_hubIdjN4cuda3std3__44plusIdEEE10Policy1000EN6thrust24THRUST_300001_SM_1000_NS6detail15normal_iteratorINSD_10device_ptrIdEEEEjS9_dNS7_10__identityEEEvT0_PT3_T1_NS0_13GridEvenShareISN_EET2_T4_E12temp_storage+144];
	add.f64 	%fd292, %fd291, %fd290;
	selp.f64 	%fd293, %fd292, %fd290, %p56;
	setp.gt.u32 	%p57, %r6, 512;
	ld.shared.f64 	%fd294, [_ZZN3cub18CUB_300001_SM_10006detail6reduce18DeviceReduceKernelINS2_10policy_hubIdjN4cuda3std3__44plusIdEEE10Policy1000EN6thrust24THRUST_300001_SM_1000_NS6detail15normal_iteratorINSD_10device_ptrIdEEEEjS9_dNS7_10__identityEEEvT0_PT3_T1_NS0_13GridEvenShareISN_EET2_T4_E12temp_storage+152];
	add.f64 	%fd295, %fd294, %fd293;
	selp.f64 	%fd296, %fd295, %fd293, %p57;
	setp.gt.u32 	%p58, %r6, 544;
	ld.shared.f64 	%fd297, [_ZZN3cub18CUB_300001_SM_10006detail6reduce18DeviceReduceKernelINS2_10policy_hubIdjN4cuda3std3__44plusIdEEE10Policy1000EN6thrust24THRUST_300001_SM_1000_NS6detail15normal_iteratorINSD_10device_ptrIdEEEEjS9_dNS7_10__identityEEEvT0_PT3_T1_NS0_13GridEvenShareISN_EET2_T4_E12temp_storage+160];
	add.f64 	%fd298, %fd297, %fd296;
	selp.f64 	%fd299, %fd298, %fd296, %p58;
	setp.gt.u32 	%p59, %r6, 576;
	ld.shared.f64 	%fd300, [_ZZN3cub18CUB_300001_SM_10006detail6reduce18DeviceReduceKernelINS2_10policy_hubIdjN4cuda3std3__44plusIdEEE10Policy1000EN6thrust24THRUST_300001_SM_1000_NS6detail15normal_iteratorINSD_10device_ptrIdEEEEjS9_dNS7_10__identityEEEvT0_PT3_T1_NS0_13GridEvenShareISN_EET2_T4_E12temp_storage+168];
	add.f64 	%fd301, %fd300, %fd299;
	selp.f64 	%fd302, %fd301, %fd299, %p59;
	setp.gt.u32 	%p60, %r6, 608;
	ld.shared.f64 	%fd303, [_ZZN3cub18CUB_300001_SM_10006detail6reduce18DeviceReduceKernelINS2_10policy_hubIdjN4cuda3std3__44plusIdEEE10Policy1000EN6thrust24THRUST_300001_SM_1000_NS6detail15normal_iteratorINSD_10device_ptrIdEEEEjS9_dNS7_10__identityEEEvT0_PT3_T1_NS0_13GridEvenShareISN_EET2_T4_E12temp_storage+176];
	add.f64 	%fd304, %fd303, %fd302;
	selp.f64 	%fd375, %fd304, %fd302, %p60;
	bra.uni 	$L__BB15_48;
$L__BB15_26:
	mov.u32 	%r35, %tid.x;
	add.s32 	%r72, %r347, %r35;
	mul.wide.u32 	%rd4, %r72, 8;
	add.s64 	%rd5, %rd1, %rd4;
	ld.global.f64 	%fd41, [%rd5];
	ld.global.f64 	%fd42, [%rd5+5120];
	ld.global.f64 	%fd43, [%rd5+10240];
	ld.global.f64 	%fd44, [%rd5+15360];
	ld.global.f64 	%fd45, [%rd5+20480];
	ld.global.f64 	%fd46, [%rd5+25600];
	ld.global.f64 	%fd47, [%rd5+30720];
	ld.global.f64 	%fd48, [%rd5+35840];
	add.f64 	%fd49, %fd41, %fd42;
	add.f64 	%fd50, %fd49, %fd43;
	add.f64 	%fd51, %fd50, %fd44;
	add.f64 	%fd52, %fd51, %fd45;
	add.f64 	%fd53, %fd52, %fd46;
	add.f64 	%fd54, %fd53, %fd47;
	add.f64 	%fd374, %fd54, %fd48;
	setp.lt.u32 	%p2, %r6, %r4;
	@%p2 bra 	$L__BB15_44;
	add.s32 	%r36, %r4, %r347;
	not.b32 	%r74, %r35;
	add.s32 	%r75, %r74, %r1;
	sub.s32 	%r76, %r75, %r4;
	sub.s32 	%r344, %r76, %r347;
	add.s32 	%r77, %r36, %r35;
	add.s32 	%r343, %r77, 5120;
	mov.b32 	%r346, 0;
	mov.u32 	%r345, %r36;
$L__BB15_28:
	mad.lo.s32 	%r347, %r2, 5120, %r347;
	add.s32 	%r78, %r1, -5120;
	setp.gt.u32 	%p3, %r347, %r78;
	@%p3 bra 	$L__BB15_30;
	add.s32 	%r79, %r35, %r347;
	mul.wide.u32 	%rd6, %r79, 8;
	add.s64 	%rd7, %rd1, %rd6;
	ld.global.f64 	%fd55, [%rd7];
	ld.global.f64 	%fd56, [%rd7+5120];
	ld.global.f64 	%fd57, [%rd7+10240];
	ld.global.f64 	%fd58, [%rd7+15360];
	ld.global.f64 	%fd59, [%rd7+20480];
	ld.global.f64 	%fd60, [%rd7+25600];
	ld.global.f64 	%fd61, [%rd7+30720];
	ld.global.f64 	%fd62, [%rd7+35840];
	add.f64 	%fd63, %fd374, %fd55;
	add.f64 	%fd64, %fd63, %fd56;
	add.f64 	%fd65, %fd64, %fd57;
	add.f64 	%fd66, %fd65, %fd58;
	add.f64 	%fd67, %fd66, %fd59;
	add.f64 	%fd68, %fd67, %fd60;
	add.f64 	%fd69, %fd68, %fd61;
	add.f64 	%fd374, %fd69, %fd62;
	sub.s32 	%r80, %r1, %r347;
	mul.lo.s32 	%r81, %r2, 5120;
	setp.lt.u32 	%p4, %r80, %r81;
	add.s32 	%r346, %r346, 1;
	add.s32 	%r345, %r345, %r81;
	sub.s32 	%r344, %r344, %r81;
	add.s32 	%r343, %r343, %r81;
	@%p4 bra 	$L__BB15_44;
	bra.uni 	$L__BB15_28;
$L__BB15_30:
	setp.le.u32 	%p5, %r1, %r347;
	sub.s32 	%r82, %r1, %r347;
	setp.ge.s32 	%p6, %r35, %r82;
	or.pred  	%p7, %p5, %p6;
	@%p7 bra 	$L__BB15_44;
	not.b32 	%r84, %r35;
	add.s32 	%r85, %r1, %r84;
	sub.s32 	%r86, %r85, %r36;
	mul.lo.s32 	%r87, %r2, %r346;
	mad.lo.s32 	%r88, %r87, -5120, %r86;
	mul.hi.u32 	%r89, %r88, -858993459;
	shr.u32 	%r90, %r89, 9;
	add.s32 	%r49, %r90, 1;
	and.b32  	%r50, %r49, 15;
	setp.lt.u32 	%p8, %r88, 9600;
	mov.u32 	%r352, %r35;
	@%p8 bra 	$L__BB15_35;
	or.b32  	%r350, %r35, 5120;
	mul.hi.u32 	%r91, %r344, -858993459;
	shr.u32 	%r92, %r91, 9;
	add.s32 	%r93, %r92, 1;
	and.b32  	%r94, %r93, 16777200;
	neg.s32 	%r348, %r94;
$L__BB15_33:
	.pragma "nounroll";
	add.s32 	%r95, %r343, -5120;
	mul.wide.u32 	%rd8, %r95, 8;
	add.s64 	%rd9, %rd1, %rd8;
	ld.global.f64 	%fd71, [%rd9];
	add.f64 	%fd72, %fd374, %fd71;
	add.s32 	%r96, %r343, -4480;
	mul.wide.u32 	%rd10, %r96, 8;
	add.s64 	%rd11, %rd1, %rd10;
	ld.global.f64 	%fd73, [%rd11];
	add.f64 	%fd74, %fd72, %fd73;
	add.s32 	%r97, %r343, -3840;
	mul.wide.u32 	%rd12, %r97, 8;
	add.s64 	%rd13, %rd1, %rd12;
	ld.global.f64 	%fd75, [%rd13];
	add.f64 	%fd76, %fd74, %fd75;
	add.s32 	%r98, %r343, -3200;
	mul.wide.u32 	%rd14, %r98, 8;
	add.s64 	%rd15, %rd1, %rd14;
	ld.global.f64 	%fd77, [%rd15];
	add.f64 	%fd78, %fd76, %fd77;
	add.s32 	%r99, %r343, -2560;
	mul.wide.u32 	%rd16, %r99, 8;
	add.s64 	%rd17, %rd1, %rd16;
	ld.global.f64 	%fd79, [%rd17];
	add.f64 	%fd80, %fd78, %fd79;
	add.s32 	%r100, %r343, -1920;
	mul.wide.u32 	%rd18, %r100, 8;
	add.s64 	%rd19, %rd1, %rd18;
	ld.global.f64 	%fd81, [%rd19];
	add.f64 	%fd82, %fd80, %fd81;
	add.s32 	%r101, %r343, -1280;
	mul.wide.u32 	%rd20, %r101, 8;
	add.s64 	%rd21, %rd1, %rd20;
	ld.global.f64 	%fd83, [%rd21];
	add.f64 	%fd84, %fd82, %fd83;
	add.s32 	%r102, %r343, 4480;
	add.s32 	%r103, %r343, -640;
	mul.wide.u32 	%rd22, %r103, 8;
	add.s64 	%rd23, %rd1, %rd22;
	ld.global.f64 	%fd85, [%rd23];
	add.f64 	%fd86, %fd84, %fd85;
	mul.wide.u32 	%rd24, %r343, 8;
	add.s64 	%rd25, %rd1, %rd24;
	ld.global.f64 	%fd87, [%rd25];
	add.f64 	%fd88, %fd86, %fd87;
	add.s32 	%r104, %r343, 640;
	mul.wide.u32 	%rd26, %r104, 8;
	add.s64 	%rd27, %rd1, %rd26;
	ld.global.f64 	%fd89, [%rd27];
	add.f64 	%fd90, %fd88, %fd89;
	add.s32 	%r105, %r343, 1280;
	mul.wide.u32 	%rd28, %r105, 8;
	add.s64 	%rd29, %rd1, %rd28;
	ld.global.f64 	%fd91, [%rd29];
	add.f64 	%fd92, %fd90, %fd91;
	add.s32 	%r106, %r343, 1920;
	mul.wide.u32 	%rd30, %r106, 8;
	add.s64 	%rd31, %rd1, %rd30;
	ld.global.f64 	%fd93, [%rd31];
	add.f64 	%fd94, %fd92, %fd93;
	add.s32 	%r107, %r343, 2560;
	mul.wide.u32 	%rd32, %r107, 8;
	add.s64 	%rd33, %rd1, %rd32;
	ld.global.f64 	%fd95, [%rd33];
	add.f64 	%fd96, %fd94, %fd95;
	add.s32 	%r108, %r343, 3200;
	mul.wide.u32 	%rd34, %r108, 8;
	add.s64 	%rd35, %rd1, %rd34;
	ld.global.f64 	%fd97, [%rd35];
	add.f64 	%fd98, %fd96, %fd97;
	add.s32 	%r109, %r343, 3840;
	mul.wide.u32 	%rd36, %r109, 8;
	add.s64 	%rd37, %rd1, %rd36;
	ld.global.f64 	%fd99, [%rd37];
	add.f64 	%fd100, %fd98, %fd99;
	mul.wide.u32 	%rd38, %r102, 8;
	add.s64 	%rd39, %rd1, %rd38;
	ld.global.f64 	%fd101, [%rd39];
	add.f64 	%fd374, %fd100, %fd101;
	add.s32 	%r350, %r350, 10240;
	add.s32 	%r343, %r343, 10240;
	add.s32 	%r348, %r348, 16;
	setp.ne.s32 	%p9, %r348, 0;
	@%p9 bra 	$L__BB15_33;
	add.s32 	%r352, %r350, -5120;
$L__BB15_35:
	setp.eq.s32 	%p10, %r50, 0;
	@%p10 bra 	$L__BB15_44;
	and.b32  	%r61, %r49, 7;
	setp.lt.u32 	%p11, %r50, 8;
	@%p11 bra 	$L__BB15_38;
	add.s32 	%r110, %r352, %r347;
	mul.wide.u32 	%rd40, %r110, 8;
	add.s64 	%rd41, %rd1, %rd40;
	ld.global.f64 	%fd103, [%rd41];
	add.f64 	%fd104, %fd374, %fd103;
	add.s32 	%r111, %r110, 640;
	mul.wide.u32 	%rd42, %r111, 8;
	add.s64 	%rd43, %rd1, %rd42;
	ld.global.f64 	%fd105, [%rd43];
	add.f64 	%fd106, %fd104, %fd105;
	add.s32 	%r112, %r110, 1280;
	mul.wide.u32 	%rd44, %r112, 8;
	add.s64 	%rd45, %rd1, %rd44;
	ld.global.f64 	%fd107, [%rd45];
	add.f64 	%fd108, %fd106, %fd107;
	add.s32 	%r113, %r110, 1920;
	mul.wide.u32 	%rd46, %r113, 8;
	add.s64 	%rd47, %rd1, %rd46;
	ld.global.f64 	%fd109, [%rd47];
	add.f64 	%fd110, %fd108, %fd109;
	add.s32 	%r114, %r110, 2560;
	mul.wide.u32 	%rd48, %r114, 8;
	add.s64 	%rd49, %rd1, %rd48;
	ld.global.f64 	%fd111, [%rd49];
	add.f64 	%fd112, %fd110, %fd111;
	add.s32 	%r115, %r110, 3200;
	mul.wide.u32 	%rd50, %r115, 8;
	add.s64 	%rd51, %rd1, %rd50;
	ld.global.f64 	%fd113, [%rd51];
	add.f64 	%fd114, %fd112, %fd113;
	add.s32 	%r116, %r110, 3840;
	mul.wide.u32 	%rd52, %r116, 8;
	add.s64 	%rd53, %rd1, %rd52;
	ld.global.f64 	%fd115, [%rd53];
	add.f64 	%fd116, %fd114, %fd115;
	add.s32 	%r117, %r110, 4480;
	mul.wide.u32 	%rd54, %r117, 8;
	add.s64 	%rd55, %rd1, %rd54;
	ld.global.f64 	%fd117, [%rd55];
	add.f64 	%fd374, %fd116, %fd117;
	add.s32 	%r352, %r352, 5120;
$L__BB15_38:
	setp.eq.s32 	%p12, %r61, 0;
	@%p12 bra 	$L__BB15_44;
	setp.lt.u32 	%p13, %r61, 4;
	@%p13 bra 	$L__BB15_41;
	add.s32 	%r118, %r352, %r347;
	mul.wide.u32 	%rd56, %r118, 8;
	add.s64 	%rd57, %rd1, %rd56;
	ld.global.f64 	%fd119, [%rd57];
	add.f64 	%fd120, %fd374, %fd119;
	add.s32 	%r119, %r118, 640;
	mul.wide.u32 	%rd58, %r119, 8;
	add.s64 	%rd59, %rd1, %rd58;
	ld.global.f64 	%fd121, [%rd59];
	add.f64 	%fd122, %fd120, %fd121;
	add.s32 	%r120, %r118, 1280;
	mul.wide.u32 	%rd60, %r120, 8;
	add.s64 	%rd61, %rd1, %rd60;
	ld.global.f64 	%fd123, [%rd61];
	add.f64 	%fd124, %fd122, %fd123;
	add.s32 	%r121, %r118, 1920;
	mul.wide.u32 	%rd62, %r121, 8;
	add.s64 	%rd63, %rd1, %rd62;
	ld.global.f64 	%fd125, [%rd63];
	add.f64 	%fd374, %fd124, %fd125;
	add.s32 	%r352, %r352, 2560;
$L__BB15_41:
	and.b32  	%r122, %r49, 3;
	setp.eq.s32 	%p14, %r122, 0;
	@%p14 bra 	$L__BB15_44;
	add.s32 	%r355, %r352, %r345;
	mul.hi.u32 	%r123, %r344, -858993459;
	cvt.u16.u32 	%rs1, %r123;
	shr.u16 	%rs2, %rs1, 9;
	add.s16 	%rs3, %rs2, 1;
	cvt.u32.u16 	%r124, %rs3;
	and.b32  	%r125, %r124, 3;
	neg.s32 	%r354, %r125;
$L__BB15_43:
	.pragma "nounroll";
	mul.wide.u32 	%rd64, %r355, 8;
	add.s64 	%rd65, %rd1, %rd64;
	ld.global.f64 	%fd126, [%rd65];
	add.f64 	%fd374, %fd374, %fd126;
	add.s32 	%r355, %r355, 640;
	add.s32 	%r354, %r354, 1;
	setp.ne.s32 	%p15, %r354, 0;
	@%p15 bra 	$L__BB15_43;
$L__BB15_44:
	// begin inline asm
	mov.u32 %r126, %laneid;
	// end inline asm
	mov.b64 	%rd66, %fd374;
	mov.b64 	{%r128, %r133}, %rd66;
	mov.b32 	%r134, 1;
	mov.b32 	%r175, 31;
	mov.b32 	%r176, -1;
	// begin inline asm
	shfl.sync.down.b32 %r127, %r128, %r134, %r175, %r176;
	// end inline asm
	// begin inline asm
	shfl.sync.down.b32 %r132, %r133, %r134, %r175, %r176;
	// end inline asm
	mov.b64 	%rd67, {%r127, %r132};
	mov.b64 	%fd127, %rd67;
	setp.gt.s32 	%p16, %r126, 30;
	add.f64 	%fd128, %fd374, %fd127;
	selp.f64 	%fd129, %fd374, %fd128, %p16;
	mov.b64 	%rd68, %fd129;
	mov.b64 	{%r138, %r143}, %rd68;
	mov.b32 	%r144, 2;
	// begin inline asm
	shfl.sync.down.b32 %r137, %r138, %r144, %r175, %r176;
	// end inline asm
	// begin inline asm
	shfl.sync.down.b32 %r142, %r143, %r144, %r175, %r176;
	// end inline asm
	mov.b64 	%rd69, {%r137, %r142};
	mov.b64 	%fd130, %rd69;
	setp.gt.s32 	%p17, %r126, 29;
	add.f64 	%fd131, %fd129, %fd130;
	selp.f64 	%fd132, %fd129, %fd131, %p17;
	mov.b64 	%rd70, %fd132;
	mov.b64 	{%r148, %r153}, %rd70;
	mov.b32 	%r154, 4;
	// begin inline asm
	shfl.sync.down.b32 %r147, %r148, %r154, %r175, %r176;
	// end inline asm
	// begin inline asm
	shfl.sync.down.b32 %r152, %r153, %r154, %r175, %r176;
	// end inline asm
	mov.b64 	%rd71, {%r147, %r152};
	mov.b64 	%fd133, %rd71;
	setp.gt.s32 	%p18, %r126, 27;
	add.f64 	%fd134, %fd132, %fd133;
	selp.f64 	%fd135, %fd132, %fd134, %p18;
	mov.b64 	%rd72, %fd135;
	mov.b64 	{%r158, %r163}, %rd72;
	mov.b32 	%r164, 8;
	// begin inline asm
	shfl.sync.down.b32 %r157, %r158, %r164, %r175, %r176;
	// end inline asm
	// begin inline asm
	shfl.sync.down.b32 %r162, %r163, %r164, %r175, %r176;
	// end inline asm
	mov.b64 	%rd73, {%r157, %r162};
	mov.b64 	%fd136, %rd73;
	setp.gt.s32 	%p19, %r126, 23;
	add.f64 	%fd137, %fd135, %fd136;
	selp.f64 	%fd138, %fd135, %fd137, %p19;
	mov.b64 	%rd74, %fd138;
	mov.b64 	{%r168, %r173}, %rd74;
	mov.b32 	%r174, 16;
	// begin inline asm
	shfl.sync.down.b32 %r167, %r168, %r174, %r175, %r176;
	// end inline asm
	// begin inline asm
	shfl.sync.down.b32 %r172, %r173, %r174, %r175, %r176;
	// end inline asm
	mov.b64 	%rd75, {%r167, %r172};
	mov.b64 	%fd139, %rd75;
	setp.gt.s32 	%p20, %r126, 15;
	add.f64 	%fd37, %fd138, %fd139;
	selp.f64 	%fd375, %fd138, %fd37, %p20;
	setp.ne.s32 	%p21, %r126, 0;
	@%p21 bra 	$L__BB15_46;
	shr.u32 	%r177, %r35, 2;
	and.b32  	%r178, %r177, 248;
	mov.u32 	%r179, _ZZN3cub18CUB_300001_SM_10006detail6reduce18DeviceReduceKernelINS2_10policy_hubIdjN4cuda3std3__44plusIdEEE10Policy1000EN6thrust24THRUST_300001_SM_1000_NS6detail15normal_iteratorINSD_10device_ptrIdEEEEjS9_dNS7_10__identityEEEvT0_PT3_T1_NS0_13GridEvenShareISN_EET2_T4_E12temp_storage;
	add.s32 	%r180, %r179, %r178;
	st.shared.f64 	[%r180+24], %fd37;
$L__BB15_46:
	bar.sync 	0;
	setp.ne.s32 	%p22, %r35, 0;
	@%p22 bra 	$L__BB15_48;
	ld.shared.f64 	%fd140, [_ZZN3cub18CUB_300001_SM_10006detail6reduce18DeviceReduceKernelINS2_10policy_hubIdjN4cuda3std3__44plusIdEEE10Policy1000EN6thrust24THRUST_300001_SM_1000_NS6detail15normal_iteratorINSD_10device_ptrIdEEEEjS9_dNS7_10__identityEEEvT0_PT3_T1_NS0_13GridEvenShareISN_EET2_T4_E12temp_storage+32];
	add.f64 	%fd141, %fd375, %fd140;
	ld.shared.f64 	%fd142, [_ZZN3cub18CUB_300001_SM_10006detail6reduce18DeviceReduceKernelINS2_10policy_hubIdjN4cuda3std3__44plusIdEEE10Policy1000EN6thrust24THRUST_300001_SM_1000_NS6detail15normal_iteratorINSD_10device_ptrIdEEEEjS9_dNS7_10__identityEEEvT0_PT3_T1_NS0_13GridEvenShareISN_EET2_T4_E12temp_storage+40];
	add.f64 	%fd143, %fd141, %fd142;
	ld.shared.f64 	%fd144, [_ZZN3cub18CUB_300001_SM_10006detail6reduce18DeviceReduceKernelINS2_10policy_hubIdjN4cuda3std3__44plusIdEEE10Policy1000EN6thrust24THRUST_300001_SM_1000_NS6detail15normal_iteratorINSD_10device_ptrIdEEEEjS9_dNS7_10__identityEEEvT0_PT3_T1_NS0_13GridEvenShareISN_EET2_T4_E12temp_storage+48];
	add.f64 	%fd145, %fd143, %fd144;
	ld.shared.f64 	%fd146, [_ZZN3cub18CUB_300001_SM_10006detail6reduce18DeviceReduceKernelINS2_10policy_hubIdjN4cuda3std3__44plusIdEEE10Policy1000EN6thrust24THRUST_300001_SM_1000_NS6detail15normal_iteratorINSD_10device_ptrIdEEEEjS9_dNS7_10__identityEEEvT0_PT3_T1_NS0_13GridEvenShareISN_EET2_T4_E12temp_storage+56];
	add.f64 	%fd147, %fd145, %fd146;
	ld.shared.f64 	%fd148, [_ZZN3cub18CUB_300001_SM_10006detail6reduce18DeviceReduceKernelINS2_10policy_hubIdjN4cuda3std3__44plusIdEEE10Policy1000EN6thrust24THRUST_300001_SM_1000_NS6detail15normal_iteratorINSD_10device_ptrIdEEEEjS9_dNS7_10__identityEEEvT0_PT3_T1_NS0_13GridEvenShareISN_EET2_T4_E12temp_storage+64];
	add.f64 	%fd149, %fd147, %fd148;
	ld.shared.f64 	%fd150, [_ZZN3cub18CUB_300001_SM_10006detail6reduce18DeviceReduceKernelINS2_10policy_hubIdjN4cuda3std3__44plusIdEEE10Policy1000EN6thrust24THRUST_300001_SM_1000_NS6detail15normal_iteratorINSD_10device_ptrIdEEEEjS9_dNS7_10__identityEEEvT0_PT3_T1_NS0_13GridEvenShareISN_EET2_T4_E12temp_storage+72];
	add.f64 	%fd151, %fd149, %fd150;
	ld.shared.f64 	%fd152, [_ZZN3cub18CUB_300001_SM_10006detail6reduce18DeviceReduceKernelINS2_10policy_hubIdjN4cuda3std3__44plusIdEEE10Policy1000EN6thrust24THRUST_300001_SM_1000_NS6detail15normal_iteratorINSD_10device_ptrIdEEEEjS9_dNS7_10__identityEEEvT0_PT3_T1_NS0_13GridEvenShareISN_EET2_T4_E12temp_storage+80];
	add.f64 	%fd153, %fd151, %fd152;
	ld.shared.f64 	%fd154, [_ZZN3cub18CUB_300001_SM_10006detail6reduce18DeviceReduceKernelINS2_10policy_hubIdjN4cuda3std3__44plusIdEEE10Policy1000EN6thrust24THRUST_300001_SM_1000_NS6detail15normal_iteratorINSD_10device_ptrIdEEEEjS9_dNS7_10__identityEEEvT0_PT3_T1_NS0_13GridEvenShareISN_EET2_T4_E12temp_storage+88];
	add.f64 	%fd155, %fd153, %fd154;
	ld.shared.f64 	%fd156, [_ZZN3cub18CUB_300001_SM_10006detail6reduce18DeviceReduceKernelINS2_10policy_hubIdjN4cuda3std3__44plusIdEEE10Policy1000EN6thrust24THRUST_300001_SM_1000_NS6detail15normal_iteratorINSD_10device_ptrIdEEEEjS9_dNS7_10__identityEEEvT0_PT3_T1_NS0_13GridEvenShareISN_EET2_T4_E12temp_storage+96];
	add.f64 	%fd157, %fd155, %fd156;
	ld.shared.f64 	%fd158, [_ZZN3cub18CUB_300001_SM_10006detail6reduce18DeviceReduceKernelINS2_10policy_hubIdjN4cuda3std3__44plusIdEEE10Policy1000EN6thrust24THRUST_300001_SM_1000_NS6detail15normal_iteratorINSD_10device_ptrIdEEEEjS9_dNS7_10__identityEEEvT0_PT3_T1_NS0_13GridEvenShareISN_EET2_T4_E12temp_storage+104];
	add.f64 	%fd159, %fd157, %fd158;
	ld.shared.f64 	%fd160, [_ZZN3cub18CUB_300001_SM_10006detail6reduce18DeviceReduceKernelINS2_10policy_hubIdjN4cuda3std3__44plusIdEEE10Policy1000EN6thrust24THRUST_300001_SM_1000_NS6detail15normal_iteratorINSD_10device_ptrIdEEEEjS9_dNS7_10__identityEEEvT0_PT3_T1_NS0_13GridEvenShareISN_EET2_T4_E12temp_storage+112];
	add.f64 	%fd161, %fd159, %fd160;
	ld.shared.f64 	%fd162, [_ZZN3cub18CUB_300001_SM_10006detail6reduce18DeviceReduceKernelINS2_10policy_hubIdjN4cuda3std3__44plusIdEEE10Policy1000EN6thrust24THRUST_300001_SM_1000_NS6detail15normal_iteratorINSD_10device_ptrIdEEEEjS9_dNS7_10__identityEEEvT0_PT3_T1_NS0_13GridEvenShareISN_EET2_T4_E12temp_storage+120];
	add.f64 	%fd163, %fd161, %fd162;
	ld.shared.f64 	%fd164, [_ZZN3cub18CUB_300001_SM_10006detail6reduce18DeviceReduceKernelINS2_10policy_hubIdjN4cuda3std3__44plusIdEEE10Policy1000EN6thrust24THRUST_300001_SM_1000_NS6detail15normal_iteratorINSD_10device_ptrIdEEEEjS9_dNS7_10__identityEEEvT0_PT3_T1_NS0_13GridEvenShareISN_EET2_T4_E12temp_storage+128];
	add.f64 	%fd165, %fd163, %fd164;
	ld.shared.f64 	%fd166, [_ZZN3cub18CUB_300001_SM_10006detail6reduce18DeviceReduceKernelINS2_10policy_hubIdjN4cuda3std3__44plusIdEEE10Policy1000EN6thrust24THRUST_300001_SM_1000_NS6detail15normal_iteratorINSD_10device_ptrIdEEEEjS9_dNS7_10__identityEEEvT0_PT3_T1_NS0_13GridEvenShareISN_EET2_T4_E12temp_storage+136];
	add.f64 	%fd167, %fd165, %fd166;
	ld.shared.f64 	%fd168, [_ZZN3cub18CUB_300001_SM_10006detail6reduce18DeviceReduceKernelINS2_10policy_hubIdjN4cuda3std3__44plusIdEEE10Policy1000EN6thrust24THRUST_300001_SM_1000_NS6detail15normal_iteratorINSD_10device_ptrIdEEEEjS9_dNS7_10__identityEEEvT0_PT3_T1_NS0_13GridEvenShareISN_EET2_T4_E12temp_storage+144];
	add.f64 	%fd169, %fd167, %fd168;
	ld.shared.f64 	%fd170, [_ZZN3cub18CUB_300001_SM_10006detail6reduce18DeviceReduceKernelINS2_10policy_hubIdjN4cuda3std3__44plusIdEEE10Policy1000EN6thrust24THRUST_300001_SM_1000_NS6detail15normal_iteratorINSD_10device_ptrIdEEEEjS9_dNS7_10__identityEEEvT0_PT3_T1_NS0_13GridEvenShareISN_EET2_T4_E12temp_storage+152];
	add.f64 	%fd171, %fd169, %fd170;
	ld.shared.f64 	%fd172, [_ZZN3cub18CUB_300001_SM_10006detail6reduce18DeviceReduceKernelINS2_10policy_hubIdjN4cuda3std3__44plusIdEEE10Policy1000EN6thrust24THRUST_300001_SM_1000_NS6detail15normal_iteratorINSD_10device_ptrIdEEEEjS9_dNS7_10__identityEEEvT0_PT3_T1_NS0_13GridEvenShareISN_EET2_T4_E12temp_storage+160];
	add.f64 	%fd173, %fd171, %fd172;
	ld.shared.f64 	%fd174, [_ZZN3cub18CUB_300001_SM_10006detail6reduce18DeviceReduceKernelINS2_10policy_hubIdjN4cuda3std3__44plusIdEEE10Policy1000EN6thrust24THRUST_300001_SM_1000_NS6detail15normal_iteratorINSD_10device_ptrIdEEEEjS9_dNS7_10__identityEEEvT0_PT3_T1_NS0_13GridEvenShareISN_EET2_T4_E12temp_storage+168];
	add.f64 	%fd175, %fd173, %fd174;
	ld.shared.f64 	%fd176, [_ZZN3cub18CUB_300001_SM_10006detail6reduce18DeviceReduceKernelINS2_10policy_hubIdjN4cuda3std3__44plusIdEEE10Policy1000EN6thrust24THRUST_300001_SM_1000_NS6detail15normal_iteratorINSD_10device_ptrIdEEEEjS9_dNS7_10__identityEEEvT0_PT3_T1_NS0_13GridEvenShareISN_EET2_T4_E12temp_storage+176];
	add.f64 	%fd375, %fd175, %fd176;
$L__BB15_48:
	mov.u32 	%r333, %tid.x;
	setp.ne.s32 	%p68, %r333, 0;
	@%p68 bra 	$L__BB15_50;
	ld.param.u64 	%rd159, [_ZN3cub18CUB_300001_SM_10006detail6reduce18DeviceReduceKernelINS2_10policy_hubIdjN4cuda3std3__44plusIdEEE10Policy1000EN6thrust24THRUST_300001_SM_1000_NS6detail15normal_iteratorINSD_10device_ptrIdEEEEjS9_dNS7_10__identityEEEvT0_PT3_T1_NS0_13GridEvenShareISN_EET2_T4__param_1];
	cvta.to.global.u64 	%rd156, %rd159;
	mul.wide.u32 	%rd157, %r3, 8;
	add.s64 	%rd158, %rd156, %rd157;
	st.global.f64 	[%rd158], %fd375;
$L__BB15_50:
	ret;

}
	// .globl	_ZN3cub18CUB_300001_SM_10006detail6reduce28DeviceReduceSingleTileKernelINS2_10policy_hubIdjN4cuda3std3__44plusIdEEE10Policy1000EPdSC_iS9_ddNS7_10__identityEEEvT0_T1_T2_T3_T4_T6_
.visible .entry _ZN3cub18CUB_300001_SM_10006detail6reduce28DeviceReduceSingleTileKernelINS2_10policy_hubIdjN4cuda3std3__44plusIdEEE10Policy1000EPdSC_iS9_ddNS7_10__identityEEEvT0_T1_T2_T3_T4_T6_(
	.param .u64 .ptr .align 1 _ZN3cub18CUB_300001_SM_10006detail6reduce28DeviceReduceSingleTileKernelINS2_10policy_hubIdjN4cuda3std3__44plusIdEEE10Policy1000EPdSC_iS9_ddNS7_10__identityEEEvT0_T1_T2_T3_T4_T6__param_0,
	.param .u64 .ptr .align 1 _ZN3cub18CUB_300001_SM_10006detail6reduce28DeviceReduceSingleTileKernelINS2_10policy_hubIdjN4cuda3std3__44plusIdEEE10Policy1000EPdSC_iS9_ddNS7_10__identityEEEvT0_T1_T2_T3_T4_T6__param_1,
	.param .u32 _ZN3cub18CUB_300001_SM_10006detail6reduce28DeviceReduceSingleTileKernelINS2_10policy_hubIdjN4cuda3std3__44plusIdEEE10Policy1000EPdSC_iS9_ddNS7_10__identityEEEvT0_T1_T2_T3_T4_T6__param_2,
	.param .align 1 .b8 _ZN3cub18CUB_300001_SM_10006detail6reduce28DeviceReduceSingleTileKernelINS2_10policy_hubIdjN4cuda3std3__44plusIdEEE10Policy1000EPdSC_iS9_ddNS7_10__identityEEEvT0_T1_T2_T3_T4_T6__param_3[1],
	.param .f64 _ZN3cub18CUB_300001_SM_10006detail6reduce28DeviceReduceSingleTileKernelINS2_10policy_hubIdjN4cuda3std3__44plusIdEEE10Policy1000EPdSC_iS9_ddNS7_10__identityEEEvT0_T1_T2_T3_T4_T6__param_4,
	.param .align 1 .b8 _ZN3cub18CUB_300001_SM_10006detail6reduce28DeviceReduceSingleTileKernelINS2_10policy_hubIdjN4cuda3std3__44plusIdEEE10Policy1000EPdSC_iS9_ddNS7_10__identityEEEvT0_T1_T2_T3_T4_T6__param_5[1]
)
.maxntid 640
.minnctapersm 1
{
	.reg .pred 	%p<62>;
	.reg .b32 	%r<239>;
	.reg .b64 	%rd<109>;
	.reg .b64 	%fd<264>;
	// demoted variable
	.shared .align 8 .b8 _ZZN3cub18CUB_300001_SM_10006detail6reduce28DeviceReduceSingleTileKernelINS2_10policy_hubIdjN4cuda3std3__44plusIdEEE10Policy1000EPdSC_iS9_ddNS7_10__identityEEEvT0_T1_T2_T3_T4_T6_E12temp_storage[192];
	ld.param.u64 	%rd9, [_ZN3cub18CUB_300001_SM_10006detail6reduce28DeviceReduceSingleTileKernelINS2_10policy_hubIdjN4cuda3std3__44plusIdEEE10Policy1000EPdSC_iS9_ddNS7_10__identityEEEvT0_T1_T2_T3_T4_T6__param_0];
	ld.param.u64 	%rd10, [_ZN3cub18CUB_300001_SM_10006detail6reduce28DeviceReduceSingleTileKernelINS2_10policy_hubIdjN4cuda3std3__44plusIdEEE10Policy1000EPdSC_iS9_ddNS7_10__identityEEEvT0_T1_T2_T3_T4_T6__param_1];
	ld.param.u32 	%r36, [_ZN3cub18CUB_300001_SM_10006detail6reduce28DeviceReduceSingleTileKernelINS2_10policy_hubIdjN4cuda3std3__44plusIdEEE10Policy1000EPdSC_iS9_ddNS7_10__identityEEEvT0_T1_T2_T3_T4_T6__param_2];
	ld.param.f64 	%fd30, [_ZN3cub18CUB_300001_SM_10006detail6reduce28DeviceReduceSingleTileKernelINS2_10policy_hubIdjN4cuda3std3__44plusIdEEE10Policy1000EPdSC_iS9_ddNS7_10__identityEEEvT0_T1_T2_T3_T4_T6__param_4];
	cvta.to.global.u64 	%rd1, %rd10;
	setp.ne.s32 	%p1, %r36, 0;
	@%p1 bra 	$L__BB16_3;
	mov.u32 	%r225, %tid.x;
	setp.ne.s32 	%p61, %r225, 0;
	@%p61 bra 	$L__BB16_39;
	st.global.f64 	[%rd1], %fd30;
	bra.uni 	$L__BB16_39;
$L__BB16_3:
	setp.gt.s32 	%p2, %r36, 5119;
	@%p2 bra 	$L__BB16_21;
	mov.u32 	%r1, %tid.x;
	setp.ge.s32 	%p19, %r1, %r36;
	mov.f64 	%fd255, 0d0000000000000000;
	mov.u32 	%r229, %r1;
	@%p19 bra 	$L__BB16_6;
	mul.wide.u32 	%rd74, %r1, 8;
	add.s64 	%rd73, %rd9, %rd74;
	// begin inline asm
	ld.global.nc.u64 %rd72, [%rd73];
	// end inline asm
	mov.b64 	%fd255, %rd72;
	add.s32 	%r229, %r1, 640;
$L__BB16_6:
	setp.ge.s32 	%p20, %r229, %r36;
	@%p20 bra 	$L__BB16_12;
	not.b32 	%r101, %r229;
	add.s32 	%r4, %r36, %r101;
	mul.hi.u32 	%r102, %r4, -858993459;
	shr.u32 	%r103, %r102, 9;
	add.s32 	%r5, %r103, 1;
	and.b32  	%r104, %r103, 3;
	setp.eq.s32 	%p21, %r104, 3;
	@%p21 bra 	$L__BB16_10;
	mul.wide.u32 	%rd75, %r229, 8;
	add.s64 	%rd107, %rd9, %rd75;
	and.b32  	%r105, %r5, 3;
	neg.s32 	%r227, %r105;
$L__BB16_9:
	.pragma "nounroll";
	// begin inline asm
	ld.global.nc.u64 %rd76, [%rd107];
	// end inline asm
	mov.b64 	%fd121, %rd76;
	add.f64 	%fd255, %fd255, %fd121;
	add.s32 	%r229, %r229, 640;
	add.s64 	%rd107, %rd107, 5120;
	add.s32 	%r227, %r227, 1;
	setp.ne.s32 	%p22, %r227, 0;
	@%p22 bra 	$L__BB16_9;
$L__BB16_10:
	setp.lt.u32 	%p23, %r4, 1920;
	@%p23 bra 	$L__BB16_12;
$L__BB16_11:
	mul.wide.s32 	%rd86, %r229, 8;
	add.s64 	%rd79, %rd9, %rd86;
	// begin inline asm
	ld.global.nc.u64 %rd78, [%rd79];
	// end inline asm
	mov.b64 	%fd122, %rd78;
	add.f64 	%fd123, %fd255, %fd122;
	add.s64 	%rd81, %rd79, 5120;
	// begin inline asm
	ld.global.nc.u64 %rd80, [%rd81];
	// end inline asm
	mov.b64 	%fd124, %rd80;
	add.f64 	%fd125, %fd123, %fd124;
	add.s64 	%rd83, %rd79, 10240;
	// begin inline asm
	ld.global.nc.u64 %rd82, [%rd83];
	// end inline asm
	mov.b64 	%fd126, %rd82;
	add.f64 	%fd127, %fd125, %fd126;
	add.s64 	%rd85, %rd79, 15360;
	// begin inline asm
	ld.global.nc.u64 %rd84, [%rd85];
	// end inline asm
	mov.b64 	%fd128, %rd84;
	add.f64 	%fd255, %fd127, %fd128;
	add.s32 	%r229, %r229, 2560;
	setp.lt.s32 	%p24, %r229, %r36;
	@%p24 bra 	$L__BB16_11;
$L__BB16_12:
	setp.lt.s32 	%p25, %r36, 640;
	@%p25 bra 	$L__BB16_17;
	// begin inline asm
	mov.u32 %r169, %laneid;
	// end inline asm
	mov.b64 	%rd97, %fd255;
	mov.b64 	{%r171, %r176}, %rd97;
	mov.b32 	%r177, 1;
	mov.b32 	%r218, 31;
	mov.b32 	%r219, -1;
	// begin inline asm
	shfl.sync.down.b32 %r170, %r171, %r177, %r218, %r219;
	// end inline asm
	// begin inline asm
	shfl.sync.down.b32 %r175, %r176, %r177, %r218, %r219;
	// end inline asm
	mov.b64 	%rd98, {%r170, %r175};
	mov.b64 	%fd199, %rd98;
	setp.gt.s32 	%p53, %r169, 30;
	add.f64 	%fd200, %fd255, %fd199;
	selp.f64 	%fd201, %fd255, %fd200, %p53;
	mov.b64 	%rd99, %fd201;
	mov.b64 	{%r181, %r186}, %rd99;
	mov.b32 	%r187, 2;
	// begin inline asm
	shfl.sync.down.b32 %r180, %r181, %r187, %r218, %r219;
	// end inline asm
	// begin inline asm
	shfl.sync.down.b32 %r185, %r186, %r187, %r218, %r219;
	// end inline asm
	mov.b64 	%rd100, {%r180, %r185};
	mov.b64 	%fd202, %rd100;
	setp.gt.s32 	%p54, %r169, 29;
	add.f64 	%fd203, %fd201, %fd202;
	selp.f64 	%fd204, %fd201, %fd203, %p54;
	mov.b64 	%rd101, %fd204;
	mov.b64 	{%r191, %r196}, %rd101;
	mov.b32 	%r197, 4;
	// begin inline asm
	shfl.sync.down.b32 %r190, %r191, %r197, %r218, %r219;
	// end inline asm
	// begin inline asm
	shfl.sync.down.b32 %r195, %r196, %r197, %r218, %r219;
	// end inline asm
	mov.b64 	%rd102, {%r190, %r195};
	mov.b64 	%fd205, %rd102;
	setp.gt.s32 	%p55, %r169, 27;
	add.f64 	%fd206, %fd204, %fd205;
	selp.f64 	%fd207, %fd204, %fd206, %p55;
	mov.b64 	%rd103, %fd207;
	mov.b64 	{%r201, %r206}, %rd103;
	mov.b32 	%r207, 8;
	// begin inline asm
	shfl.sync.down.b32 %r200, %r201, %r207, %r218, %r219;
	// end inline asm
	// begin inline asm
	shfl.sync.down.b32 %r205, %r206, %r207, %r218, %r219;
	// end inline asm
	mov.b64 	%rd104, {%r200, %r205};
	mov.b64 	%fd208, %rd104;
	setp.gt.s32 	%p56, %r169, 23;
	add.f64 	%fd209, %fd207, %fd208;
	selp.f64 	%fd210, %fd207, %fd209, %p56;
	mov.b64 	%rd105, %fd210;
	mov.b64 	{%r211, %r216}, %rd105;
	mov.b32 	%r217, 16;
	// begin inline asm
	shfl.sync.down.b32 %r210, %r211, %r217, %r218, %r219;
	// end inline asm
	// begin inline asm
	shfl.sync.down.b32 %r215, %r216, %r217, %r218, %r219;
	// end inline asm
	mov.b64 	%rd106, {%r210, %r215};
	mov.b64 	%fd211, %rd106;
	setp.gt.s32 	%p57, %r169, 15;
	add.f64 	%fd10, %fd210, %fd211;
	selp.f64 	%fd263, %fd210, %fd10, %p57;
	setp.ne.s32 	%p58, %r169, 0;
	@%p58 bra 	$L__BB16_15;
	shr.u32 	%r220, %r1, 2;
	and.b32  	%r221, %r220, 248;
	mov.u32 	%r222, _ZZN3cub18CUB_300001_SM_10006detail6reduce28DeviceReduceSingleTileKernelINS2_10policy_hubIdjN4cuda3std3__44plusIdEEE10Policy1000EPdSC_iS9_ddNS7_10__identityEEEvT0_T1_T2_T3_T4_T6_E12temp_storage;
	add.s32 	%r223, %r222, %r221;
	st.shared.f64 	[%r223+24], %fd10;
$L__BB16_15:
	bar.sync 	0;
	setp.ne.s32 	%p59, %r1, 0;
	@%p59 bra 	$L__BB16_37;
	ld.shared.f64 	%fd212, [_ZZN3cub18CUB_300001_SM_10006detail6reduce28DeviceReduceSingleTileKernelINS2_10policy_hubIdjN4cuda3std3__44plusIdEEE10Policy1000EPdSC_iS9_ddNS7_10__identityEEEvT0_T1_T2_T3_T4_T6_E12temp_storage+32];
	add.f64 	%fd213, %fd263, %fd212;
	ld.shared.f64 	%fd214, [_ZZN3cub18CUB_300001_SM_10006detail6reduce28DeviceReduceSingleTileKernelINS2_10policy_hubIdjN4cuda3std3__44plusIdEEE10Policy1000EPdSC_iS9_ddNS7_10__identityEEEvT0_T1_T2_T3_T4_T6_E12temp_storage+40];
	add.f64 	%fd215, %fd213, %fd214;
	ld.shared.f64 	%fd216, [_ZZN3cub18CUB_300001_SM_10006detail6reduce28DeviceReduceSingleTileKernelINS2_10policy_hubIdjN4cuda3std3__44plusIdEEE10Policy1000EPdSC_iS9_ddNS7_10__identityEEEvT0_T1_T2_T3_T4_T6_E12temp_storage+48];
	add.f64 	%fd217, %fd215, %fd216;
	ld.shared.f64 	%fd218, [_ZZN3cub18CUB_300001_SM_10006detail6reduce28DeviceReduceSingleTileKernelINS2_10policy_hubIdjN4cuda3std3__44plusIdEEE10Policy1000EPdSC_iS9_ddNS7_10__identityEEEvT0_T1_T2_T3_T4_T6_E12temp_storage+56];
	add.f64 	%fd219, %fd217, %fd218;
	ld.shared.f64 	%fd220, [_ZZN3cub18CUB_300001_SM_10006detail6reduce28DeviceReduceSingleTileKernelINS2_10policy_hubIdjN4cuda3std3__44plusIdEEE10Policy1000EPdSC_iS9_ddNS7_10__identityEEEvT0_T1_T2_T3_T4_T6_E12temp_storage+64];
	add.f64 	%fd221, %fd219, %fd220;
	ld.shared.f64 	%fd222, [_ZZN3cub18CUB_300001_SM_10006detail6reduce28DeviceReduceSingleTileKernelINS2_10policy_hubIdjN4cuda3std3__44plusIdEEE10Policy1000EPdSC_iS9_ddNS7_10__identityEEEvT0_T1_T2_T3_T4_T6_E12temp_storage+72];
	add.f64 	%fd223, %fd221, %fd222;
	ld.shared.f64 	%fd224, [_ZZN3cub18CUB_300001_SM_10006detail6reduce28DeviceReduceSingleTileKernelINS2_10policy_hubIdjN4cuda3std3__44plusIdEEE10Policy1000EPdSC_iS9_ddNS7_10__identityEEEvT0_T1_T2_T3_T4_T6_E12temp_storage+80];
	add.f64 	%fd225, %fd223, %fd224;
	ld.shared.f64 	%fd226, [_ZZN3cub18CUB_300001_SM_10006detail6reduce28DeviceReduceSingleTileKernelINS2_10policy_hubIdjN4cuda3std3__44plusIdEEE10Policy1000EPdSC_iS9_ddNS7_10__identityEEEvT0_T1_T2_T3_T4_T6_E12temp_storage+88];
	add.f64 	%fd227, %fd225, %fd226;
	ld.shared.f64 	%fd228, [_ZZN3cub18CUB_300001_SM_10006detail6reduce28DeviceReduceSingleTileKernelINS2_10policy_hubIdjN4cuda3std3__44plusIdEEE10Policy1000EPdSC_iS9_ddNS7_10__identityEEEvT0_T1_T2_T3_T4_T6_E12temp_storage+96];
	add.f64 	%fd229, %fd227, %fd228;
	ld.shared.f64 	%fd230, [_ZZN3cub18CUB_300001_SM_10006detail6reduce28DeviceReduceSingleTileKernelINS2_10policy_hubIdjN4cuda3std3__44plusIdEEE10Policy1000EPdSC_iS9_ddNS7_10__identityEEEvT0_T1_T2_T3_T4_T6_E12temp_storage+104];
	add.f64 	%fd231, %fd229, %fd230;
	ld.shared.f64 	%fd232, [_ZZN3cub18CUB_300001_SM_10006detail6reduce28DeviceReduceSingleTileKernelINS2_10policy_hubIdjN4cuda3std3__44plusIdEEE10Policy1000EPdSC_iS9_ddNS7_10__identityEEEvT0_T1_T2_T3_T4_T6_E12temp_storage+112];
	add.f64 	%fd233, %fd231, %fd232;
	ld.shared.f64 	%fd234, [_ZZN3cub18CUB_300001_SM_10006detail6reduce28DeviceReduceSingleTileKernelINS2_10policy_hubIdjN4cuda3std3__44plusIdEEE10Policy1000EPdSC_iS9_ddNS7_10__identityEEEvT0_T1_T2_T3_T4_T6_E12temp_storage+120];
	add.f64 	%fd235, %fd233, %fd234;
	ld.shared.f64 	%fd236, [_ZZN3cub18CUB_300001_SM_10006detail6reduce28DeviceReduceSingleTileKernelINS2_10policy_hubIdjN4cuda3std3__44plusIdEEE10Policy1000EPdSC_iS9_ddNS7_10__identityEEEvT0_T1_T2_T3_T4_T6_E12temp_storage+128];
	add.f64 	%fd237, %fd235, %fd236;
	ld.shared.f64 	%fd238, [_ZZN3cub18CUB_300001_SM_10006detail6reduce28DeviceReduceSingleTileKernelINS2_10policy_hubIdjN4cuda3std3__44plusIdEEE10Policy1000EPdSC_iS9_ddNS7_10__identityEEEvT0_T1_T2_T3_T4_T6_E12temp_storage+136];
	add.f64 	%fd239, %fd237, %fd238;
	ld.shared.f64 	%fd240, [_ZZN3cub18CUB_300001_SM_10006detail6reduce28DeviceReduceSingleTileKernelINS2_10policy_hubIdjN4cuda3std3__44plusIdEEE10Policy1000EPdSC_iS9_ddNS7_10__identityEEEvT0_T1_T2_T3_T4_T6_E12temp_storage+144];
	add.f64 	%fd241, %fd239, %fd240;
	ld.shared.f64 	%fd242, [_ZZN3cub18CUB_300001_SM_10006detail6reduce28DeviceReduceSingleTileKernelINS2_10policy_hubIdjN4cuda3std3__44plusIdEEE10Policy1000EPdSC_iS9_ddNS7_10__identityEEEvT0_T1_T2_T3_T4_T6_E12temp_storage+152];
	add.f64 	%fd243, %fd241, %fd242;
	ld.shared.f64 	%fd244, [_ZZN3cub18CUB_300001_SM_10006detail6reduce28DeviceReduceSingleTileKernelINS2_10policy_hubIdjN4cuda3std3__44plusIdEEE10Policy1000EPdSC_iS9_ddNS7_10__identityEEEvT0_T1_T2_T3_T4_T6_E12temp_storage+160];
	add.f64 	%fd245, %fd243, %fd244;
	ld.shared.f64 	%fd246, [_ZZN3cub18CUB_300001_SM_10006detail6reduce28DeviceReduceSingleTileKernelINS2_10policy_hubIdjN4cuda3std3__44plusIdEEE10Policy1000EPdSC_iS9_ddNS7_10__identityEEEvT0_T1_T2_T3_T4_T6_E12temp_storage+168];
	add.f64 	%fd247, %fd245, %fd246;
	ld.shared.f64 	%fd248, [_ZZN3cub18CUB_300001_SM_10006detail6reduce28DeviceReduceSingleTileKernelINS2_10policy_hubIdjN4cuda3std3__44plusIdEEE10Policy1000EPdSC_iS9_ddNS7_10__identityEEEvT0_T1_T2_T3_T4_T6_E12temp_storage+176];
	add.f64 	%fd263, %fd247, %fd248;
	bra.uni 	$L__BB16_37;
$L__BB16_17:
	// begin inline asm
	mov.u32 %r106, %laneid;
	// end inline asm
	and.b32  	%r157, %r1, 992;
	add.s32 	%r158, %r157, 32;
	setp.gt.s32 	%p26, %r158, %r36;
	not.b32 	%r159, %r157;
	add.s32 	%r160, %r36, %r159;
	selp.b32 	%r155, %r160, 31, %p26;
	mov.b64 	%rd87, %fd255;
	mov.b64 	{%r108, %r113}, %rd87;
	mov.b32 	%r114, 1;
	mov.b32 	%r156, -1;
	// begin inline asm
	shfl.sync.down.b32 %r107, %r108, %r114, %r155, %r156;
	// end inline asm
	// begin inline asm
	shfl.sync.down.b32 %r112, %r113, %r114, %r155, %r156;
	// end inline asm
	mov.b64 	%rd88, {%r107, %r112};
	mov.b64 	%fd129, %rd88;
	setp.lt.s32 	%p27, %r106, %r155;
	add.f64 	%fd130, %fd255, %fd129;
	selp.f64 	%fd131, %fd130, %fd255, %p27;
	mov.b64 	%rd89, %fd131;
	mov.b64 	{%r118, %r123}, %rd89;
	mov.b32 	%r124, 2;
	// begin inline asm
	shfl.sync.down.b32 %r117, %r118, %r124, %r155, %r156;
	// end inline asm
	// begin inline asm
	shfl.sync.down.b32 %r122, %r123, %r124, %r155, %r156;
	// end inline asm
	mov.b64 	%rd90, {%r117, %r122};
	mov.b64 	%fd132, %rd90;
	add.s32 	%r161, %r106, 2;
	setp.gt.s32 	%p28, %r161, %r155;
	add.f64 	%fd133, %fd131, %fd132;
	selp.f64 	%fd134, %fd131, %fd133, %p28;
	mov.b64 	%rd91, %fd134;
	mov.b64 	{%r128, %r133}, %rd91;
	mov.b32 	%r134, 4;
	// begin inline asm
	shfl.sync.down.b32 %r127, %r128, %r134, %r155, %r156;
	// end inline asm
	// begin inline asm
	shfl.sync.down.b32 %r132, %r133, %r134, %r155, %r156;
	// end inline asm
	mov.b64 	%rd92, {%r127, %r132};
	mov.b64 	%fd135, %rd92;
	add.s32 	%r162, %r106, 4;
	setp.gt.s32 	%p29, %r162, %r155;
	add.f64 	%fd136, %fd134, %fd135;
	selp.f64 	%fd137, %fd134, %fd136, %p29;
	mov.b64 	%rd93, %fd137;
	mov.b64 	{%r138, %r143}, %rd93;
	mov.b32 	%r144, 8;
	// begin inline asm
	shfl.sync.down.b32 %r137, %r138, %r144, %r155, %r156;
	// end inline asm
	// begin inline asm
	shfl.sync.down.b32 %r142, %r143, %r144, %r155, %r156;
	// end inline asm
	mov.b64 	%rd94, {%r137, %r142};
	mov.b64 	%fd138, %rd94;
	add.s32 	%r163, %r106, 8;
	setp.gt.s32 	%p30, %r163, %r155;
	add.f64 	%fd139, %fd137, %fd138;
	selp.f64 	%fd140, %fd137, %fd139, %p30;
	mov.b64 	%rd95, %fd140;
	mov.b64 	{%r148, %r153}, %rd95;
	mov.b32 	%r154, 16;
	// begin inline asm
	shfl.sync.down.b32 %r147, %r148, %r154, %r155, %r156;
	// end inline asm
	// begin inline asm
	shfl.sync.down.b32 %r152, %r153, %r154, %r155, %r156;
	// end inline asm
	mov.b64 	%rd96, {%r147, %r152};
	mov.b64 	%fd141, %rd96;
	add.s32 	%r164, %r106, 16;
	setp.gt.s32 	%p31, %r164, %r155;
	add.f64 	%fd142, %fd140, %fd141;
	selp.f64 	%fd263, %fd140, %fd142, %p31;
	setp.ne.s32 	%p32, %r106, 0;
	@%p32 bra 	$L__BB16_19;
	shr.u32 	%r165, %r1, 2;
	and.b32  	%r166, %r165, 248;
	mov.u32 	%r167, _ZZN3cub18CUB_300001_SM_10006detail6reduce28DeviceReduceSingleTileKernelINS2_10policy_hubIdjN4cuda3std3__44plusIdEEE10Policy1000EPdSC_iS9_ddNS7_10__identityEEEvT0_T1_T2_T3_T4_T6_E12temp_storage;
	add.s32 	%r168, %r167, %r166;
	st.shared.f64 	[%r168+24], %fd263;
$L__BB16_19:
	bar.sync 	0;
	setp.ne.s32 	%p33, %r1, 0;
	@%p33 bra 	$L__BB16_37;
	setp.gt.s32 	%p34, %r36, 32;
	ld.shared.f64 	%fd143, [_ZZN3cub18CUB_300001_SM_10006detail6reduce28DeviceReduceSingleTileKernelINS2_10policy_hubIdjN4cuda3std3__44plusIdEEE10Policy1000EPdSC_iS9_ddNS7_10__identityEEEvT0_T1_T2_T3_T4_T6_E12temp_storage+32];
	add.f64 	%fd144, %fd263, %fd143;
	selp.f64 	%fd145, %fd144, %fd263, %p34;
	setp.gt.s32 	%p35, %r36, 64;
	ld.shared.f64 	%fd146, [_ZZN3cub18CUB_300001_SM_10006detail6reduce28DeviceReduceSingleTileKernelINS2_10policy_hubIdjN4cuda3std3__44plusIdEEE10Policy1000EPdSC_iS9_ddNS7_10__identityEEEvT0_T1_T2_T3_T4_T6_E12temp_storage+40];
	add.f64 	%fd147, %fd146, %fd145;
	selp.f64 	%fd148, %fd147, %fd145, %p35;
	setp.gt.s32 	%p36, %r36, 96;
	ld.shared.f64 	%fd149, [_ZZN3cub18CUB_300001_SM_10006detail6reduce28DeviceReduceSingleTileKernelINS2_10policy_hubIdjN4cuda3std3__44plusIdEEE10Policy1000EPdSC_iS9_ddNS7_10__identityEEEvT0_T1_T2_T3_T4_T6_E12temp_storage+48];
	add.f64 	%fd150, %fd149, %fd148;
	selp.f64 	%fd151, %fd150, %fd148, %p36;
	setp.gt.s32 	%p37, %r36, 128;
	ld.shared.f64 	%fd152, [_ZZN3cub18CUB_300001_SM_10006detail6reduce28DeviceReduceSingleTileKernelINS2_10policy_hubIdjN4cuda3std3__44plusIdEEE10Policy1000EPdSC_iS9_ddNS7_10__identityEEEvT0_T1_T2_T3_T4_T6_E12temp_storage+56];
	add.f64 	%fd153, %fd152, %fd151;
	selp.f64 	%fd154, %fd153, %fd151, %p37;
	setp.gt.s32 	%p38, %r36, 160;
	ld.shared.f64 	%fd155, [_ZZN3cub18CUB_300001_SM_10006detail6reduce28DeviceReduceSingleTileKernelINS2_10policy_hubIdjN4cuda3std3__44plusIdEEE10Policy1000EPdSC_iS9_ddNS7_10__identityEEEvT0_T1_T2_T3_T4_T6_E12temp_storage+64];
	add.f64 	%fd156, %fd155, %fd154;
	selp.f64 	%fd157, %fd156, %fd154, %p38;
	setp.gt.s32 	%p39, %r36, 192;
	ld.shared.f64 	%fd158, [_ZZN3cub18CUB_300001_SM_10006detail6reduce28DeviceReduceSingleTileKernelINS2_10policy_hubIdjN4cuda3std3__44plusIdEEE10Policy1000EPdSC_iS9_ddNS7_10__identityEEEvT0_T1_T2_T3_T4_T6_E12temp_storage+72];
	add.f64 	%fd159, %fd158, %fd157;
	selp.f64 	%fd160, %fd159, %fd157, %p39;
	setp.gt.s32 	%p40, %r36, 224;
	ld.shared.f64 	%fd161, [_ZZN3cub18CUB_300001_SM_10006detail6reduce28DeviceReduceSingleTileKernelINS2_10policy_hubIdjN4cuda3std3__44plusIdEEE10Policy1000EPdSC_iS9_ddNS7_10__identityEEEvT0_T1_T2_T3_T4_T6_E12temp_storage+80];
	add.f64 	%fd162, %fd161, %fd160;
	selp.f64 	%fd163, %fd162, %fd160, %p40;
	setp.gt.s32 	%p41, %r36, 256;
	ld.shared.f64 	%fd164, [_ZZN3cub18CUB_300001_SM_10006detail6reduce28DeviceReduceSingleTileKernelINS2_10policy_hubIdjN4cuda3std3__44plusIdEEE10Policy1000EPdSC_iS9_ddNS7_10__identityEEEvT0_T1_T2_T3_T4_T6_E12temp_storage+88];
	add.f64 	%fd165, %fd164, %fd163;
	selp.f64 	%fd166, %fd165, %fd163, %p41;
	setp.gt.s32 	%p42, %r36, 288;
	ld.shared.f64 	%fd167, [_ZZN3cub18CUB_300001_SM_10006detail6reduce28DeviceReduceSingleTileKernelINS2_10policy_hubIdjN4cuda3std3__44plusIdEEE10Policy1000EPdSC_iS9_ddNS7_10__identityEEEvT0_T1_T2_T3_T4_T6_E12temp_storage+96];
	add.f64 	%fd168, %fd167, %fd166;
	selp.f64 	%fd169, %fd168, %fd166, %p42;
	setp.gt.s32 	%p43, %r36, 320;
	ld.shared.f64 	%fd170, [_ZZN3cub18CUB_300001_SM_10006detail6reduce28DeviceReduceSingleTileKernelINS2_10policy_hubIdjN4cuda3std3__44plusIdEEE10Policy1000EPdSC_iS9_ddNS7_10__identityEEEvT0_T1_T2_T3_T4_T6_E12temp_storage+104];
	add.f64 	%fd171, %fd170, %fd169;
	selp.f64 	%fd172, %fd171, %fd169, %p43;
	setp.gt.s32 	%p44, %r36, 352;
	ld.shared.f64 	%fd173, [_ZZN3cub18CUB_300001_SM_10006detail6reduce28DeviceReduceSingleTileKernelINS2_10policy_hubIdjN4cuda3std3__44plusIdEEE10Policy1000EPdSC_iS9_ddNS7_10__identityEEEvT0_T1_T2_T3_T4_T6_E12temp_storage+112];
	add.f64 	%fd174, %fd173, %fd172;
	selp.f64 	%fd175, %fd174, %fd172, %p44;
	setp.gt.s32 	%p45, %r36, 384;
	ld.shared.f64 	%fd176, [_ZZN3cub18CUB_300001_SM_10006detail6reduce28DeviceReduceSingleTileKernelINS2_10policy_hubIdjN4cuda3std3__44plusIdEEE10Policy1000EPdSC_iS9_ddNS7_10__identityEEEvT0_T1_T2_T3_T4_T6_E12temp_storage+120];
	add.f64 	%fd177, %fd176, %fd175;
	selp.f64 	%fd178, %fd177, %fd175, %p45;
	setp.gt.s32 	%p46, %r36, 416;
	ld.shared.f64 	%fd179, [_ZZN3cub18CUB_300001_SM_10006detail6reduce28DeviceReduceSingleTileKernelINS2_10policy_hubIdjN4cuda3std3__44plusIdEEE10Policy1000EPdSC_iS9_ddNS7_10__identityEEEvT0_T1_T2_T3_T4_T6_E12temp_storage+128];
	add.f64 	%fd180, %fd179, %fd178;
	selp.f64 	%fd181, %fd180, %fd178, %p46;
	setp.gt.s32 	%p47, %r36, 448;
	ld.shared.f64 	%fd182, [_ZZN3cub18CUB_300001_SM_10006detail6reduce28DeviceReduceSingleTileKernelINS2_10policy_hubIdjN4cuda3std3__44plusIdEEE10Policy1000EPdSC_iS9_ddNS7_10__identityEEEvT0_T1_T2_T3_T4_T6_E12temp_storage+136];
	add.f64 	%fd183, %fd182, %fd181;
	selp.f64 	%fd184, %fd183, %fd181, %p47;
	setp.gt.s32 	%p48, %r36, 480;
	ld.shared.f64 	%fd185, [_ZZN3cub18CUB_300001_SM_10006detail6reduce28DeviceReduceSingleTileKernelINS2_10policy_hubIdjN4cuda3std3__44plusIdEEE10Policy1000EPdSC_iS9_ddNS7_10__identityEEEvT0_T1_T2_T3_T4_T6_E12temp_storage+144];
	add.f64 	%fd186, %fd185, %fd184;
	selp.f64 	%fd187, %fd186, %fd184, %p48;
	setp.gt.s32 	%p49, %r36, 512;
	ld.shared.f64 	%fd188, [_ZZN3cub18CUB_300001_SM_10006detail6reduce28DeviceReduceSingleTileKernelINS2_10policy_hubIdjN4cuda3std3__44plusIdEEE10Policy1000EPdSC_iS9_ddNS7_10__identityEEEvT0_T1_T2_T3_T4_T6_E12temp_storage+152];
	add.f64 	%fd189, %fd188, %fd187;
	selp.f64 	%fd190, %fd189, %fd187, %p49;
	setp.gt.s32 	%p50, %r36, 544;
	ld.shared.f64 	%fd191, [_ZZN3cub18CUB_300001_SM_10006detail6reduce28DeviceReduceSingleTileKernelINS2_10policy_hubIdjN4cuda3std3__44plusIdEEE10Policy1000EPdSC_iS9_ddNS7_10__identityEEEvT0_T1_T2_T3_T4_T6_E12temp_storage+160];
	add.f64 	%fd192, %fd191, %fd190;
	selp.f64 	%fd193, %fd192, %fd190, %p50;
	setp.gt.s32 	%p51, %r36, 576;
	ld.shared.f64 	%fd194, [_ZZN3cub18CUB_300001_SM_10006detail6reduce28DeviceReduceSingleTileKernelINS2_10policy_hubIdjN4cuda3std3__44plusIdEEE10Policy1000EPdSC_iS9_ddNS7_10__identityEEEvT0_T1_T2_T3_T4_T6_E12temp_storage+168];
	add.f64 	%fd195, %fd194, %fd193;
	selp.f64 	%fd196, %fd195, %fd193, %p51;
	setp.gt.s32 	%p52, %r36, 608;
	ld.shared.f64 	%fd197, [_ZZN3cub18CUB_300001_SM_10006detail6reduce28DeviceReduceSingleTileKernelINS2_10policy_hubIdjN4cuda3std3__44plusIdEEE10Policy1000EPdSC_iS9_ddNS7_10__identityEEEvT0_T1_T2_T3_T4_T6_E12temp_storage+176];
	add.f64 	%fd198, %fd197, %fd196;
	selp.f64 	%fd263, %fd198, %fd196, %p52;
	bra.uni 	$L__BB16_37;
$L__BB16_21:
	mov.u32 	%r14, %tid.x;
	mul.wide.u32 	%rd27, %r14, 8;
	add.s64 	%rd12, %rd9, %rd27;
	// begin inline asm
	ld.global.nc.u64 %rd11, [%rd12];
	// end inline asm
	mov.b64 	%fd31, %rd11;
	add.s64 	%rd14, %rd12, 5120;
	// begin inline asm
	ld.global.nc.u64 %rd13, [%rd14];
	// end inline asm
	mov.b64 	%fd32, %rd13;
	add.s64 	%rd16, %rd12, 10240;
	// begin inline asm
	ld.global.nc.u64 %rd15, [%rd16];
	// end inline asm
	mov.b64 	%fd33, %rd15;
	add.s64 	%rd18, %rd12, 15360;
	// begin inline asm
	ld.global.nc.u64 %rd17, [%rd18];
	// end inline asm
	mov.b64 	%fd34, %rd17;
	add.s64 	%rd20, %rd12, 20480;
	// begin inline asm
	ld.global.nc.u64 %rd19, [%rd20];
	// end inline asm
	mov.b64 	%fd35, %rd19;
	add.s64 	%rd22, %rd12, 25600;
	// begin inline asm
	ld.global.nc.u64 %rd21, [%rd22];
	// end inline asm
	mov.b64 	%fd36, %rd21;
	add.s64 	%rd24, %rd12, 30720;
	// begin inline asm
	ld.global.nc.u64 %rd23, [%rd24];
	// end inline asm
	mov.b64 	%fd37, %rd23;
	add.s64 	%rd26, %rd12, 35840;
	// begin inline asm
	ld.global.nc.u64 %rd25, [%rd26];
	// end inline asm
	mov.b64 	%fd38, %rd25;
	add.f64 	%fd39, %fd31, %fd32;
	add.f64 	%fd40, %fd39, %fd33;
	add.f64 	%fd41, %fd40, %fd34;
	add.f64 	%fd42, %fd41, %fd35;
	add.f64 	%fd43, %fd42, %fd36;
	add.f64 	%fd44, %fd43, %fd37;
	add.f64 	%fd262, %fd44, %fd38;
	setp.lt.u32 	%p3, %r36, 10240;
	mov.b32 	%r232, 5120;
	@%p3 bra 	$L__BB16_25;
	add.s32 	%r15, %r36, -5120;
	mov.b32 	%r232, 5120;
$L__BB16_23:
	mul.wide.s32 	%rd44, %r232, 8;
	add.s64 	%rd29, %rd12, %rd44;
	// begin inline asm
	ld.global.nc.u64 %rd28, [%rd29];
	// end inline asm
	mov.b64 	%fd45, %rd28;
	add.s64 	%rd31, %rd29, 5120;
	// begin inline asm
	ld.global.nc.u64 %rd30, [%rd31];
	// end inline asm
	mov.b64 	%fd46, %rd30;
	add.s64 	%rd33, %rd29, 10240;
	// begin inline asm
	ld.global.nc.u64 %rd32, [%rd33];
	// end inline asm
	mov.b64 	%fd47, %rd32;
	add.s64 	%rd35, %rd29, 15360;
	// begin inline asm
	ld.global.nc.u64 %rd34, [%rd35];
	// end inline asm
	mov.b64 	%fd48, %rd34;
	add.s64 	%rd37, %rd29, 20480;
	// begin inline asm
	ld.global.nc.u64 %rd36, [%rd37];
	// end inline asm
	mov.b64 	%fd49, %rd36;
	add.s64 	%rd39, %rd29, 25600;
	// begin inline asm
	ld.global.nc.u64 %rd38, [%rd39];
	// end inline asm
	mov.b64 	%fd50, %rd38;
	add.s64 	%rd41, %rd29, 30720;
	// begin inline asm
	ld.global.nc.u64 %rd40, [%rd41];
	// end inline asm
	mov.b64 	%fd51, %rd40;
	add.s64 	%rd43, %rd29, 35840;
	// begin inline asm
	ld.global.nc.u64 %rd42, [%rd43];
	// end inline asm
	mov.b64 	%fd52, %rd42;
	add.f64 	%fd53, %fd262, %fd45;
	add.f64 	%fd54, %fd53, %fd46;
	add.f64 	%fd55, %fd54, %fd47;
	add.f64 	%fd56, %fd55, %fd48;
	add.f64 	%fd57, %fd56, %fd49;
	add.f64 	%fd58, %fd57, %fd50;
	add.f64 	%fd59, %fd58, %fd51;
	add.f64 	%fd262, %fd59, %fd52;
	sub.s32 	%r39, %r36, %r232;
	setp.lt.s32 	%p4, %r39, 5120;
	@%p4 bra 	$L__BB16_33;
	add.s32 	%r232, %r232, 5120;
	setp.le.s32 	%p5, %r232, %r15;
	@%p5 bra 	$L__BB16_23;
$L__BB16_25:
	setp.le.s32 	%p6, %r36, %r232;
	@%p6 bra 	$L__BB16_33;
	sub.s32 	%r19, %r36, %r232;
	setp.ge.s32 	%p7, %r14, %r19;
	@%p7 bra 	$L__BB16_33;
	not.b32 	%r40, %r14;
	add.s32 	%r41, %r36, %r40;
	sub.s32 	%r20, %r41, %r232;
	mul.hi.u32 	%r42, %r20, -858993459;
	shr.u32 	%r43, %r42, 9;
	add.s32 	%r21, %r43, 1;
	and.b32  	%r44, %r43, 3;
	setp.eq.s32 	%p8, %r44, 3;
	mov.u32 	%r236, %r14;
	@%p8 bra 	$L__BB16_30;
	add.s32 	%r234, %r14, %r232;
	and.b32  	%r45, %r21, 3;
	neg.s32 	%r233, %r45;
	mov.u32 	%r236, %r14;
$L__BB16_29:
	.pragma "nounroll";
	mul.wide.u32 	%rd47, %r234, 8;
	add.s64 	%rd46, %rd9, %rd47;
	// begin inline asm
	ld.global.nc.u64 %rd45, [%rd46];
	// end inline asm
	mov.b64 	%fd61, %rd45;
	add.f64 	%fd262, %fd262, %fd61;
	add.s32 	%r236, %r236, 640;
	add.s32 	%r234, %r234, 640;
	add.s32 	%r233, %r233, 1;
	setp.ne.s32 	%p9, %r233, 0;
	@%p9 bra 	$L__BB16_29;
$L__BB16_30:
	setp.lt.u32 	%p10, %r20, 1920;
	@%p10 bra 	$L__BB16_33;
	cvt.u64.u32 	%rd48, %r236;
	cvt.u64.u32 	%rd49, %r232;
	add.s64 	%rd50, %rd48, %rd49;
	shl.b64 	%rd51, %rd50, 3;
	add.s64 	%rd52, %rd51, %rd9;
	add.s64 	%rd108, %rd52, 10240;
	add.s32 	%r237, %r236, %r232;
$L__BB16_32:
	mul.wide.u32 	%rd61, %r237, 8;
	add.s64 	%rd54, %rd9, %rd61;
	// begin inline asm
	ld.global.nc.u64 %rd53, [%rd54];
	// end inline asm
	mov.b64 	%fd62, %rd53;
	add.f64 	%fd63, %fd262, %fd62;
	add.s64 	%rd56, %rd108, -5120;
	// begin inline asm
	ld.global.nc.u64 %rd55, [%rd56];
	// end inline asm
	mov.b64 	%fd64, %rd55;
	add.f64 	%fd65, %fd63, %fd64;
	// begin inline asm
	ld.global.nc.u64 %rd57, [%rd108];
	// end inline asm
	mov.b64 	%fd66, %rd57;
	add.f64 	%fd67, %fd65, %fd66;
	add.s64 	%rd60, %rd108, 5120;
	// begin inline asm
	ld.global.nc.u64 %rd59, [%rd60];
	// end inline asm
	mov.b64 	%fd68, %rd59;
	add.f64 	%fd262, %fd67, %fd68;
	add.s32 	%r236, %r236, 2560;
	add.s64 	%rd108, %rd108, 20480;
	add.s32 	%r237, %r237, 2560;
	setp.lt.s32 	%p11, %r236, %r19;
	@%p11 bra 	$L__BB16_32;
$L__BB16_33:
	// begin inline asm
	mov.u32 %r46, %laneid;
	// end inline asm
	mov.b64 	%rd62, %fd262;
	mov.b64 	{%r48, %r53}, %rd62;
	mov.b32 	%r54, 1;
	mov.b32 	%r95, 31;
	mov.b32 	%r96, -1;
	// begin inline asm
	shfl.sync.down.b32 %r47, %r48, %r54, %r95, %r96;
	// end inline asm
	// begin inline asm
	shfl.sync.down.b32 %r52, %r53, %r54, %r95, %r96;
	// end inline asm
	mov.b64 	%rd63, {%r47, %r52};
	mov.b64 	%fd69, %rd63;
	setp.gt.s32 	%p12, %r46, 30;
	add.f64 	%fd70, %fd262, %fd69;
	selp.f64 	%fd71, %fd262, %fd70, %p12;
	mov.b64 	%rd64, %fd71;
	mov.b64 	{%r58, %r63}, %rd64;
	mov.b32 	%r64, 2;
	// begin inline asm
	shfl.sync.down.b32 %r57, %r58, %r64, %r95, %r96;
	// end inline asm
	// begin inline asm
	shfl.sync.down.b32 %r62, %r63, %r64, %r95, %r96;
	// end inline asm
	mov.b64 	%rd65, {%r57, %r62};
	mov.b64 	%fd72, %rd65;
	setp.gt.s32 	%p13, %r46, 29;
	add.f64 	%fd73, %fd71, %fd72;
	selp.f64 	%fd74, %fd71, %fd73, %p13;
	mov.b64 	%rd66, %fd74;
	mov.b64 	{%r68, %r73}, %rd66;
	mov.b32 	%r74, 4;
	// begin inline asm
	shfl.sync.down.b32 %r67, %r68, %r74, %r95, %r96;
	// end inline asm
	// begin inline asm
	shfl.sync.down.b32 %r72, %r73, %r74, %r95, %r96;
	// end inline asm
	mov.b64 	%rd67, {%r67, %r72};
	mov.b64 	%fd75, %rd67;
	setp.gt.s32 	%p14, %r46, 27;
	add.f64 	%fd76, %fd74, %fd75;
	selp.f64 	%fd77, %fd74, %fd76, %p14;
	mov.b64 	%rd68, %fd77;
	mov.b64 	{%r78, %r83}, %rd68;
	mov.b32 	%r84, 8;
	// begin inline asm
	shfl.sync.down.b32 %r77, %r78, %r84, %r95, %r96;
	// end inline asm
	// begin inline asm
	shfl.sync.down.b32 %r82, %r83, %r84, %r95, %r96;
	// end inline asm
	mov.b64 	%rd69, {%r77, %r82};
	mov.b64 	%fd78, %rd69;
	setp.gt.s32 	%p15, %r46, 23;
	add.f64 	%fd79, %fd77, %fd78;
	selp.f64 	%fd80, %fd77, %fd79, %p15;
	mov.b64 	%rd70, %fd80;
	mov.b64 	{%r88, %r93}, %rd70;
	mov.b32 	%r94, 16;
	// begin inline asm
	shfl.sync.down.b32 %r87, %r88, %r94, %r95, %r96;
	// end inline asm
	// begin inline asm
	shfl.sync.down.b32 %r92, %r93, %r94, %r95, %r96;
	// end inline asm
	mov.b64 	%rd71, {%r87, %r92};
	mov.b64 	%fd81, %rd71;
	setp.gt.s32 	%p16, %r46, 15;
	add.f64 	%fd26, %fd80, %fd81;
	selp.f64 	%fd263, %fd80, %fd26, %p16;
	setp.ne.s32 	%p17, %r46, 0;
	@%p17 bra 	$L__BB16_35;
	shr.u32 	%r97, %r14, 2;
	and.b32  	%r98, %r97, 248;
	mov.u32 	%r99, _ZZN3cub18CUB_300001_SM_10006detail6reduce28DeviceReduceSingleTileKernelINS2_10policy_hubIdjN4cuda3std3__44plusIdEEE10Policy1000EPdSC_iS9_ddNS7_10__identityEEEvT0_T1_T2_T3_T4_T6_E12temp_storage;
	add.s32 	%r100, %r99, %r98;
	st.shared.f64 	[%r100+24], %fd26;
$L__BB16_35:
	bar.sync 	0;
	setp.ne.s32 	%p18, %r14, 0;
	@%p18 bra 	$L__BB16_37;
	ld.shared.f64 	%fd82, [_ZZN3cub18CUB_300001_SM_10006detail6reduce28DeviceReduceSingleTileKernelINS2_10policy_hubIdjN4cuda3std3__44plusIdEEE10Policy1000EPdSC_iS9_ddNS7_10__identityEEEvT0_T1_T2_T3_T4_T6_E12temp_storage+32];
	add.f64 	%fd83, %fd263, %fd82;
	ld.shared.f64 	%fd84, [_ZZN3cub18CUB_300001_SM_10006detail6reduce28DeviceReduceSingleTileKernelINS2_10policy_hubIdjN4cuda3std3__44plusIdEEE10Policy1000EPdSC_iS9_ddNS7_10__identityEEEvT0_T1_T2_T3_T4_T6_E12temp_storage+40];
	add.f64 	%fd85, %fd83, %fd84;
	ld.shared.f64 	%fd86, [_ZZN3cub18CUB_300001_SM_10006detail6reduce28DeviceReduceSingleTileKernelINS2_10policy_hubIdjN4cuda3std3__44plusIdEEE10Policy1000EPdSC_iS9_ddNS7_10__identityEEEvT0_T1_T2_T3_T4_T6_E12temp_storage+48];
	add.f64 	%fd87, %fd85, %fd86;
	ld.shared.f64 	%fd88, [_ZZN3cub18CUB_300001_SM_10006detail6reduce28DeviceReduceSingleTileKernelINS2_10policy_hubIdjN4cuda3std3__44plusIdEEE10Policy1000EPdSC_iS9_ddNS7_10__identityEEEvT0_T1_T2_T3_T4_T6_E12temp_storage+56];
	add.f64 	%fd89, %fd87, %fd88;
	ld.shared.f64 	%fd90, [_ZZN3cub18CUB_300001_SM_10006detail6reduce28DeviceReduceSingleTileKernelINS2_10policy_hubIdjN4cuda3std3__44plusIdEEE10Policy1000EPdSC_iS9_ddNS7_10__identityEEEvT0_T1_T2_T3_T4_T6_E12temp_storage+64];
	add.f64 	%fd91, %fd89, %fd90;
	ld.shared.f64 	%fd92, [_ZZN3cub18CUB_300001_SM_10006detail6reduce28DeviceReduceSingleTileKernelINS2_10policy_hubIdjN4cuda3std3__44plusIdEEE10Policy1000EPdSC_iS9_ddNS7_10__identityEEEvT0_T1_T2_T3_T4_T6_E12temp_storage+72];
	add.f64 	%fd93, %fd91, %fd92;
	ld.shared.f64 	%fd94, [_ZZN3cub18CUB_300001_SM_10006detail6reduce28DeviceReduceSingleTileKernelINS2_10policy_hubIdjN4cuda3std3__44plusIdEEE10Policy1000EPdSC_iS9_ddNS7_10__identityEEEvT0_T1_T2_T3_T4_T6_E12temp_storage+80];
	add.f64 	%fd95, %fd93, %fd94;
	ld.shared.f64 	%fd96, [_ZZN3cub18CUB_300001_SM_10006detail6reduce28DeviceReduceSingleTileKernelINS2_10policy_hubIdjN4cuda3std3__44plusIdEEE10Policy1000EPdSC_iS9_ddNS7_10__identityEEEvT0_T1_T2_T3_T4_T6_E12temp_storage+88];
	add.f64 	%fd97, %fd95, %fd96;
	ld.shared.f64 	%fd98, [_ZZN3cub18CUB_300001_SM_10006detail6reduce28DeviceReduceSingleTileKernelINS2_10policy_hubIdjN4cuda3std3__44plusIdEEE10Policy1000EPdSC_iS9_ddNS7_10__identityEEEvT0_T1_T2_T3_T4_T6_E12temp_storage+96];
	add.f64 	%fd99, %fd97, %fd98;
	ld.shared.f64 	%fd100, [_ZZN3cub18CUB_300001_SM_10006detail6reduce28DeviceReduceSingleTileKernelINS2_10policy_hubIdjN4cuda3std3__44plusIdEEE10Policy1000EPdSC_iS9_ddNS7_10__identityEEEvT0_T1_T2_T3_T4_T6_E12temp_storage+104];
	add.f64 	%fd101, %fd99, %fd100;
	ld.shared.f64 	%fd102, [_ZZN3cub18CUB_300001_SM_10006detail6reduce28DeviceReduceSingleTileKernelINS2_10policy_hubIdjN4cuda3std3__44plusIdEEE10Policy1000EPdSC_iS9_ddNS7_10__identityEEEvT0_T1_T2_T3_T4_T6_E12temp_storage+112];
	add.f64 	%fd103, %fd101, %fd102;
	ld.shared.f64 	%fd104, [_ZZN3cub18CUB_300001_SM_10006detail6reduce28DeviceReduceSingleTileKernelINS2_10policy_hubIdjN4cuda3std3__44plusIdEEE10Policy1000EPdSC_iS9_ddNS7_10__identityEEEvT0_T1_T2_T3_T4_T6_E12temp_storage+120];
	add.f64 	%fd105, %fd103, %fd104;
	ld.shared.f64 	%fd106, [_ZZN3cub18CUB_300001_SM_10006detail6reduce28DeviceReduceSingleTileKernelINS2_10policy_hubIdjN4cuda3std3__44plusIdEEE10Policy1000EPdSC_iS9_ddNS7_10__identityEEEvT0_T1_T2_T3_T4_T6_E12temp_storage+128];
	add.f64 	%fd107, %fd105, %fd106;
	ld.shared.f64 	%fd108, [_ZZN3cub18CUB_300001_SM_10006detail6reduce28DeviceReduceSingleTileKernelINS2_10policy_hubIdjN4cuda3std3__44plusIdEEE10Policy1000EPdSC_iS9_ddNS7_10__identityEEEvT0_T1_T2_T3_T4_T6_E12temp_storage+136];
	add.f64 	%fd109, %fd107, %fd108;
	ld.shared.f64 	%fd110, [_ZZN3cub18CUB_300001_SM_10006detail6reduce28DeviceReduceSingleTileKernelINS2_10policy_hubIdjN4cuda3std3__44plusIdEEE10Policy1000EPdSC_iS9_ddNS7_10__identityEEEvT0_T1_T2_T3_T4_T6_E12temp_storage+144];
	add.f64 	%fd111, %fd109, %fd110;
	ld.shared.f64 	%fd112, [_ZZN3cub18CUB_300001_SM_10006detail6reduce28DeviceReduceSingleTileKernelINS2_10policy_hubIdjN4cuda3std3__44plusIdEEE10Policy1000EPdSC_iS9_ddNS7_10__identityEEEvT0_T1_T2_T3_T4_T6_E12temp_storage+152];
	add.f64 	%fd113, %fd111, %fd112;
	ld.shared.f64 	%fd114, [_ZZN3cub18CUB_300001_SM_10006detail6reduce28DeviceReduceSingleTileKernelINS2_10policy_hubIdjN4cuda3std3__44plusIdEEE10Policy1000EPdSC_iS9_ddNS7_10__identityEEEvT0_T1_T2_T3_T4_T6_E12temp_storage+160];
	add.f64 	%fd115, %fd113, %fd114;
	ld.shared.f64 	%fd116, [_ZZN3cub18CUB_300001_SM_10006detail6reduce28DeviceReduceSingleTileKernelINS2_10policy_hubIdjN4cuda3std3__44plusIdEEE10Policy1000EPdSC_iS9_ddNS7_10__identityEEEvT0_T1_T2_T3_T4_T6_E12temp_storage+168];
	add.f64 	%fd117, %fd115, %fd116;
	ld.shared.f64 	%fd118, [_ZZN3cub18CUB_300001_SM_10006detail6reduce28DeviceReduceSingleTileKernelINS2_10policy_hubIdjN4cuda3std3__44plusIdEEE10Policy1000EPdSC_iS9_ddNS7_10__identityEEEvT0_T1_T2_T3_T4_T6_E12temp_storage+176];
	add.f64 	%fd263, %fd117, %fd118;
$L__BB16_37:
	mov.u32 	%r224, %tid.x;
	setp.ne.s32 	%p60, %r224, 0;
	@%p60 bra 	$L__BB16_39;
	add.f64 	%fd249, %fd30, %fd263;
	st.global.f64 	[%rd1], %fd249;
$L__BB16_39:
	ret;

}
	// .globl	_ZN3cub18CUB_300001_SM_10006detail6reduce28DeviceReduceSingleTileKernelINS2_10policy_hubIdyN4cuda3std3__44plusIdEEE10Policy1000EN6thrust24THRUST_300001_SM_1000_NS6detail15normal_iteratorINSD_10device_ptrIdEEEEPdyS9_ddNS7_10__identityEEEvT0_T1_T2_T3_T4_T6_
.visible .entry _ZN3cub18CUB_300001_SM_10006detail6reduce28DeviceReduceSingleTileKernelINS2_10policy_hubIdyN4cuda3std3__44plusIdEEE10Policy1000EN6thrust24THRUST_300001_SM_1000_NS6detail15normal_iteratorINSD_10device_ptrIdEEEEPdyS9_ddNS7_10__identityEEEvT0_T1_T2_T3_T4_T6_(
	.param .align 8 .b8 _ZN3cub18CUB_300001_SM_10006detail6reduce28DeviceReduceSingleTileKernelINS2_10policy_hubIdyN4cuda3std3__44plusIdEEE10Policy1000EN6thrust24THRUST_300001_SM_1000_NS6detail15normal_iteratorINSD_10device_ptrIdEEEEPdyS9_ddNS7_10__identityEEEvT0_T1_T2_T3_T4_T6__param_0[8],
	.param .u64 .ptr .align 1 _ZN3cub18CUB_300001_SM_10006detail6reduce28DeviceReduceSingleTileKernelINS2_10policy_hubIdyN4cuda3std3__44plusIdEEE10Policy1000EN6thrust24THRUST_300001_SM_1000_NS6detail15normal_iteratorINSD_10device_ptrIdEEEEPdyS9_ddNS7_10__identityEEEvT0_T1_T2_T3_T4_T6__param_1,
	.param .u64 _ZN3cub18CUB_300001_SM_10006detail6reduce28DeviceReduceSingleTileKernelINS2_10policy_hubIdyN4cuda3std3__44plusIdEEE10Policy1000EN6thrust24THRUST_300001_SM_1000_NS6detail15normal_iteratorINSD_10device_ptrIdEEEEPdyS9_ddNS7_10__identityEEEvT0_T1_T2_T3_T4_T6__param_2,
	.param .align 1 .b8 _ZN3cub18CUB_300001_SM_10006detail6reduce28DeviceReduceSingleTileKernelINS2_10policy_hubIdyN4cuda3std3__44plusIdEEE10Policy1000EN6thrust24THRUST_300001_SM_1000_NS6detail15normal_iteratorINSD_10device_ptrIdEEEEPdyS9_ddNS7_10__identityEEEvT0_T1_T2_T3_T4_T6__param_3[1],
	.param .f64 _ZN3cub18CUB_300001_SM_10006detail6reduce28DeviceReduceSingleTileKernelINS2_10policy_hubIdyN4cuda3std3__44plusIdEEE10Policy1000EN6thrust24THRUST_300001_SM_1000_NS6detail15normal_iteratorINSD_10device_ptrIdEEEEPdyS9_ddNS7_10__identityEEEvT0_T1_T2_T3_T4_T6__param_4,
	.param .align 1 .b8 _ZN3cub18CUB_300001_SM_10006detail6reduce28DeviceReduceSingleTileKernelINS2_10policy_hubIdyN4cuda3std3__44plusIdEEE10Policy1000EN6thrust24THRUST_300001_SM_1000_NS6detail15normal_iteratorINSD_10device_ptrIdEEEEPdyS9_ddNS7_10__identityEEEvT0_T1_T2_T3_T4_T6__param_5[1]
)
.maxntid 512
.minnctapersm 1
{
	.reg .pred 	%p<67>;
	.reg .b32 	%r<246>;
	.reg .b64 	%rd<86>;
	.reg .b64 	%fd<348>;
	// demoted variable
	.shared .align 8 .b8 _ZZN3cub18CUB_300001_SM_10006detail6reduce28DeviceReduceSingleTileKernelINS2_10policy_hubIdyN4cuda3std3__44plusIdEEE10Policy1000EN6thrust24THRUST_300001_SM_1000_NS6detail15normal_iteratorINSD_10device_ptrIdEEEEPdyS9_ddNS7_10__identityEEEvT0_T1_T2_T3_T4_T6_E12temp_storage[152];
	ld.param.u64 	%rd18, [_ZN3cub18CUB_300001_SM_10006detail6reduce28DeviceReduceSingleTileKernelINS2_10policy_hubIdyN4cuda3std3__44plusIdEEE10Policy1000EN6thrust24THRUST_300001_SM_1000_NS6detail15normal_iteratorINSD_10device_ptrIdEEEEPdyS9_ddNS7_10__identityEEEvT0_T1_T2_T3_T4_T6__param_0];
	ld.param.u64 	%rd20, [_ZN3cub18CUB_300001_SM_10006detail6reduce28DeviceReduceSingleTileKernelINS2_10policy_hubIdyN4cuda3std3__44plusIdEEE10Policy1000EN6thrust24THRUST_300001_SM_1000_NS6detail15normal_iteratorINSD_10device_ptrIdEEEEPdyS9_ddNS7_10__identityEEEvT0_T1_T2_T3_T4_T6__param_1];
	ld.param.u64 	%rd19, [_ZN3cub18CUB_300001_SM_10006detail6reduce28DeviceReduceSingleTileKernelINS2_10policy_hubIdyN4cuda3std3__44plusIdEEE10Policy1000EN6thrust24THRUST_300001_SM_1000_NS6detail15normal_iteratorINSD_10device_ptrIdEEEEPdyS9_ddNS7_10__identityEEEvT0_T1_T2_T3_T4_T6__param_2];
	ld.param.f64 	%fd42, [_ZN3cub18CUB_300001_SM_10006detail6reduce28DeviceReduceSingleTileKernelINS2_10policy_hubIdyN4cuda3std3__44plusIdEEE10Policy1000EN6thrust24THRUST_300001_SM_1000_NS6detail15normal_iteratorINSD_10device_ptrIdEEEEPdyS9_ddNS7_10__identityEEEvT0_T1_T2_T3_T4_T6__param_4];
	cvta.to.global.u64 	%rd1, %rd20;
	setp.ne.s64 	%p1, %rd19, 0;
	@%p1 bra 	$L__BB17_3;
	mov.u32 	%r231, %tid.x;
	setp.ne.s32 	%p66, %r231, 0;
	@%p66 bra 	$L__BB17_51;
	st.global.f64 	[%rd1], %fd42;
	bra.uni 	$L__BB17_51;
$L__BB17_3:
	cvta.to.global.u64 	%rd2, %rd18;
	setp.gt.u64 	%p2, %rd19, 3583;
	@%p2 bra 	$L__BB17_28;
	cvt.u32.u64 	%r1, %rd19;
	mov.u32 	%r2, %tid.x;
	setp.ge.u32 	%p24, %r2, %r1;
	mov.f64 	%fd335, 0d0000000000000000;
	mov.u32 	%r235, %r2;
	@%p24 bra 	$L__BB17_6;
	mul.wide.u32 	%rd51, %r2, 8;
	add.s64 	%rd52, %rd2, %rd51;
	ld.global.f64 	%fd335, [%rd52];
	add.s32 	%r235, %r2, 512;
$L__BB17_6:
	setp.ge.u32 	%p25, %r235, %r1;
	@%p25 bra 	$L__BB17_19;
	not.b32 	%r108, %r235;
	add.s32 	%r109, %r108, %r1;
	shr.u32 	%r110, %r109, 9;
	add.s32 	%r5, %r110, 1;
	and.b32  	%r6, %r5, 15;
	setp.lt.u32 	%p26, %r109, 7680;
	@%p26 bra 	$L__BB17_10;
	and.b32  	%r111, %r5, 16777200;
	neg.s32 	%r233, %r111;
	mul.wide.u32 	%rd53, %r235, 8;
	add.s64 	%rd54, %rd53, %rd2;
	add.s64 	%rd81, %rd54, 32768;
$L__BB17_9:
	.pragma "nounroll";
	ld.global.f64 	%fd169, [%rd81+-32768];
	add.f64 	%fd170, %fd335, %fd169;
	ld.global.f64 	%fd171, [%rd81+-28672];
	add.f64 	%fd172, %fd170, %fd171;
	ld.global.f64 	%fd173, [%rd81+-24576];
	add.f64 	%fd174, %fd172, %fd173;
	ld.global.f64 	%fd175, [%rd81+-20480];
	add.f64 	%fd176, %fd174, %fd175;
	ld.global.f64 	%fd177, [%rd81+-16384];
	add.f64 	%fd178, %fd176, %fd177;
	ld.global.f64 	%fd179, [%rd81+-12288];
	add.f64 	%fd180, %fd178, %fd179;
	ld.global.f64 	%fd181, [%rd81+-8192];
	add.f64 	%fd182, %fd180, %fd181;
	ld.global.f64 	%fd183, [%rd81+-4096];
	add.f64 	%fd184, %fd182, %fd183;
	ld.global.f64 	%fd185, [%rd81];
	add.f64 	%fd186, %fd184, %fd185;
	ld.global.f64 	%fd187, [%rd81+4096];
	add.f64 	%fd188, %fd186, %fd187;
	ld.global.f64 	%fd189, [%rd81+8192];
	add.f64 	%fd190, %fd188, %fd189;
	ld.global.f64 	%fd191, [%rd81+12288];
	add.f64 	%fd192, %fd190, %fd191;
	ld.global.f64 	%fd193, [%rd81+16384];
	add.f64 	%fd194, %fd192, %fd193;
	ld.global.f64 	%fd195, [%rd81+20480];
	add.f64 	%fd196, %fd194, %fd195;
	ld.global.f64 	%fd197, [%rd81+24576];
	add.f64 	%fd198, %fd196, %fd197;
	ld.global.f64 	%fd199, [%rd81+28672];
	add.f64 	%fd335, %fd198, %fd199;
	add.s32 	%r235, %r235, 8192;
	add.s32 	%r233, %r233, 16;
	add.s64 	%rd81, %rd81, 65536;
	setp.ne.s32 	%p27, %r233, 0;
	@%p27 bra 	$L__BB17_9;
$L__BB17_10:
	setp.eq.s32 	%p28, %r6, 0;
	@%p28 bra 	$L__BB17_19;
	and.b32  	%r13, %r5, 7;
	setp.lt.u32 	%p29, %r6, 8;
	@%p29 bra 	$L__BB17_13;
	mul.wide.s32 	%rd55, %r235, 8;
	add.s64 	%rd56, %rd2, %rd55;
	ld.global.f64 	%fd201, [%rd56];
	add.f64 	%fd202, %fd335, %fd201;
	ld.global.f64 	%fd203, [%rd56+4096];
	add.f64 	%fd204, %fd202, %fd203;
	ld.global.f64 	%fd205, [%rd56+8192];
	add.f64 	%fd206, %fd204, %fd205;
	ld.global.f64 	%fd207, [%rd56+12288];
	add.f64 	%fd208, %fd206, %fd207;
	ld.global.f64 	%fd209, [%rd56+16384];
	add.f64 	%fd210, %fd208, %fd209;
	ld.global.f64 	%fd211, [%rd56+20480];
	add.f64 	%fd212, %fd210, %fd211;
	ld.global.f64 	%fd213, [%rd56+24576];
	add.f64 	%fd214, %fd212, %fd213;
	ld.global.f64 	%fd215, [%rd56+28672];
	add.f64 	%fd335, %fd214, %fd215;
	add.s32 	%r235, %r235, 4096;
$L__BB17_13:
	setp.eq.s32 	%p30, %r13, 0;
	@%p30 bra 	$L__BB17_19;
	and.b32  	%r16, %r5, 3;
	setp.lt.u32 	%p31, %r13, 4;
	@%p31 bra 	$L__BB17_16;
	mul.wide.s32 	%rd57, %r235, 8;
	add.s64 	%rd58, %rd2, %rd57;
	ld.global.f64 	%fd217, [%rd58];
	add.f64 	%fd218, %fd335, %fd217;
	ld.global.f64 	%fd219, [%rd58+4096];
	add.f64 	%fd220, %fd218, %fd219;
	ld.global.f64 	%fd221, [%rd58+8192];
	add.f64 	%fd222, %fd220, %fd221;
	ld.global.f64 	%fd223, [%rd58+12288];
	add.f64 	%fd335, %fd222, %fd223;
	add.s32 	%r235, %r235, 2048;
$L__BB17_16:
	setp.eq.s32 	%p32, %r16, 0;
	@%p32 bra 	$L__BB17_19;
	neg.s32 	%r238, %r16;
$L__BB17_18:
	.pragma "nounroll";
	mul.wide.s32 	%rd59, %r235, 8;
	add.s64 	%rd60, %rd2, %rd59;
	ld.global.f64 	%fd224, [%rd60];
	add.f64 	%fd335, %fd335, %fd224;
	add.s32 	%r235, %r235, 512;
	add.s32 	%r238, %r238, 1;
	setp.ne.s32 	%p33, %r238, 0;
	@%p33 bra 	$L__BB17_18;
$L__BB17_19:
	setp.lt.u64 	%p34, %rd19, 512;
	@%p34 bra 	$L__BB17_24;
	// begin inline asm
	mov.u32 %r175, %laneid;
	// end inline asm
	mov.b64 	%rd71, %fd335;
	mov.b64 	{%r177, %r182}, %rd71;
	mov.b32 	%r183, 1;
	mov.b32 	%r224, 31;
	mov.b32 	%r225, -1;
	// begin inline asm
	shfl.sync.down.b32 %r176, %r177, %r183, %r224, %r225;
	// end inline asm
	// begin inline asm
	shfl.sync.down.b32 %r181, %r182, %r183, %r224, %r225;
	// end inline asm
	mov.b64 	%rd72, {%r176, %r181};
	mov.b64 	%fd283, %rd72;
	setp.gt.s32 	%p58, %r175, 30;
	add.f64 	%fd284, %fd335, %fd283;
	selp.f64 	%fd285, %fd335, %fd284, %p58;
	mov.b64 	%rd73, %fd285;
	mov.b64 	{%r187, %r192}, %rd73;
	mov.b32 	%r193, 2;
	// begin inline asm
	shfl.sync.down.b32 %r186, %r187, %r193, %r224, %r225;
	// end inline asm
	// begin inline asm
	shfl.sync.down.b32 %r191, %r192, %r193, %r224, %r225;
	// end inline asm
	mov.b64 	%rd74, {%r186, %r191};
	mov.b64 	%fd286, %rd74;
	setp.gt.s32 	%p59, %r175, 29;
	add.f64 	%fd287, %fd285, %fd286;
	selp.f64 	%fd288, %fd285, %fd287, %p59;
	mov.b64 	%rd75, %fd288;
	mov.b64 	{%r197, %r202}, %rd75;
	mov.b32 	%r203, 4;
	// begin inline asm
	shfl.sync.down.b32 %r196, %r197, %r203, %r224, %r225;
	// end inline asm
	// begin inline asm
	shfl.sync.down.b32 %r201, %r202, %r203, %r224, %r225;
	// end inline asm
	mov.b64 	%rd76, {%r196, %r201};
	mov.b64 	%fd289, %rd76;
	setp.gt.s32 	%p60, %r175, 27;
	add.f64 	%fd290, %fd288, %fd289;
	selp.f64 	%fd291, %fd288, %fd290, %p60;
	mov.b64 	%rd77, %fd291;
	mov.b64 	{%r207, %r212}, %rd77;
	mov.b32 	%r213, 8;
	// begin inline asm
	shfl.sync.down.b32 %r206, %r207, %r213, %r224, %r225;
	// end inline asm
	// begin inline asm
	shfl.sync.down.b32 %r211, %r212, %r213, %r224, %r225;
	// end inline asm
	mov.b64 	%rd78, {%r206, %r211};
	mov.b64 	%fd292, %rd78;
	setp.gt.s32 	%p61, %r175, 23;
	add.f64 	%fd293, %fd291, %fd292;
	selp.f64 	%fd294, %fd291, %fd293, %p61;
	mov.b64 	%rd79, %fd294;
	mov.b64 	{%r217, %r222}, %rd79;
	mov.b32 	%r223, 16;
	// begin inline asm
	shfl.sync.down.b32 %r216, %r217, %r223, %r224, %r225;
	// end inline asm
	// begin inline asm
	shfl.sync.down.b32 %r221, %r222, %r223, %r224, %r225;
	// end inline asm
	mov.b64 	%rd80, {%r216, %r221};
	mov.b64 	%fd295, %rd80;
	setp.gt.s32 	%p62, %r175, 15;
	add.f64 	%fd16, %fd294, %fd295;
	selp.f64 	%fd347, %fd294, %fd16, %p62;
	setp.ne.s32 	%p63, %r175, 0;
	@%p63 bra 	$L__BB17_22;
	shr.u32 	%r226, %r2, 2;
	and.b32  	%r227, %r226, 248;
	mov.u32 	%r228, _ZZN3cub18CUB_300001_SM_10006detail6reduce28DeviceReduceSingleTileKernelINS2_10policy_hubIdyN4cuda3std3__44plusIdEEE10Policy1000EN6thrust24THRUST_300001_SM_1000_NS6detail15normal_iteratorINSD_10device_ptrIdEEEEPdyS9_ddNS7_10__identityEEEvT0_T1_T2_T3_T4_T6_E12temp_storage;
	add.s32 	%r229, %r228, %r227;
	st.shared.f64 	[%r229+16], %fd16;
$L__BB17_22:
	bar.sync 	0;
	setp.ne.s32 	%p64, %r2, 0;
	@%p64 bra 	$L__BB17_49;
	ld.shared.f64 	%fd296, [_ZZN3cub18CUB_300001_SM_10006detail6reduce28DeviceReduceSingleTileKernelINS2_10policy_hubIdyN4cuda3std3__44plusIdEEE10Policy1000EN6thrust24THRUST_300001_SM_1000_NS6detail15normal_iteratorINSD_10device_ptrIdEEEEPdyS9_ddNS7_10__identityEEEvT0_T1_T2_T3_T4_T6_E12temp_storage+24];
	add.f64 	%fd297, %fd347, %fd296;
	ld.shared.f64 	%fd298, [_ZZN3cub18CUB_300001_SM_10006detail6reduce28DeviceReduceSingleTileKernelINS2_10policy_hubIdyN4cuda3std3__44plusIdEEE10Policy1000EN6thrust24THRUST_300001_SM_1000_NS6detail15normal_iteratorINSD_10device_ptrIdEEEEPdyS9_ddNS7_10__identityEEEvT0_T1_T2_T3_T4_T6_E12temp_storage+32];
	add.f64 	%fd299, %fd297, %fd298;
	ld.shared.f64 	%fd300, [_ZZN3cub18CUB_300001_SM_10006detail6reduce28DeviceReduceSingleTileKernelINS2_10policy_hubIdyN4cuda3std3__44plusIdEEE10Policy1000EN6thrust24THRUST_300001_SM_1000_NS6detail15normal_iteratorINSD_10device_ptrIdEEEEPdyS9_ddNS7_10__identityEEEvT0_T1_T2_T3_T4_T6_E12temp_storage+40];
	add.f64 	%fd301, %fd299, %fd300;
	ld.shared.f64 	%fd302, [_ZZN3cub18CUB_300001_SM_10006detail6reduce28DeviceReduceSingleTileKernelINS2_10policy_hubIdyN4cuda3std3__44plusIdEEE10Policy1000EN6thrust24THRUST_300001_SM_1000_NS6detail15normal_iteratorINSD_10device_ptrIdEEEEPdyS9_ddNS7_10__identityEEEvT0_T1_T2_T3_T4_T6_E12temp_storage+48];
	add.f64 	%fd303, %fd301, %fd302;
	ld.shared.f64 	%fd304, [_ZZN3cub18CUB_300001_SM_10006detail6reduce28DeviceReduceSingleTileKernelINS2_10policy_hubIdyN4cuda3std3__44plusIdEEE10Policy1000EN6thrust24THRUST_300001_SM_1000_NS6detail15normal_iteratorINSD_10device_ptrIdEEEEPdyS9_ddNS7_10__identityEEEvT0_T1_T2_T3_T4_T6_E12temp_storage+56];
	add.f64 	%fd305, %fd303, %fd304;
	ld.shared.f64 	%fd306, [_ZZN3cub18CUB_300001_SM_10006detail6reduce28DeviceReduceSingleTileKernelINS2_10policy_hubIdyN4cuda3std3__44plusIdEEE10Policy1000EN6thrust24THRUST_300001_SM_1000_NS6detail15normal_iteratorINSD_10device_ptrIdEEEEPdyS9_ddNS7_10__identityEEEvT0_T1_T2_T3_T4_T6_E12temp_storage+64];
	add.f64 	%fd307, %fd305, %fd306;
	ld.shared.f64 	%fd308, [_ZZN3cub18CUB_300001_SM_10006detail6reduce28DeviceReduceSingleTileKernelINS2_10policy_hubIdyN4cuda3std3__44plusIdEEE10Policy1000EN6thrust24THRUST_300001_SM_1000_NS6detail15normal_iteratorINSD_10device_ptrIdEEEEPdyS9_ddNS7_10__identityEEEvT0_T1_T2_T3_T4_T6_E12temp_storage+72];
	add.f64 	%fd309, %fd307, %fd308;
	ld.shared.f64 	%fd310, [_ZZN3cub18CUB_300001_SM_10006detail6reduce28DeviceReduceSingleTileKernelINS2_10policy_hubIdyN4cuda3std3__44plusIdEEE10Policy1000EN6thrust24THRUST_300001_SM_1000_NS6detail15normal_iteratorINSD_10device_ptrIdEEEEPdyS9_ddNS7_10__identityEEEvT0_T1_T2_T3_T4_T6_E12temp_storage+80];
	add.f64 	%fd311, %fd309, %fd310;
	ld.shared.f64 	%fd312, [_ZZN3cub18CUB_300001_SM_10006detail6reduce28DeviceReduceSingleTileKernelINS2_10policy_hubIdyN4cuda3std3__44plusIdEEE10Policy1000EN6thrust24THRUST_300001_SM_1000_NS6detail15normal_iteratorINSD_10device_ptrIdEEEEPdyS9_ddNS7_10__identityEEEvT0_T1_T2_T3_T4_T6_E12temp_storage+88];
	add.f64 	%fd313, %fd311, %fd312;
	ld.shared.f64 	%fd314, [_ZZN3cub18CUB_300001_SM_10006detail6reduce28DeviceReduceSingleTileKernelINS2_10policy_hubIdyN4cuda3std3__44plusIdEEE10Policy1000EN6thrust24THRUST_300001_SM_1000_NS6detail15normal_iteratorINSD_10device_ptrIdEEEEPdyS9_ddNS7_10__identityEEEvT0_T1_T2_T3_T4_T6_E12temp_storage+96];
	add.f64 	%fd315, %fd313, %fd314;
	ld.shared.f64 	%fd316, [_ZZN3cub18CUB_300001_SM_10006detail6reduce28DeviceReduceSingleTileKernelINS2_10policy_hubIdyN4cuda3std3__44plusIdEEE10Policy1000EN6thrust24THRUST_300001_SM_1000_NS6detail15normal_iteratorINSD_10device_ptrIdEEEEPdyS9_ddNS7_10__identityEEEvT0_T1_T2_T3_T4_T6_E12temp_storage+104];
	add.f64 	%fd317, %fd315, %fd316;
	ld.shared.f64 	%fd318, [_ZZN3cub18CUB_300001_SM_10006detail6reduce28DeviceReduceSingleTileKernelINS2_10policy_hubIdyN4cuda3std3__44plusIdEEE10Policy1000EN6thrust24THRUST_300001_SM_1000_NS6detail15normal_iteratorINSD_10device_ptrIdEEEEPdyS9_ddNS7_10__identityEEEvT0_T1_T2_T3_T4_T6_E12temp_storage+112];
	add.f64 	%fd319, %fd317, %fd318;
	ld.shared.f64 	%fd320, [_ZZN3cub18CUB_300001_SM_10006detail6reduce28DeviceReduceSingleTileKernelINS2_10policy_hubIdyN4cuda3std3__44plusIdEEE10Policy1000EN6thrust24THRUST_300001_SM_1000_NS6detail15normal_iteratorINSD_10device_ptrIdEEEEPdyS9_ddNS7_10__identityEEEvT0_T1_T2_T3_T4_T6_E12temp_storage+120];
	add.f64 	%fd321, %fd319, %fd320;
	ld.shared.f64 	%fd322, [_ZZN3cub18CUB_300001_SM_10006detail6reduce28DeviceReduceSingleTileKernelINS2_10policy_hubIdyN4cuda3std3__44plusIdEEE10Policy1000EN6thrust24THRUST_300001_SM_1000_NS6detail15normal_iteratorINSD_10device_ptrIdEEEEPdyS9_ddNS7_10__identityEEEvT0_T1_T2_T3_T4_T6_E12temp_storage+128];
	add.f64 	%fd323, %fd321, %fd322;
	ld.shared.f64 	%fd324, [_ZZN3cub18CUB_300001_SM_10006detail6reduce28DeviceReduceSingleTileKernelINS2_10policy_hubIdyN4cuda3std3__44plusIdEEE10Policy1000EN6thrust24THRUST_300001_SM_1000_NS6detail15normal_iteratorINSD_10device_ptrIdEEEEPdyS9_ddNS7_10__identityEEEvT0_T1_T2_T3_T4_T6_E12temp_storage+136];
	add.f64 	%fd347, %fd323, %fd324;
	bra.uni 	$L__BB17_49;
$L__BB17_24:
	// begin inline asm
	mov.u32 %r112, %laneid;
	// end inline asm
	and.b32  	%r163, %r2, 992;
	add.s32 	%r164, %r163, 32;
	setp.gt.u32 	%p35, %r164, %r1;
	not.b32 	%r165, %r163;
	add.s32 	%r166, %r1, %r165;
	selp.b32 	%r161, %r166, 31, %p35;
	mov.b64 	%rd61, %fd335;
	mov.b64 	{%r114, %r119}, %rd61;
	mov.b32 	%r120, 1;
	mov.b32 	%r162, -1;
	// begin inline asm
	shfl.sync.down.b32 %r113, %r114, %r120, %r161, %r162;
	// end inline asm
	// begin inline asm
	shfl.sync.down.b32 %r118, %r119, %r120, %r161, %r162;
	// end inline asm
	mov.b64 	%rd62, {%r113, %r118};
	mov.b64 	%fd225, %rd62;
	setp.lt.s32 	%p36, %r112, %r161;
	add.f64 	%fd226, %fd335, %fd225;
	selp.f64 	%fd227, %fd226, %fd335, %p36;
	mov.b64 	%rd63, %fd227;
	mov.b64 	{%r124, %r129}, %rd63;
	mov.b32 	%r130, 2;
	// begin inline asm
	shfl.sync.down.b32 %r123, %r124, %r130, %r161, %r162;
	// end inline asm
	// begin inline asm
	shfl.sync.down.b32 %r128, %r129, %r130, %r161, %r162;
	// end inline asm
	mov.b64 	%rd64, {%r123, %r128};
	mov.b64 	%fd228, %rd64;
	add.s32 	%r167, %r112, 2;
	setp.gt.s32 	%p37, %r167, %r161;
	add.f64 	%fd229, %fd227, %fd228;
	selp.f64 	%fd230, %fd227, %fd229, %p37;
	mov.b64 	%rd65, %fd230;
	mov.b64 	{%r134, %r139}, %rd65;
	mov.b32 	%r140, 4;
	// begin inline asm
	shfl.sync.down.b32 %r133, %r134, %r140, %r161, %r162;
	// end inline asm
	// begin inline asm
	shfl.sync.down.b32 %r138, %r139, %r140, %r161, %r162;
	// end inline asm
	mov.b64 	%rd66, {%r133, %r138};
	mov.b64 	%fd231, %rd66;
	add.s32 	%r168, %r112, 4;
	setp.gt.s32 	%p38, %r168, %r161;
	add.f64 	%fd232, %fd230, %fd231;
	selp.f64 	%fd233, %fd230, %fd232, %p38;
	mov.b64 	%rd67, %fd233;
	mov.b64 	{%r144, %r149}, %rd67;
	mov.b32 	%r150, 8;
	// begin inline asm
	shfl.sync.down.b32 %r143, %r144, %r150, %r161, %r162;
	// end inline asm
	// begin inline asm
	shfl.sync.down.b32 %r148, %r149, %r150, %r161, %r162;
	// end inline asm
	mov.b64 	%rd68, {%r143, %r148};
	mov.b64 	%fd234, %rd68;
	add.s32 	%r169, %r112, 8;
	setp.gt.s32 	%p39, %r169, %r161;
	add.f64 	%fd235, %fd233, %fd234;
	selp.f64 	%fd236, %fd233, %fd235, %p39;
	mov.b64 	%rd69, %fd236;
	mov.b64 	{%r154, %r159}, %rd69;
	mov.b32 	%r160, 16;
	// begin inline asm
	shfl.sync.down.b32 %r153, %r154, %r160, %r161, %r162;
	// end inline asm
	// begin inline asm
	shfl.sync.down.b32 %r158, %r159, %r160, %r161, %r162;
	// end inline asm
	mov.b64 	%rd70, {%r153, %r158};
	mov.b64 	%fd237, %rd70;
	add.s32 	%r170, %r112, 16;
	setp.gt.s32 	%p40, %r170, %r161;
	add.f64 	%fd238, %fd236, %fd237;
	selp.f64 	%fd347, %fd236, %fd238, %p40;
	setp.ne.s32 	%p41, %r112, 0;
	@%p41 bra 	$L__BB17_26;
	shr.u32 	%r171, %r2, 2;
	and.b32  	%r172, %r171, 248;
	mov.u32 	%r173, _ZZN3cub18CUB_300001_SM_10006detail6reduce28DeviceReduceSingleTileKernelINS2_10policy_hubIdyN4cuda3std3__44plusIdEEE10Policy1000EN6thrust24THRUST_300001_SM_1000_NS6detail15normal_iteratorINSD_10device_ptrIdEEEEPdyS9_ddNS7_10__identityEEEvT0_T1_T2_T3_T4_T6_E12temp_storage;
	add.s32 	%r174, %r173, %r172;
	st.shared.f64 	[%r174+16], %fd347;
$L__BB17_26:
	bar.sync 	0;
	setp.ne.s32 	%p42, %r2, 0;
	@%p42 bra 	$L__BB17_49;
	setp.gt.u64 	%p43, %rd19, 32;
	ld.shared.f64 	%fd239, [_ZZN3cub18CUB_300001_SM_10006detail6reduce28DeviceReduceSingleTileKernelINS2_10policy_hubIdyN4cuda3std3__44plusIdEEE10Policy1000EN6thrust24THRUST_300001_SM_1000_NS6detail15normal_iteratorINSD_10device_ptrIdEEEEPdyS9_ddNS7_10__identityEEEvT0_T1_T2_T3_T4_T6_E12temp_storage+24];
	add.f64 	%fd240, %fd347, %fd239;
	selp.f64 	%fd241, %fd240, %fd347, %p43;
	setp.gt.u64 	%p44, %rd19, 64;
	ld.shared.f64 	%fd242, [_ZZN3cub18CUB_300001_SM_10006detail6reduce28DeviceReduceSingleTileKernelINS2_10policy_hubIdyN4cuda3std3__44plusIdEEE10Policy1000EN6thrust24THRUST_300001_SM_1000_NS6detail15normal_iteratorINSD_10device_ptrIdEEEEPdyS9_ddNS7_10__identityEEEvT0_T1_T2_T3_T4_T6_E12temp_storage+32];
	add.f64 	%fd243, %fd242, %fd241;
	selp.f64 	%fd244, %fd243, %fd241, %p44;
	setp.gt.u64 	%p45, %rd19, 96;
	ld.shared.f64 	%fd245, [_ZZN3cub18CUB_300001_SM_10006detail6reduce28DeviceReduceSingleTileKernelINS2_10policy_hubIdyN4cuda3std3__44plusIdEEE10Policy1000EN6thrust24THRUST_300001_SM_1000_NS6detail15normal_iteratorINSD_10device_ptrIdEEEEPdyS9_ddNS7_10__identityEEEvT0_T1_T2_T3_T4_T6_E12temp_storage+40];
	add.f64 	%fd246, %fd245, %fd244;
	selp.f64 	%fd247, %fd246, %fd244, %p45;
	setp.gt.u64 	%p46, %rd19, 128;
	ld.shared.f64 	%fd248, [_ZZN3cub18CUB_300001_SM_10006detail6reduce28DeviceReduceSingleTileKernelINS2_10policy_hubIdyN4cuda3std3__44plusIdEEE10Policy1000EN6thrust24THRUST_300001_SM_1000_NS6detail15normal_iteratorINSD_10device_ptrIdEEEEPdyS9_ddNS7_10__identityEEEvT0_T1_T2_T3_T4_T6_E12temp_storage+48];
	add.f64 	%fd249, %fd248, %fd247;
	selp.f64 	%fd250, %fd249, %fd247, %p46;
	setp.gt.u64 	%p47, %rd19, 160;
	ld.shared.f64 	%fd251, [_ZZN3cub18CUB_300001_SM_10006detail6reduce28DeviceReduceSingleTileKernelINS2_10policy_hubIdyN4cuda3std3__44plusIdEEE10Policy1000EN6thrust24THRUST_300001_SM_1000_NS6detail15normal_iteratorINSD_10device_ptrIdEEEEPdyS9_ddNS7_10__identityEEEvT0_T1_T2_T3_T4_T6_E12temp_storage+56];
	add.f64 	%fd252, %fd251, %fd250;
	selp.f64 	%fd253, %fd252, %fd250, %p47;
	setp.gt.u64 	%p48, %rd19, 192;
	ld.shared.f64 	%fd254, [_ZZN3cub18CUB_300001_SM_10006detail6reduce28DeviceReduceSingleTileKernelINS2_10policy_hubIdyN4cuda3std3__44plusIdEEE10Policy1000EN6thrust24THRUST_300001_SM_1000_NS6detail15normal_iteratorINSD_10device_ptrIdEEEEPdyS9_ddNS7_10__identityEEEvT0_T1_T2_T3_T4_T6_E12temp_storage+64];
	add.f64 	%fd255, %fd254, %fd253;
	selp.f64 	%fd256, %fd255, %fd253, %p48;
	setp.gt.u64 	%p49, %rd19, 224;
	ld.shared.f64 	%fd257, [_ZZN3cub18CUB_300001_SM_10006detail6reduce28DeviceReduceSingleTileKernelINS2_10policy_hubIdyN4cuda3std3__44plusIdEEE10Policy1000EN6thrust24THRUST_300001_SM_1000_NS6detail15normal_iteratorINSD_10device_ptrIdEEEEPdyS9_ddNS7_10__identityEEEvT0_T1_T2_T3_T4_T6_E12temp_storage+72];
	add.f64 	%fd258, %fd257, %fd256;
	selp.f64 	%fd259, %fd258, %fd256, %p49;
	setp.gt.u64 	%p50, %rd19, 256;
	ld.shared.f64 	%fd260, [_ZZN3cub18CUB_300001_SM_10006detail6reduce28DeviceReduceSingleTileKernelINS2_10policy_hubIdyN4cuda3std3__44plusIdEEE10Policy1000EN6thrust24THRUST_300001_SM_1000_NS6detail15normal_iteratorINSD_10device_ptrIdEEEEPdyS9_ddNS7_10__identityEEEvT0_T1_T2_T3_T4_T6_E12temp_storage+80];
	add.f64 	%fd261, %fd260, %fd259;
	selp.f64 	%fd262, %fd261, %fd259, %p50;
	setp.gt.u64 	%p51, %rd19, 288;
	ld.shared.f64 	%fd263, [_ZZN3cub18CUB_300001_SM_10006detail6reduce28DeviceReduceSingleTileKernelINS2_10policy_hubIdyN4cuda3std3__44plusIdEEE10Policy1000EN6thrust24THRUST_300001_SM_1000_NS6detail15normal_iteratorINSD_10device_ptrIdEEEEPdyS9_ddNS7_10__identityEEEvT0_T1_T2_T3_T4_T6_E12temp_storage+88];
	add.f64 	%fd264, %fd263, %fd262;
	selp.f64 	%fd265, %fd264, %fd262, %p51;
	setp.gt.u64 	%p52, %rd19, 320;
	ld.shared.f64 	%fd266, [_ZZN3cub18CUB_300001_SM_10006detail6reduce28DeviceReduceSingleTileKernelINS2_10policy_hubIdyN4cuda3std3__44plusIdEEE10Policy1000EN6thrust24THRUST_300001_SM_1000_NS6detail15normal_iteratorINSD_10device_ptrIdEEEEPdyS9_ddNS7_10__identityEEEvT0_T1_T2_T3_T4_T6_E12temp_storage+96];
	add.f64 	%fd267, %fd266, %fd265;
	selp.f64 	%fd268, %fd267, %fd265, %p52;
	setp.gt.u64 	%p53, %rd19, 352;
	ld.shared.f64 	%fd269, [_ZZN3cub18CUB_300001_SM_10006detail6reduce28DeviceReduceSingleTileKernelINS2_10policy_hubIdyN4cuda3std3__44plusIdEEE10Policy1000EN6thrust24THRUST_300001_SM_1000_NS6detail15normal_iteratorINSD_10device_ptrIdEEEEPdyS9_ddNS7_10__identityEEEvT0_T1_T2_T3_T4_T6_E12temp_storage+104];
	add.f64 	%fd270, %fd269, %fd268;
	selp.f64 	%fd271, %fd270, %fd268, %p53;
	setp.gt.u64 	%p54, %rd19, 384;
	ld.shared.f64 	%fd272, [_ZZN3cub18CUB_300001_SM_10006detail6reduce28DeviceReduceSingleTileKernelINS2_10policy_hubIdyN4cuda3std3__44plusIdEEE10Policy1000EN6thrust24THRUST_300001_SM_1000_NS6detail15normal_iteratorINSD_10device_ptrIdEEEEPdyS9_ddNS7_10__identityEEEvT0_T1_T2_T3_T4_T6_E12temp_storage+112];
	add.f64 	%fd273, %fd272, %fd271;
	selp.f64 	%fd274, %fd273, %fd271, %p54;
	setp.gt.u64 	%p55, %rd19, 416;
	ld.shared.f64 	%fd275, [_ZZN3cub18CUB_300001_SM_10006detail6reduce28DeviceReduceSingleTileKernelINS2_10policy_hubIdyN4cuda3std3__44plusIdEEE10Policy1000EN6thrust24THRUST_300001_SM_1000_NS6detail15normal_iteratorINSD_10device_ptrIdEEEEPdyS9_ddNS7_10__identityEEEvT0_T1_T2_T3_T4_T6_E12temp_storage+120];
	add.f64 	%fd276, %fd275, %fd274;
	selp.f64 	%fd277, %fd276, %fd274, %p55;
	setp.gt.u64 	%p56, %rd19, 448;
	ld.shared.f64 	%fd278, [_ZZN3cub18CUB_300001_SM_10006detail6reduce28DeviceReduceSingleTileKernelINS2_10policy_hubIdyN4cuda3std3__44plusIdEEE10Policy1000EN6thrust24THRUST_300001_SM_1000_NS6detail15normal_iteratorINSD_10device_ptrIdEEEEPdyS9_ddNS7_10__identityEEEvT0_T1_T2_T3_T4_T6_E12temp_storage+128];
	add.f64 	%fd279, %fd278, %fd277;
	selp.f64 	%fd280, %fd279, %fd277, %p56;
	setp.gt.u64 	%p57, %rd19, 480;
	ld.shared.f64 	%fd281, [_ZZN3cub18CUB_300001_SM_10006detail6reduce28DeviceReduceSingleTileKernelINS2_10policy_hubIdyN4cuda3std3__44plusIdEEE10Policy1000EN6thrust24THRUST_300001_SM_1000_NS6detail15normal_iteratorINSD_10device_ptrIdEEEEPdyS9_ddNS7_10__identityEEEvT0_T1_T2_T3_T4_T6_E12temp_storage+136];
	add.f64 	%fd282, %fd281, %fd280;
	selp.f64 	%fd347, %fd282, %fd280, %p57;
	bra.uni 	$L__BB17_49;
$L__BB17_28:
	mov.u32 	%r24, %tid.x;
	cvt.u64.u32 	%rd6, %r24;
	mul.wide.u32 	%rd22, %r24, 8;
	add.s64 	%rd7, %rd2, %rd22;
	ld.global.f64 	%fd43, [%rd7];
	ld.global.f64 	%fd44, [%rd7+4096];
	ld.global.f64 	%fd45, [%rd7+8192];
	ld.global.f64 	%fd46, [%rd7+12288];
	ld.global.f64 	%fd47, [%rd7+16384];
	ld.global.f64 	%fd48, [%rd7+20480];
	ld.global.f64 	%fd49, [%rd7+24576];
	add.f64 	%fd50, %fd43, %fd44;
	add.f64 	%fd51, %fd50, %fd45;
	add.f64 	%fd52, %fd51, %fd46;
	add.f64 	%fd53, %fd52, %fd47;
	add.f64 	%fd54, %fd53, %fd48;
	add.f64 	%fd346, %fd54, %fd49;
	add.s64 	%rd8, %rd19, -3584;
	setp.lt.u64 	%p3, %rd8, 3584;
	mov.b64 	%rd83, 3584;
	@%p3 bra 	$L__BB17_32;
	mov.b64 	%rd83, 3584;
$L__BB17_30:
	shl.b64 	%rd24, %rd83, 3;
	add.s64 	%rd25, %rd7, %rd24;
	ld.global.f64 	%fd55, [%rd25];
	ld.global.f64 	%fd56, [%rd25+4096];
	ld.global.f64 	%fd57, [%rd25+8192];
	ld.global.f64 	%fd58, [%rd25+12288];
	ld.global.f64 	%fd59, [%rd25+16384];
	ld.global.f64 	%fd60, [%rd25+20480];
	ld.global.f64 	%fd61, [%rd25+24576];
	add.f64 	%fd62, %fd346, %fd55;
	add.f64 	%fd63, %fd62, %fd56;
	add.f64 	%fd64, %fd63, %fd57;
	add.f64 	%fd65, %fd64, %fd58;
	add.f64 	%fd66, %fd65, %fd59;
	add.f64 	%fd67, %fd66, %fd60;
	add.f64 	%fd346, %fd67, %fd61;
	sub.s64 	%rd26, %rd19, %rd83;
	setp.lt.u64 	%p4, %rd26, 3584;
	@%p4 bra 	$L__BB17_45;
	add.s64 	%rd83, %rd83, 3584;
	setp.le.u64 	%p5, %rd83, %rd8;
	@%p5 bra 	$L__BB17_30;
$L__BB17_32:
	setp.le.u64 	%p6, %rd19, %rd83;
	cvt.u32.u64 	%r42, %rd83;
	cvt.u32.u64 	%r43, %rd19;
	sub.s32 	%r44, %r43, %r42;
	setp.ge.s32 	%p7, %r24, %r44;
	or.pred  	%p8, %p6, %p7;
	@%p8 bra 	$L__BB17_45;
	not.b32 	%r47, %r24;
	add.s32 	%r48, %r47, %r43;
	sub.s32 	%r50, %r48, %r42;
	shr.u32 	%r51, %r50, 9;
	add.s32 	%r25, %r51, 1;
	and.b32  	%r26, %r25, 15;
	setp.lt.u32 	%p9, %r50, 7680;
	mov.u32 	%r242, %r24;
	@%p9 bra 	$L__BB17_36;
	and.b32  	%r52, %r25, 16777200;
	neg.s32 	%r240, %r52;
	add.s64 	%rd27, %rd83, %rd6;
	shl.b64 	%rd28, %rd27, 3;
	add.s64 	%rd29, %rd28, %rd2;
	add.s64 	%rd84, %rd29, 32768;
	mov.u32 	%r242, %r24;
$L__BB17_35:
	.pragma "nounroll";
	ld.global.f64 	%fd69, [%rd84+-32768];
	add.f64 	%fd70, %fd346, %fd69;
	ld.global.f64 	%fd71, [%rd84+-28672];
	add.f64 	%fd72, %fd70, %fd71;
	ld.global.f64 	%fd73, [%rd84+-24576];
	add.f64 	%fd74, %fd72, %fd73;
	ld.global.f64 	%fd75, [%rd84+-20480];
	add.f64 	%fd76, %fd74, %fd75;
	ld.global.f64 	%fd77, [%rd84+-16384];
	add.f64 	%fd78, %fd76, %fd77;
	ld.global.f64 	%fd79, [%rd84+-12288];
	add.f64 	%fd80, %fd78, %fd79;
	ld.global.f64 	%fd81, [%rd84+-8192];
	add.f64 	%fd82, %fd80, %fd81;
	ld.global.f64 	%fd83, [%rd84+-4096];
	add.f64 	%fd84, %fd82, %fd83;
	ld.global.f64 	%fd85, [%rd84];
	add.f64 	%fd86, %fd84, %fd85;
	ld.global.f64 	%fd87, [%rd84+4096];
	add.f64 	%fd88, %fd86, %fd87;
	ld.global.f64 	%fd89, [%rd84+8192];
	add.f64 	%fd90, %fd88, %fd89;
	ld.global.f64 	%fd91, [%rd84+12288];
	add.f64 	%fd92, %fd90, %fd91;
	ld.global.f64 	%fd93, [%rd84+16384];
	add.f64 	%fd94, %fd92, %fd93;
	ld.global.f64 	%fd95, [%rd84+20480];
	add.f64 	%fd96, %fd94, %fd95;
	ld.global.f64 	%fd97, [%rd84+24576];
	add.f64 	%fd98, %fd96, %fd97;
	ld.global.f64 	%fd99, [%rd84+28672];
	add.f64 	%fd346, %fd98, %fd99;
	add.s32 	%r242, %r242, 8192;
	add.s32 	%r240, %r240, 16;
	add.s64 	%rd84, %rd84, 65536;
	setp.ne.s32 	%p10, %r240, 0;
	@%p10 bra 	$L__BB17_35;
$L__BB17_36:
	setp.eq.s32 	%p11, %r26, 0;
	@%p11 bra 	$L__BB17_45;
	and.b32  	%r33, %r25, 7;
	setp.lt.u32 	%p12, %r26, 8;
	@%p12 bra 	$L__BB17_39;
	cvt.u64.u32 	%rd30, %r242;
	add.s64 	%rd31, %rd83, %rd30;
	shl.b64 	%rd32, %rd31, 3;
	add.s64 	%rd33, %rd2, %rd32;
	ld.global.f64 	%fd101, [%rd33];
	add.f64 	%fd102, %fd346, %fd101;
	ld.global.f64 	%fd103, [%rd33+4096];
	add.f64 	%fd104, %fd102, %fd103;
	ld.global.f64 	%fd105, [%rd33+8192];
	add.f64 	%fd106, %fd104, %fd105;
	ld.global.f64 	%fd107, [%rd33+12288];
	add.f64 	%fd108, %fd106, %fd107;
	ld.global.f64 	%fd109, [%rd33+16384];
	add.f64 	%fd110, %fd108, %fd109;
	ld.global.f64 	%fd111, [%rd33+20480];
	add.f64 	%fd112, %fd110, %fd111;
	ld.global.f64 	%fd113, [%rd33+24576];
	add.f64 	%fd114, %fd112, %fd113;
	ld.global.f64 	%fd115, [%rd33+28672];
	add.f64 	%fd346, %fd114, %fd115;
	add.s32 	%r242, %r242, 4096;
$L__BB17_39:
	setp.eq.s32 	%p13, %r33, 0;
	@%p13 bra 	$L__BB17_45;
	and.b32  	%r36, %r25, 3;
	setp.lt.u32 	%p14, %r33, 4;
	@%p14 bra 	$L__BB17_42;
	cvt.u64.u32 	%rd34, %r242;
	add.s64 	%rd35, %rd83, %rd34;
	shl.b64 	%rd36, %rd35, 3;
	add.s64 	%rd37, %rd2, %rd36;
	ld.global.f64 	%fd117, [%rd37];
	add.f64 	%fd118, %fd346, %fd117;
	ld.global.f64 	%fd119, [%rd37+4096];
	add.f64 	%fd120, %fd118, %fd119;
	ld.global.f64 	%fd121, [%rd37+8192];
	add.f64 	%fd122, %fd120, %fd121;
	ld.global.f64 	%fd123, [%rd37+12288];
	add.f64 	%fd346, %fd122, %fd123;
	add.s32 	%r242, %r242, 2048;
$L__BB17_42:
	setp.eq.s32 	%p15, %r36, 0;
	@%p15 bra 	$L__BB17_45;
	cvt.u64.u32 	%rd38, %r242;
	add.s64 	%rd39, %rd83, %rd38;
	shl.b64 	%rd40, %rd39, 3;
	add.s64 	%rd85, %rd2, %rd40;
	neg.s32 	%r245, %r36;
$L__BB17_44:
	.pragma "nounroll";
	ld.global.f64 	%fd124, [%rd85];
	add.f64 	%fd346, %fd346, %fd124;
	add.s64 	%rd85, %rd85, 4096;
	add.s32 	%r245, %r245, 1;
	setp.ne.s32 	%p16, %r245, 0;
	@%p16 bra 	$L__BB17_44;
$L__BB17_45:
	// begin inline asm
	mov.u32 %r53, %laneid;
	// end inline asm
	mov.b64 	%rd41, %fd346;
	mov.b64 	{%r55, %r60}, %rd41;
	mov.b32 	%r61, 1;
	mov.b32 	%r102, 31;
	mov.b32 	%r103, -1;
	// begin inline asm
	shfl.sync.down.b32 %r54, %r55, %r61, %r102, %r103;
	// end inline asm
	// begin inline asm
	shfl.sync.down.b32 %r59, %r60, %r61, %r102, %r103;
	// end inline asm
	mov.b64 	%rd42, {%r54, %r59};
	mov.b64 	%fd125, %rd42;
	setp.gt.s32 	%p17, %r53, 30;
	add.f64 	%fd126, %fd346, %fd125;
	selp.f64 	%fd127, %fd346, %fd126, %p17;
	mov.b64 	%rd43, %fd127;
	mov.b64 	{%r65, %r70}, %rd43;
	mov.b32 	%r71, 2;
	// begin inline asm
	shfl.sync.down.b32 %r64, %r65, %r71, %r102, %r103;
	// end inline asm
	// begin inline asm
	shfl.sync.down.b32 %r69, %r70, %r71, %r102, %r103;
	// end inline asm
	mov.b64 	%rd44, {%r64, %r69};
	mov.b64 	%fd128, %rd44;
	setp.gt.s32 	%p18, %r53, 29;
	add.f64 	%fd129, %fd127, %fd128;
	selp.f64 	%fd130, %fd127, %fd129, %p18;
	mov.b64 	%rd45, %fd130;
	mov.b64 	{%r75, %r80}, %rd45;
	mov.b32 	%r81, 4;
	// begin inline asm
	shfl.sync.down.b32 %r74, %r75, %r81, %r102, %r103;
	// end inline asm
	// begin inline asm
	shfl.sync.down.b32 %r79, %r80, %r81, %r102, %r103;
	// end inline asm
	mov.b64 	%rd46, {%r74, %r79};
	mov.b64 	%fd131, %rd46;
	setp.gt.s32 	%p19, %r53, 27;
	add.f64 	%fd132, %fd130, %fd131;
	selp.f64 	%fd133, %fd130, %fd132, %p19;
	mov.b64 	%rd47, %fd133;
	mov.b64 	{%r85, %r90}, %rd47;
	mov.b32 	%r91, 8;
	// begin inline asm
	shfl.sync.down.b32 %r84, %r85, %r91, %r102, %r103;
	// end inline asm
	// begin inline asm
	shfl.sync.down.b32 %r89, %r90, %r91, %r102, %r103;
	// end inline asm
	mov.b64 	%rd48, {%r84, %r89};
	mov.b64 	%fd134, %rd48;
	setp.gt.s32 	%p20, %r53, 23;
	add.f64 	%fd135, %fd133, %fd134;
	selp.f64 	%fd136, %fd133, %fd135, %p20;
	mov.b64 	%rd49, %fd136;
	mov.b64 	{%r95, %r100}, %rd49;
	mov.b32 	%r101, 16;
	// begin inline asm
	shfl.sync.down.b32 %r94, %r95, %r101, %r102, %r103;
	// end inline asm
	// begin inline asm
	shfl.sync.down.b32 %r99, %r100, %r101, %r102, %r103;
	// end inline asm
	mov.b64 	%rd50, {%r94, %r99};
	mov.b64 	%fd137, %rd50;
	setp.gt.s32 	%p21, %r53, 15;
	add.f64 	%fd38, %fd136, %fd137;
	selp.f64 	%fd347, %fd136, %fd38, %p21;
	setp.ne.s32 	%p22, %r53, 0;
	@%p22 bra 	$L__BB17_47;
	shr.u32 	%r104, %r24, 2;
	and.b32  	%r105, %r104, 248;
	mov.u32 	%r106, _ZZN3cub18CUB_300001_SM_10006detail6reduce28DeviceReduceSingleTileKernelINS2_10policy_hubIdyN4cuda3std3__44plusIdEEE10Policy1000EN6thrust24THRUST_300001_SM_1000_NS6detail15normal_iteratorINSD_10device_ptrIdEEEEPdyS9_ddNS7_10__identityEEEvT0_T1_T2_T3_T4_T6_E12temp_storage;
	add.s32 	%r107, %r106, %r105;
	st.shared.f64 	[%r107+16], %fd38;
$L__BB17_47:
	bar.sync 	0;
	setp.ne.s32 	%p23, %r24, 0;
	@%p23 bra 	$L__BB17_49;
	ld.shared.f64 	%fd138, [_ZZN3cub18CUB_300001_SM_10006detail6reduce28DeviceReduceSingleTileKernelINS2_10policy_hubIdyN4cuda3std3__44plusIdEEE10Policy1000EN6thrust24THRUST_300001_SM_1000_NS6detail15normal_iteratorINSD_10device_ptrIdEEEEPdyS9_ddNS7_10__identityEEEvT0_T1_T2_T3_T4_T6_E12temp_storage+24];
	add.f64 	%fd139, %fd347, %fd138;
	ld.shared.f64 	%fd140, [_ZZN3cub18CUB_300001_SM_10006detail6reduce28DeviceReduceSingleTileKernelINS2_10policy_hubIdyN4cuda3std3__44plusIdEEE10Policy1000EN6thrust24THRUST_300001_SM_1000_NS6detail15normal_iteratorINSD_10device_ptrIdEEEEPdyS9_ddNS7_10__identityEEEvT0_T1_T2_T3_T4_T6_E12temp_storage+32];
	add.f64 	%fd141, %fd139, %fd140;
	ld.shared.f64 	%fd142, [_ZZN3cub18CUB_300001_SM_10006detail6reduce28DeviceReduceSingleTileKernelINS2_10policy_hubIdyN4cuda3std3__44plusIdEEE10Policy1000EN6thrust24THRUST_300001_SM_1000_NS6detail15normal_iteratorINSD_10device_ptrIdEEEEPdyS9_ddNS7_10__identityEEEvT0_T1_T2_T3_T4_T6_E12temp_storage+40];
	add.f64 	%fd143, %fd141, %fd142;
	ld.shared.f64 	%fd144, [_ZZN3cub18CUB_300001_SM_10006detail6reduce28DeviceReduceSingleTileKernelINS2_10policy_hubIdyN4cuda3std3__44plusIdEEE10Policy1000EN6thrust24THRUST_300001_SM_1000_NS6detail15normal_iteratorINSD_10device_ptrIdEEEEPdyS9_ddNS7_10__identityEEEvT0_T1_T2_T3_T4_T6_E12temp_storage+48];
	add.f64 	%fd145, %fd143, %fd144;
	ld.shared.f64 	%fd146, [_ZZN3cub18CUB_300001_SM_10006detail6reduce28DeviceReduceSingleTileKernelINS2_10policy_hubIdyN4cuda3std3__44plusIdEEE10Policy1000EN6thrust24THRUST_300001_SM_1000_NS6detail15normal_iteratorINSD_10device_ptrIdEEEEPdyS9_ddNS7_10__identityEEEvT0_T1_T2_T3_T4_T6_E12temp_storage+56];
	add.f64 	%fd147, %fd145, %fd146;
	ld.shared.f64 	%fd148, [_ZZN3cub18CUB_300001_SM_10006detail6reduce28DeviceReduceSingleTileKernelINS2_10policy_hubIdyN4cuda3std3__44plusIdEEE10Policy1000EN6thrust24THRUST_300001_SM_1000_NS6detail15normal_iteratorINSD_10device_ptrIdEEEEPdyS9_ddNS7_10__identityEEEvT0_T1_T2_T3_T4_T6_E12temp_storage+64];
	add.f64 	%fd149, %fd147, %fd148;
	ld.shared.f64 	%fd150, [_ZZN3cub18CUB_300001_SM_10006detail6reduce28DeviceReduceSingleTileKernelINS2_10policy_hubIdyN4cuda3std3__44plusIdEEE10Policy1000EN6thrust24THRUST_300001_SM_1000_NS6detail15normal_iteratorINSD_10device_ptrIdEEEEPdyS9_ddNS7_10__identityEEEvT0_T1_T2_T3_T4_T6_E12temp_storage+72];
	add.f64 	%fd151, %fd149, %fd150;
	ld.shared.f64 	%fd152, [_ZZN3cub18CUB_300001_SM_10006detail6reduce28DeviceReduceSingleTileKernelINS2_10policy_hubIdyN4cuda3std3__44plusIdEEE10Policy1000EN6thrust24THRUST_300001_SM_1000_NS6detail15normal_iteratorINSD_10device_ptrIdEEEEPdyS9_ddNS7_10__identityEEEvT0_T1_T2_T3_T4_T6_E12temp_storage+80];
	add.f64 	%fd153, %fd151, %fd152;
	ld.shared.f64 	%fd154, [_ZZN3cub18CUB_300001_SM_10006detail6reduce28DeviceReduceSingleTileKernelINS2_10policy_hubIdyN4cuda3std3__44plusIdEEE10Policy1000EN6thrust24THRUST_300001_SM_1000_NS6detail15normal_iteratorINSD_10device_ptrIdEEEEPdyS9_ddNS7_10__identityEEEvT0_T1_T2_T3_T4_T6_E12temp_storage+88];
	add.f64 	%fd155, %fd153, %fd154;
	ld.shared.f64 	%fd156, [_ZZN3cub18CUB_300001_SM_10006detail6reduce28DeviceReduceSingleTileKernelINS2_10policy_hubIdyN4cuda3std3__44plusIdEEE10Policy1000EN6thrust24THRUST_300001_SM_1000_NS6detail15normal_iteratorINSD_10device_ptrIdEEEEPdyS9_ddNS7_10__identityEEEvT0_T1_T2_T3_T4_T6_E12temp_storage+96];
	add.f64 	%fd157, %fd155, %fd156;
	ld.shared.f64 	%fd158, [_ZZN3cub18CUB_300001_SM_10006detail6reduce28DeviceReduceSingleTileKernelINS2_10policy_hubIdyN4cuda3std3__44plusIdEEE10Policy1000EN6thrust24THRUST_300001_SM_1000_NS6detail15normal_iteratorINSD_10device_ptrIdEEEEPdyS9_ddNS7_10__identityEEEvT0_T1_T2_T3_T4_T6_E12temp_storage+104];
	add.f64 	%fd159, %fd157, %fd158;
	ld.shared.f64 	%fd160, [_ZZN3cub18CUB_300001_SM_10006detail6reduce28DeviceReduceSingleTileKernelINS2_10policy_hubIdyN4cuda3std3__44plusIdEEE10Policy1000EN6thrust24THRUST_300001_SM_1000_NS6detail15normal_iteratorINSD_10device_ptrIdEEEEPdyS9_ddNS7_10__identityEEEvT0_T1_T2_T3_T4_T6_E12temp_storage+112];
	add.f64 	%fd161, %fd159, %fd160;
	ld.shared.f64 	%fd162, [_ZZN3cub18CUB_300001_SM_10006detail6reduce28DeviceReduceSingleTileKernelINS2_10policy_hubIdyN4cuda3std3__44plusIdEEE10Policy1000EN6thrust24THRUST_300001_SM_1000_NS6detail15normal_iteratorINSD_10device_ptrIdEEEEPdyS9_ddNS7_10__identityEEEvT0_T1_T2_T3_T4_T6_E12temp_storage+120];
	add.f64 	%fd163, %fd161, %fd162;
	ld.shared.f64 	%fd164, [_ZZN3cub18CUB_300001_SM_10006detail6reduce28DeviceReduceSingleTileKernelINS2_10policy_hubIdyN4cuda3std3__44plusIdEEE10Policy1000EN6thrust24THRUST_300001_SM_1000_NS6detail15normal_iteratorINSD_10device_ptrIdEEEEPdyS9_ddNS7_10__identityEEEvT0_T1_T2_T3_T4_T6_E12temp_storage+128];
	add.f64 	%fd165, %fd163, %fd164;
	ld.shared.f64 	%fd166, [_ZZN3cub18CUB_300001_SM_10006detail6reduce28DeviceReduceSingleTileKernelINS2_10policy_hubIdyN4cuda3std3__44plusIdEEE10Policy1000EN6thrust24THRUST_300001_SM_1000_NS6detail15normal_iteratorINSD_10device_ptrIdEEEEPdyS9_ddNS7_10__identityEEEvT0_T1_T2_T3_T4_T6_E12temp_storage+136];
	add.f64 	%fd347, %fd165, %fd166;
$L__BB17_49:
	mov.u32 	%r230, %tid.x;
	setp.ne.s32 	%p65, %r230, 0;
	@%p65 bra 	$L__BB17_51;
	add.f64 	%fd325, %fd42, %fd347;
	st.global.f64 	[%rd1], %fd325;
$L__BB17_51:
	ret;

}
	// .globl	_ZN3cub18CUB_300001_SM_10006detail6reduce18DeviceReduceKernelINS2_10policy_hubIdyN4cuda3std3__44plusIdEEE10Policy1000EN6thrust24THRUST_300001_SM_1000_NS6detail15normal_iteratorINSD_10device_ptrIdEEEEyS9_dNS7_10__identityEEEvT0_PT3_T1_NS0_13GridEvenShareISN_EET2_T4_
.visible .entry _ZN3cub18CUB_300001_SM_10006detail6reduce18DeviceReduceKernelINS2_10policy_hubIdyN4cuda3std3__44plusIdEEE10Policy1000EN6thrust24THRUST_300001_SM_1000_NS6detail15normal_iteratorINSD_10device_ptrIdEEEEyS9_dNS7_10__identityEEEvT0_PT3_T1_NS0_13GridEvenShareISN_EET2_T4_(
	.param .align 8 .b8 _ZN3cub18CUB_300001_SM_10006detail6reduce18DeviceReduceKernelINS2_10policy_hubIdyN4cuda3std3__44plusIdEEE10Policy1000EN6thrust24THRUST_300001_SM_1000_NS6detail15normal_iteratorINSD_10device_ptrIdEEEEyS9_dNS7_10__identityEEEvT0_PT3_T1_NS0_13GridEvenShareISN_EET2_T4__param_0[8],
	.param .u64 .ptr .align 1 _ZN3cub18CUB_300001_SM_10006detail6reduce18DeviceReduceKernelINS2_10policy_hubIdyN4cuda3std3__44plusIdEEE10Policy1000EN6thrust24THRUST_300001_SM_1000_NS6detail15normal_iteratorINSD_10device_ptrIdEEEEyS9_dNS7_10__identityEEEvT0_PT3_T1_NS0_13GridEvenShareISN_EET2_T4__param_1,
	.param .u64 _ZN3cub18CUB_300001_SM_10006detail6reduce18DeviceReduceKernelINS2_10policy_hubIdyN4cuda3std3__44plusIdEEE10Policy1000EN6thrust24THRUST_300001_SM_1000_NS6detail15normal_iteratorINSD_10device_ptrIdEEEEyS9_dNS7_10__identityEEEvT0_PT3_T1_NS0_13GridEvenShareISN_EET2_T4__param_2,
	.param .align 8 .b8 _ZN3cub18CUB_300001_SM_10006detail6reduce18DeviceReduceKernelINS2_10policy_hubIdyN4cuda3std3__44plusIdEEE10Policy1000EN6thrust24THRUST_300001_SM_1000_NS6detail15normal_iteratorINSD_10device_ptrIdEEEEyS9_dNS7_10__identityEEEvT0_PT3_T1_NS0_13GridEvenShareISN_EET2_T4__param_3[72],
	.param .align 1 .b8 _ZN3cub18CUB_300001_SM_10006detail6reduce18DeviceReduceKernelINS2_10policy_hubIdyN4cuda3std3__44plusIdEEE10Policy1000EN6thrust24THRUST_300001_SM_1000_NS6detail15normal_iteratorINSD_10device_ptrIdEEEEyS9_dNS7_10__identityEEEvT0_PT3_T1_NS0_13GridEvenShareISN_EET2_T4__param_4[1],
	.param .align 1 .b8 _ZN3cub18CUB_300001_SM_10006detail6reduce18DeviceReduceKernelINS2_10policy_hubIdyN4cuda3std3__44plusIdEEE10Policy1000EN6thrust24THRUST_300001_SM_1000_NS6detail15normal_iteratorINSD_10device_ptrIdEEEEyS9_dNS7_10__identityEEEvT0_PT3_T1_NS0_13GridEvenShareISN_EET2_T4__param_5[1]
)
.maxntid 512
{
	.reg .pred 	%p<65>;
	.reg .b16 	%rs<4>;
	.reg .b32 	%r<280>;
	.reg .b64 	%rd<107>;
	.reg .b64 	%fd<344>;
	// demoted variable
	.shared .align 8 .b8 _ZZN3cub18CUB_300001_SM_10006detail6reduce18DeviceReduceKernelINS2_10policy_hubIdyN4cuda3std3__44plusIdEEE10Policy1000EN6thrust24THRUST_300001_SM_1000_NS6detail15normal_iteratorINSD_10device_ptrIdEEEEyS9_dNS7_10__identityEEEvT0_PT3_T1_NS0_13GridEvenShareISN_EET2_T4_E12temp_storage[152];
	ld.param.u64 	%rd1, [_ZN3cub18CUB_300001_SM_10006detail6reduce18DeviceReduceKernelINS2_10policy_hubIdyN4cuda3std3__44plusIdEEE10Policy1000EN6thrust24THRUST_300001_SM_1000_NS6detail15normal_iteratorINSD_10device_ptrIdEEEEyS9_dNS7_10__identityEEEvT0_PT3_T1_NS0_13GridEvenShareISN_EET2_T4__param_3+32];
	ld.param.u32 	%r1, [_ZN3cub18CUB_300001_SM_10006detail6reduce18DeviceReduceKernelINS2_10policy_hubIdyN4cuda3std3__44plusIdEEE10Policy1000EN6thrust24THRUST_300001_SM_1000_NS6detail15normal_iteratorINSD_10device_ptrIdEEEEyS9_dNS7_10__identityEEEvT0_PT3_T1_NS0_13GridEvenShareISN_EET2_T4__param_3+40];
	ld.param.u64 	%rd26, [_ZN3cub18CUB_300001_SM_10006detail6reduce18DeviceReduceKernelINS2_10policy_hubIdyN4cuda3std3__44plusIdEEE10Policy1000EN6thrust24THRUST_300001_SM_1000_NS6detail15normal_iteratorINSD_10device_ptrIdEEEEyS9_dNS7_10__identityEEEvT0_PT3_T1_NS0_13GridEvenShareISN_EET2_T4__param_0];
	cvta.to.global.u64 	%rd2, %rd26;
	mov.u32 	%r2, %ctaid.x;
	mul.lo.s32 	%r50, %r1, 3584;
	cvt.s64.s32 	%rd3, %r50;
	mul.lo.s32 	%r51, %r2, 3584;
	cvt.u64.u32 	%rd4, %r51;
	sub.s64 	%rd5, %rd1, %rd4;
	setp.gt.u64 	%p1, %rd5, 3583;
	@%p1 bra 	$L__BB18_25;
	cvt.u32.u64 	%r136, %rd4;
	cvt.u32.u64 	%r3, %rd1;
	sub.s32 	%r4, %r3, %r136;
	mov.u32 	%r5, %tid.x;
	setp.ge.s32 	%p23, %r5, %r4;
	mov.f64 	%fd332, 0d0000000000000000;
	mov.u32 	%r267, %r5;
	@%p23 bra 	$L__BB18_3;
	add.s32 	%r138, %r136, %r5;
	mul.wide.u32 	%rd60, %r138, 8;
	add.s64 	%rd61, %rd2, %rd60;
	ld.global.f64 	%fd332, [%rd61];
	add.s32 	%r267, %r5, 512;
$L__BB18_3:
	setp.ge.s32 	%p24, %r267, %r4;
	@%p24 bra 	$L__BB18_16;
	not.b32 	%r140, %r267;
	add.s32 	%r141, %r140, %r3;
	sub.s32 	%r142, %r141, %r136;
	shr.u32 	%r143, %r142, 9;
	add.s32 	%r8, %r143, 1;
	and.b32  	%r9, %r8, 15;
	setp.lt.u32 	%p25, %r142, 7680;
	@%p25 bra 	$L__BB18_7;
	and.b32  	%r144, %r8, 16777200;
	neg.s32 	%r265, %r144;
	mul.wide.u32 	%rd62, %r2, 28672;
	mul.wide.u32 	%rd63, %r267, 8;
	add.s64 	%rd64, %rd62, %rd63;
	add.s64 	%rd65, %rd64, %rd2;
	add.s64 	%rd101, %rd65, 32768;
$L__BB18_6:
	.pragma "nounroll";
	ld.global.f64 	%fd167, [%rd101+-32768];
	add.f64 	%fd168, %fd332, %fd167;
	ld.global.f64 	%fd169, [%rd101+-28672];
	add.f64 	%fd170, %fd168, %fd169;
	ld.global.f64 	%fd171, [%rd101+-24576];
	add.f64 	%fd172, %fd170, %fd171;
	ld.global.f64 	%fd173, [%rd101+-20480];
	add.f64 	%fd174, %fd172, %fd173;
	ld.global.f64 	%fd175, [%rd101+-16384];
	add.f64 	%fd176, %fd174, %fd175;
	ld.global.f64 	%fd177, [%rd101+-12288];
	add.f64 	%fd178, %fd176, %fd177;
	ld.global.f64 	%fd179, [%rd101+-8192];
	add.f64 	%fd180, %fd178, %fd179;
	ld.global.f64 	%fd181, [%rd101+-4096];
	add.f64 	%fd182, %fd180, %fd181;
	ld.global.f64 	%fd183, [%rd101];
	add.f64 	%fd184, %fd182, %fd183;
	ld.global.f64 	%fd185, [%rd101+4096];
	add.f64 	%fd186, %fd184, %fd185;
	ld.global.f64 	%fd187, [%rd101+8192];
	add.f64 	%fd188, %fd186, %fd187;
	ld.global.f64 	%fd189, [%rd101+12288];
	add.f64 	%fd190, %fd188, %fd189;
	ld.global.f64 	%fd191, [%rd101+16384];
	add.f64 	%fd192, %fd190, %fd191;
	ld.global.f64 	%fd193, [%rd101+20480];
	add.f64 	%fd194, %fd192, %fd193;
	ld.global.f64 	%fd195, [%rd101+24576];
	add.f64 	%fd196, %fd194, %fd195;
	ld.global.f64 	%fd197, [%rd101+28672];
	add.f64 	%fd332, %fd196, %fd197;
	add.s32 	%r267, %r267, 8192;
	add.s32 	%r265, %r265, 16;
	add.s64 	%rd101, %rd101, 65536;
	setp.ne.s32 	%p26, %r265, 0;
	@%p26 bra 	$L__BB18_6;
$L__BB18_7:
	setp.eq.s32 	%p27, %r9, 0;
	@%p27 bra 	$L__BB18_16;
	and.b32  	%r16, %r8, 7;
	setp.lt.u32 	%p28, %r9, 8;
	@%p28 bra 	$L__BB18_10;
	cvt.s64.s32 	%rd66, %r267;
	add.s64 	%rd67, %rd66, %rd4;
	shl.b64 	%rd68, %rd67, 3;
	add.s64 	%rd69, %rd2, %rd68;
	ld.global.f64 	%fd199, [%rd69];
	add.f64 	%fd200, %fd332, %fd199;
	ld.global.f64 	%fd201, [%rd69+4096];
	add.f64 	%fd202, %fd200, %fd201;
	ld.global.f64 	%fd203, [%rd69+8192];
	add.f64 	%fd204, %fd202, %fd203;
	ld.global.f64 	%fd205, [%rd69+12288];
	add.f64 	%fd206, %fd204, %fd205;
	ld.global.f64 	%fd207, [%rd69+16384];
	add.f64 	%fd208, %fd206, %fd207;
	ld.global.f64 	%fd209, [%rd69+20480];
	add.f64 	%fd210, %fd208, %fd209;
	ld.global.f64 	%fd211, [%rd69+24576];
	add.f64 	%fd212, %fd210, %fd211;
	ld.global.f64 	%fd213, [%rd69+28672];
	add.f64 	%fd332, %fd212, %fd213;
	add.s32 	%r267, %r267, 4096;
$L__BB18_10:
	setp.eq.s32 	%p29, %r16, 0;
	@%p29 bra 	$L__BB18_16;
	and.b32  	%r19, %r8, 3;
	setp.lt.u32 	%p30, %r16, 4;
	@%p30 bra 	$L__BB18_13;
	cvt.s64.s32 	%rd70, %r267;
	add.s64 	%rd71, %rd70, %rd4;
	shl.b64 	%rd72, %rd71, 3;
	add.s64 	%rd73, %rd2, %rd72;
	ld.global.f64 	%fd215, [%rd73];
	add.f64 	%fd216, %fd332, %fd215;
	ld.global.f64 	%fd217, [%rd73+4096];
	add.f64 	%fd218, %fd216, %fd217;
	ld.global.f64 	%fd219, [%rd73+8192];
	add.f64 	%fd220, %fd218, %fd219;
	ld.global.f64 	%fd221, [%rd73+12288];
	add.f64 	%fd332, %fd220, %fd221;
	add.s32 	%r267, %r267, 2048;
$L__BB18_13:
	setp.eq.s32 	%p31, %r19, 0;
	@%p31 bra 	$L__BB18_16;
	mul.wide.u32 	%rd74, %r2, 28672;
	add.s64 	%rd9, %rd2, %rd74;
	neg.s32 	%r270, %r19;
$L__BB18_15:
	.pragma "nounroll";
	mul.wide.s32 	%rd75, %r267, 8;
	add.s64 	%rd76, %rd9, %rd75;
	ld.global.f64 	%fd222, [%rd76];
	add.f64 	%fd332, %fd332, %fd222;
	add.s32 	%r267, %r267, 512;
	add.s32 	%r270, %r270, 1;
	setp.ne.s32 	%p32, %r270, 0;
	@%p32 bra 	$L__BB18_15;
$L__BB18_16:
	setp.lt.s32 	%p33, %r4, 512;
	@%p33 bra 	$L__BB18_21;
	// begin inline asm
	mov.u32 %r208, %laneid;
	// end inline asm
	mov.b64 	%rd87, %fd332;
	mov.b64 	{%r210, %r215}, %rd87;
	mov.b32 	%r216, 1;
	mov.b32 	%r257, 31;
	mov.b32 	%r258, -1;
	// begin inline asm
	shfl.sync.down.b32 %r209, %r210, %r216, %r257, %r258;
	// end inline asm
	// begin inline asm
	shfl.sync.down.b32 %r214, %r215, %r216, %r257, %r258;
	// end inline asm
	mov.b64 	%rd88, {%r209, %r214};
	mov.b64 	%fd281, %rd88;
	setp.gt.s32 	%p57, %r208, 30;
	add.f64 	%fd282, %fd332, %fd281;
	selp.f64 	%fd283, %fd332, %fd282, %p57;
	mov.b64 	%rd89, %fd283;
	mov.b64 	{%r220, %r225}, %rd89;
	mov.b32 	%r226, 2;
	// begin inline asm
	shfl.sync.down.b32 %r219, %r220, %r226, %r257, %r258;
	// end inline asm
	// begin inline asm
	shfl.sync.down.b32 %r224, %r225, %r226, %r257, %r258;
	// end inline asm
	mov.b64 	%rd90, {%r219, %r224};
	mov.b64 	%fd284, %rd90;
	setp.gt.s32 	%p58, %r208, 29;
	add.f64 	%fd285, %fd283, %fd284;
	selp.f64 	%fd286, %fd283, %fd285, %p58;
	mov.b64 	%rd91, %fd286;
	mov.b64 	{%r230, %r235}, %rd91;
	mov.b32 	%r236, 4;
	// begin inline asm
	shfl.sync.down.b32 %r229, %r230, %r236, %r257, %r258;
	// end inline asm
	// begin inline asm
	shfl.sync.down.b32 %r234, %r235, %r236, %r257, %r258;
	// end inline asm
	mov.b64 	%rd92, {%r229, %r234};
	mov.b64 	%fd287, %rd92;
	setp.gt.s32 	%p59, %r208, 27;
	add.f64 	%fd288, %fd286, %fd287;
	selp.f64 	%fd289, %fd286, %fd288, %p59;
	mov.b64 	%rd93, %fd289;
	mov.b64 	{%r240, %r245}, %rd93;
	mov.b32 	%r246, 8;
	// begin inline asm
	shfl.sync.down.b32 %r239, %r240, %r246, %r257, %r258;
	// end inline asm
	// begin inline asm
	shfl.sync.down.b32 %r244, %r245, %r246, %r257, %r258;
	// end inline asm
	mov.b64 	%rd94, {%r239, %r244};
	mov.b64 	%fd290, %rd94;
	setp.gt.s32 	%p60, %r208, 23;
	add.f64 	%fd291, %fd289, %fd290;
	selp.f64 	%fd292, %fd289, %fd291, %p60;
	mov.b64 	%rd95, %fd292;
	mov.b64 	{%r250, %r255}, %rd95;
	mov.b32 	%r256, 16;
	// begin inline asm
	shfl.sync.down.b32 %r249, %r250, %r256, %r257, %r258;
	// end inline asm
	// begin inline asm
	shfl.sync.down.b32 %r254, %r255, %r256, %r257, %r258;
	// end inline asm
	mov.b64 	%rd96, {%r249, %r254};
	mov.b64 	%fd293, %rd96;
	setp.gt.s32 	%p61, %r208, 15;
	add.f64 	%fd16, %fd292, %fd293;
	selp.f64 	%fd343, %fd292, %fd16, %p61;
	setp.ne.s32 	%p62, %r208, 0;
	@%p62 bra 	$L__BB18_19;
	shr.u32 	%r259, %r5, 2;
	and.b32  	%r260, %r259, 248;
	mov.u32 	%r261, _ZZN3cub18CUB_300001_SM_10006detail6reduce18DeviceReduceKernelINS2_10policy_hubIdyN4cuda3std3__44plusIdEEE10Policy1000EN6thrust24THRUST_300001_SM_1000_NS6detail15normal_iteratorINSD_10device_ptrIdEEEEyS9_dNS7_10__identityEEEvT0_PT3_T1_NS0_13GridEvenShareISN_EET2_T4_E12temp_storage;
	add.s32 	%r262, %r261, %r260;
	st.shared.f64 	[%r262+16], %fd16;
$L__BB18_19:
	bar.sync 	0;
	setp.ne.s32 	%p63, %r5, 0;
	@%p63 bra 	$L__BB18_46;
	ld.shared.f64 	%fd294, [_ZZN3cub18CUB_300001_SM_10006detail6reduce18DeviceReduceKernelINS2_10policy_hubIdyN4cuda3std3__44plusIdEEE10Policy1000EN6thrust24THRUST_300001_SM_1000_NS6detail15normal_iteratorINSD_10device_ptrIdEEEEyS9_dNS7_10__identityEEEvT0_PT3_T1_NS0_13GridEvenShareISN_EET2_T4_E12temp_storage+24];
	add.f64 	%fd295, %fd343, %fd294;
	ld.shared.f64 	%fd296, [_ZZN3cub18CUB_300001_SM_10006detail6reduce18DeviceReduceKernelINS2_10policy_hubIdyN4cuda3std3__44plusIdEEE10Policy1000EN6thrust24THRUST_300001_SM_1000_NS6detail15normal_iteratorINSD_10device_ptrIdEEEEyS9_dNS7_10__identityEEEvT0_PT3_T1_NS0_13GridEvenShareISN_EET2_T4_E12temp_storage+32];
	add.f64 	%fd297, %fd295, %fd296;
	ld.shared.f64 	%fd298, [_ZZN3cub18CUB_300001_SM_10006detail6reduce18DeviceReduceKernelINS2_10policy_hubIdyN4cuda3std3__44plusIdEEE10Policy1000EN6thrust24THRUST_300001_SM_1000_NS6detail15normal_iteratorINSD_10device_ptrIdEEEEyS9_dNS7_10__identityEEEvT0_PT3_T1_NS0_13GridEvenShareISN_EET2_T4_E12temp_storage+40];
	add.f64 	%fd299, %fd297, %fd298;
	ld.shared.f64 	%fd300, [_ZZN3cub18CUB_300001_SM_10006detail6reduce18DeviceReduceKernelINS2_10policy_hubIdyN4cuda3std3__44plusIdEEE10Policy1000EN6thrust24THRUST_300001_SM_1000_NS6detail15normal_iteratorINSD_10device_ptrIdEEEEyS9_dNS7_10__identityEEEvT0_PT3_T1_NS0_13GridEvenShareISN_EET2_T4_E12temp_storage+48];
	add.f64 	%fd301, %fd299, %fd300;
	ld.shared.f64 	%fd302, [_ZZN3cub18CUB_300001_SM_10006detail6reduce18DeviceReduceKernelINS2_10policy_hubIdyN4cuda3std3__44plusIdEEE10Policy1000EN6thrust24THRUST_300001_SM_1000_NS6detail15normal_iteratorINSD_10device_ptrIdEEEEyS9_dNS7_10__identityEEEvT0_PT3_T1_NS0_13GridEvenShareISN_EET2_T4_E12temp_storage+56];
	add.f64 	%fd303, %fd301, %fd302;
	ld.shared.f64 	%fd304, [_ZZN3cub18CUB_300001_SM_10006detail6reduce18DeviceReduceKernelINS2_10policy_hubIdyN4cuda3std3__44plusIdEEE10Policy1000EN6thrust24THRUST_300001_SM_1000_NS6detail15normal_iteratorINSD_10device_ptrIdEEEEyS9_dNS7_10__identityEEEvT0_PT3_T1_NS0_13GridEvenShareISN_EET2_T4_E12temp_storage+64];
	add.f64 	%fd305, %fd303, %fd304;
	ld.shared.f64 	%fd306, [_ZZN3cub18CUB_300001_SM_10006detail6reduce18DeviceReduceKernelINS2_10policy_hubIdyN4cuda3std3__44plusIdEEE10Policy1000EN6thrust24THRUST_300001_SM_1000_NS6detail15normal_iteratorINSD_10device_ptrIdEEEEyS9_dNS7_10__identityEEEvT0_PT3_T1_NS0_13GridEvenShareISN_EET2_T4_E12temp_storage+72];
	add.f64 	%fd307, %fd305, %fd306;
	ld.shared.f64 	%fd308, [_ZZN3cub18CUB_300001_SM_10006detail6reduce18DeviceReduceKernelINS2_10policy_hubIdyN4cuda3std3__44plusIdEEE10Policy1000EN6thrust24THRUST_300001_SM_1000_NS6detail15normal_iteratorINSD_10device_ptrIdEEEEyS9_dNS7_10__identityEEEvT0_PT3_T1_NS0_13GridEvenShareISN_EET2_T4_E12temp_storage+80];
	add.f64 	%fd309, %fd307, %fd308;
	ld.shared.f64 	%fd310, [_ZZN3cub18CUB_300001_SM_10006detail6reduce18DeviceReduceKernelINS2_10policy_hubIdyN4cuda3std3__44plusIdEEE10Policy1000EN6thrust24THRUST_300001_SM_1000_NS6detail15normal_iteratorINSD_10device_ptrIdEEEEyS9_dNS7_10__identityEEEvT0_PT3_T1_NS0_13GridEvenShareISN_EET2_T4_E12temp_storage+88];
	add.f64 	%fd311, %fd309, %fd310;
	ld.shared.f64 	%fd312, [_ZZN3cub18CUB_300001_SM_10006detail6reduce18DeviceReduceKernelINS2_10policy_hubIdyN4cuda3std3__44plusIdEEE10Policy1000EN6thrust24THRUST_300001_SM_1000_NS6detail15normal_iteratorINSD_10device_ptrIdEEEEyS9_dNS7_10__identityEEEvT0_PT3_T1_NS0_13GridEvenShareISN_EET2_T4_E12temp_storage+96];
	add.f64 	%fd313, %fd311, %fd312;
	ld.shared.f64 	%fd314, [_ZZN3cub18CUB_300001_SM_10006detail6reduce18DeviceReduceKernelINS2_10policy_hubIdyN4cuda3std3__44plusIdEEE10Policy1000EN6thrust24THRUST_300001_SM_1000_NS6detail15normal_iteratorINSD_10device_ptrIdEEEEyS9_dNS7_10__identityEEEvT0_PT3_T1_NS0_13GridEvenShareISN_EET2_T4_E12temp_storage+104];
	add.f64 	%fd315, %fd313, %fd314;
	ld.shared.f64 	%fd316, [_ZZN3cub18CUB_300001_SM_10006detail6reduce18DeviceReduceKernelINS2_10policy_hubIdyN4cuda3std3__44plusIdEEE10Policy1000EN6thrust24THRUST_300001_SM_1000_NS6detail15normal_iteratorINSD_10device_ptrIdEEEEyS9_dNS7_10__identityEEEvT0_PT3_T1_NS0_13GridEvenShareISN_EET2_T4_E12temp_storage+112];
	add.f64 	%fd317, %fd315, %fd316;
	ld.shared.f64 	%fd318, [_ZZN3cub18CUB_300001_SM_10006detail6reduce18DeviceReduceKernelINS2_10policy_hubIdyN4cuda3std3__44plusIdEEE10Policy1000EN6thrust24THRUST_300001_SM_1000_NS6detail15normal_iteratorINSD_10device_ptrIdEEEEyS9_dNS7_10__identityEEEvT0_PT3_T1_NS0_13GridEvenShareISN_EET2_T4_E12temp_storage+120];
	add.f64 	%fd319, %fd317, %fd318;
	ld.shared.f64 	%fd320, [_ZZN3cub18CUB_300001_SM_10006detail6reduce18DeviceReduceKernelINS2_10policy_hubIdyN4cuda3std3__44plusIdEEE10Policy1000EN6thrust24THRUST_300001_SM_1000_NS6detail15normal_iteratorINSD_10device_ptrIdEEEEyS9_dNS7_10__identityEEEvT0_PT3_T1_NS0_13GridEvenShareISN_EET2_T4_E12temp_storage+128];
	add.f64 	%fd321, %fd319, %fd320;
	ld.shared.f64 	%fd322, [_ZZN3cub18CUB_300001_SM_10006detail6reduce18DeviceReduceKernelINS2_10policy_hubIdyN4cuda3std3__44plusIdEEE10Policy1000EN6thrust24THRUST_300001_SM_1000_NS6detail15normal_iteratorINSD_10device_ptrIdEEEEyS9_dNS7_10__identityEEEvT0_PT3_T1_NS0_13GridEvenShareISN_EET2_T4_E12temp_storage+136];
	add.f64 	%fd343, %fd321, %fd322;
	bra.uni 	$L__BB18_46;
$L__BB18_21:
	// begin inline asm
	mov.u32 %r145, %laneid;
	// end inline asm
	and.b32  	%r196, %r5, 992;
	add.s32 	%r197, %r196, 32;
	setp.gt.s32 	%p34, %r197, %r4;
	not.b32 	%r198, %r196;
	add.s32 	%r199, %r4, %r198;
	selp.b32 	%r194, %r199, 31, %p34;
	mov.b64 	%rd77, %fd332;
	mov.b64 	{%r147, %r152}, %rd77;
	mov.b32 	%r153, 1;
	mov.b32 	%r195, -1;
	// begin inline asm
	shfl.sync.down.b32 %r146, %r147, %r153, %r194, %r195;
	// end inline asm
	// begin inline asm
	shfl.sync.down.b32 %r151, %r152, %r153, %r194, %r195;
	// end inline asm
	mov.b64 	%rd78, {%r146, %r151};
	mov.b64 	%fd223, %rd78;
	setp.lt.s32 	%p35, %r145, %r194;
	add.f64 	%fd224, %fd332, %fd223;
	selp.f64 	%fd225, %fd224, %fd332, %p35;
	mov.b64 	%rd79, %fd225;
	mov.b64 	{%r157, %r162}, %rd79;
	mov.b32 	%r163, 2;
	// begin inline asm
	shfl.sync.down.b32 %r156, %r157, %r163, %r194, %r195;
	// end inline asm
	// begin inline asm
	shfl.sync.down.b32 %r161, %r162, %r163, %r194, %r195;
	// end inline asm
	mov.b64 	%rd80, {%r156, %r161};
	mov.b64 	%fd226, %rd80;
	add.s32 	%r200, %r145, 2;
	setp.gt.s32 	%p36, %r200, %r194;
	add.f64 	%fd227, %fd225, %fd226;
	selp.f64 	%fd228, %fd225, %fd227, %p36;
	mov.b64 	%rd81, %fd228;
	mov.b64 	{%r167, %r172}, %rd81;
	mov.b32 	%r173, 4;
	// begin inline asm
	shfl.sync.down.b32 %r166, %r167, %r173, %r194, %r195;
	// end inline asm
	// begin inline asm
	shfl.sync.down.b32 %r171, %r172, %r173, %r194, %r195;
	// end inline asm
	mov.b64 	%rd82, {%r166, %r171};
	mov.b64 	%fd229, %rd82;
	add.s32 	%r201, %r145, 4;
	setp.gt.s32 	%p37, %r201, %r194;
	add.f64 	%fd230, %fd228, %fd229;
	selp.f64 	%fd231, %fd228, %fd230, %p37;
	mov.b64 	%rd83, %fd231;
	mov.b64 	{%r177, %r182}, %rd83;
	mov.b32 	%r183, 8;
	// begin inline asm
	shfl.sync.down.b32 %r176, %r177, %r183, %r194, %r195;
	// end inline asm
	// begin inline asm
	shfl.sync.down.b32 %r181, %r182, %r183, %r194, %r195;
	// end inline asm
	mov.b64 	%rd84, {%r176, %r181};
	mov.b64 	%fd232, %rd84;
	add.s32 	%r202, %r145, 8;
	setp.gt.s32 	%p38, %r202, %r194;
	add.f64 	%fd233, %fd231, %fd232;
	selp.f64 	%fd234, %fd231, %fd233, %p38;
	mov.b64 	%rd85, %fd234;
	mov.b64 	{%r187, %r192}, %rd85;
	mov.b32 	%r193, 16;
	// begin inline asm
	shfl.sync.down.b32 %r186, %r187, %r193, %r194, %r195;
	// end inline asm
	// begin inline asm
	shfl.sync.down.b32 %r191, %r192, %r193, %r194, %r195;
	// end inline asm
	mov.b64 	%rd86, {%r186, %r191};
	mov.b64 	%fd235, %rd86;
	add.s32 	%r203, %r145, 16;
	setp.gt.s32 	%p39, %r203, %r194;
	add.f64 	%fd236, %fd234, %fd235;
	selp.f64 	%fd343, %fd234, %fd236, %p39;
	setp.ne.s32 	%p40, %r145, 0;
	@%p40 bra 	$L__BB18_23;
	shr.u32 	%r204, %r5, 2;
	and.b32  	%r205, %r204, 248;
	mov.u32 	%r206, _ZZN3cub18CUB_300001_SM_10006detail6reduce18DeviceReduceKernelINS2_10policy_hubIdyN4cuda3std3__44plusIdEEE10Policy1000EN6thrust24THRUST_300001_SM_1000_NS6detail15normal_iteratorINSD_10device_ptrIdEEEEyS9_dNS7_10__identityEEEvT0_PT3_T1_NS0_13GridEvenShareISN_EET2_T4_E12temp_storage;
	add.s32 	%r207, %r206, %r205;
	st.shared.f64 	[%r207+16], %fd343;
$L__BB18_23:
	bar.sync 	0;
	setp.ne.s32 	%p41, %r5, 0;
	@%p41 bra 	$L__BB18_46;
	setp.gt.s32 	%p42, %r4, 32;
	ld.shared.f64 	%fd237, [_ZZN3cub18CUB_300001_SM_10006detail6reduce18DeviceReduceKernelINS2_10policy_hubIdyN4cuda3std3__44plusIdEEE10Policy1000EN6thrust24THRUST_300001_SM_1000_NS6detail15normal_iteratorINSD_10device_ptrIdEEEEyS9_dNS7_10__identityEEEvT0_PT3_T1_NS0_13GridEvenShareISN_EET2_T4_E12temp_storage+24];
	add.f64 	%fd238, %fd343, %fd237;
	selp.f64 	%fd239, %fd238, %fd343, %p42;
	setp.gt.s32 	%p43, %r4, 64;
	ld.shared.f64 	%fd240, [_ZZN3cub18CUB_300001_SM_10006detail6reduce18DeviceReduceKernelINS2_10policy_hubIdyN4cuda3std3__44plusIdEEE10Policy1000EN6thrust24THRUST_300001_SM_1000_NS6detail15normal_iteratorINSD_10device_ptrIdEEEEyS9_dNS7_10__identityEEEvT0_PT3_T1_NS0_13GridEvenShareISN_EET2_T4_E12temp_storage+32];
	add.f64 	%fd241, %fd240, %fd239;
	selp.f64 	%fd242, %fd241, %fd239, %p43;
	setp.gt.s32 	%p44, %r4, 96;
	ld.shared.f64 	%fd243, [_ZZN3cub18CUB_300001_SM_10006detail6reduce18DeviceReduceKernelINS2_10policy_hubIdyN4cuda3std3__44plusIdEEE10Policy1000EN6thrust24THRUST_300001_SM_1000_NS6detail15normal_iteratorINSD_10device_ptrIdEEEEyS9_dNS7_10__identityEEEvT0_PT3_T1_NS0_13GridEvenShareISN_EET2_T4_E12temp_storage+40];
	add.f64 	%fd244, %fd243, %fd242;
	selp.f64 	%fd245, %fd244, %fd242, %p44;
	setp.gt.s32 	%p45, %r4, 128;
	ld.shared.f64 	%fd246, [_ZZN3cub18CUB_300001_SM_10006detail6reduce18DeviceReduceKernelINS2_10policy_hubIdyN4cuda3std3__44plusIdEEE10Policy1000EN6thrust24THRUST_300001_SM_1000_NS6detail15normal_iteratorINSD_10device_ptrIdEEEEyS9_dNS7_10__identityEEEvT0_PT3_T1_NS0_13GridEvenShareISN_EET2_T4_E12temp_storage+48];
	add.f64 	%fd247, %fd246, %fd245;
	selp.f64 	%fd248, %fd247, %fd245, %p45;
	setp.gt.s32 	%p46, %r4, 160;
	ld.shared.f64 	%fd249, [_ZZN3cub18CUB_300001_SM_10006detail6reduce18DeviceReduceKernelINS2_10policy_hubIdyN4cuda3std3__44plusIdEEE10Policy1000EN6thrust24THRUST_300001_SM_1000_NS6detail15normal_iteratorINSD_10device_ptrIdEEEEyS9_dNS7_10__identityEEEvT0_PT3_T1_NS0_13GridEvenShareISN_EET2_T4_E12temp_storage+56];
	add.f64 	%fd250, %fd249, %fd248;
	selp.f64 	%fd251, %fd250, %fd248, %p46;
	setp.gt.s32 	%p47, %r4, 192;
	ld.shared.f64 	%fd252, [_ZZN3cub18CUB_300001_SM_10006detail6reduce18DeviceReduceKernelINS2_10policy_hubIdyN4cuda3std3__44plusIdEEE10Policy1000EN6thrust24THRUST_300001_SM_1000_NS6detail15normal_iteratorINSD_10device_ptrIdEEEEyS9_dNS7_10__identityEEEvT0_PT3_T1_NS0_13GridEvenShareISN_EET2_T4_E12temp_storage+64];
	add.f64 	%fd253, %fd252, %fd251;
	selp.f64 	%fd254, %fd253, %fd251, %p47;
	setp.gt.s32 	%p48, %r4, 224;
	ld.shared.f64 	%fd255, [_ZZN3cub18CUB_300001_SM_10006detail6reduce18DeviceReduceKernelINS2_10policy_hubIdyN4cuda3std3__44plusIdEEE10Policy1000EN6thrust24THRUST_300001_SM_1000_NS6detail15normal_iteratorINSD_10device_ptrIdEEEEyS9_dNS7_10__identityEEEvT0_PT3_T1_NS0_13GridEvenShareISN_EET2_T4_E12temp_storage+72];
	add.f64 	%fd256, %fd255, %fd254;
	selp.f64 	%fd257, %fd256, %fd254, %p48;
	setp.gt.s32 	%p49, %r4, 256;
	ld.shared.f64 	%fd258, [_ZZN3cub18CUB_300001_SM_10006detail6reduce18DeviceReduceKernelINS2_10policy_hubIdyN4cuda3std3__44plusIdEEE10Policy1000EN6thrust24THRUST_300001_SM_1000_NS6detail15normal_iteratorINSD_10device_ptrIdEEEEyS9_dNS7_10__identityEEEvT0_PT3_T1_NS0_13GridEvenShareISN_EET2_T4_E12temp_storage+80];
	add.f64 	%fd259, %fd258, %fd257;
	selp.f64 	%fd260, %fd259, %fd257, %p49;
	setp.gt.s32 	%p50, %r4, 288;
	ld.shared.f64 	%fd261, [_ZZN3cub18CUB_300001_SM_10006detail6reduce18DeviceReduceKernelINS2_10policy_hubIdyN4cuda3std3__44plusIdEEE10Policy1000EN6thrust24THRUST_300001_SM_1000_NS6detail15normal_iteratorINSD_10device_ptrIdEEEEyS9_dNS7_10__identityEEEvT0_PT3_T1_NS0_13GridEvenShareISN_EET2_T4_E12temp_storage+88];
	add.f64 	%fd262, %fd261, %fd260;
	selp.f64 	%fd263, %fd262, %fd260, %p50;
	setp.gt.s32 	%p51, %r4, 320;
	ld.shared.f64 	%fd264, [_ZZN3cub18CUB_300001_SM_10006detail6reduce18DeviceReduceKernelINS2_10policy_hubIdyN4cuda3std3__44plusIdEEE10Policy1000EN6thrust24THRUST_300001_SM_1000_NS6detail15normal_iteratorINSD_10device_ptrIdEEEEyS9_dNS7_10__identityEEEvT0_PT3_T1_NS0_13GridEvenShareISN_EET2_T4_E12temp_storage+96];
	add.f64 	%fd265, %fd264, %fd263;
	selp.f64 	%fd266, %fd265, %fd263, %p51;
	setp.gt.s32 	%p52, %r4, 352;
	ld.shared.f64 	%fd267, [_ZZN3cub18CUB_300001_SM_10006detail6reduce18DeviceReduceKernelINS2_10policy_hubIdyN4cuda3std3__44plusIdEEE10Policy1000EN6thrust24THRUST_300001_SM_1000_NS6detail15normal_iteratorINSD_10device_ptrIdEEEEyS9_dNS7_10__identityEEEvT0_PT3_T1_NS0_13GridEvenShareISN_EET2_T4_E12temp_storage+104];
	add.f64 	%fd268, %fd267, %fd266;
	selp.f64 	%fd269, %fd268, %fd266, %p52;
	setp.gt.s32 	%p53, %r4, 384;
	ld.shared.f64 	%fd270, [_ZZN3cub18CUB_300001_SM_10006detail6reduce18DeviceReduceKernelINS2_10policy_hubIdyN4cuda3std3__44plusIdEEE10Policy1000EN6thrust24THRUST_300001_SM_1000_NS6detail15normal_iteratorINSD_10device_ptrIdEEEEyS9_dNS7_10__identityEEEvT0_PT3_T1_NS0_13GridEvenShareISN_EET2_T4_E12temp_storage+112];
	add.f64 	%fd271, %fd270, %fd269;
	selp.f64 	%fd272, %fd271, %fd269, %p53;
	setp.gt.s32 	%p54, %r4, 416;
	ld.shared.f64 	%fd273, [_ZZN3cub18CUB_300001_SM_10006detail6reduce18DeviceReduceKernelINS2_10policy_hubIdyN4cuda3std3__44plusIdEEE10Policy1000EN6thrust24THRUST_300001_SM_1000_NS6detail15normal_iteratorINSD_10device_ptrIdEEEEyS9_dNS7_10__identityEEEvT0_PT3_T1_NS0_13GridEvenShareISN_EET2_T4_E12temp_storage+120];
	add.f64 	%fd274, %fd273, %fd272;
	selp.f64 	%fd275, %fd274, %fd272, %p54;
	setp.gt.s32 	%p55, %r4, 448;
	ld.shared.f64 	%fd276, [_ZZN3cub18CUB_300001_SM_10006detail6reduce18DeviceReduceKernelINS2_10policy_hubIdyN4cuda3std3__44plusIdEEE10Policy1000EN6thrust24THRUST_300001_SM_1000_NS6detail15normal_iteratorINSD_10device_ptrIdEEEEyS9_dNS7_10__identityEEEvT0_PT3_T1_NS0_13GridEvenShareISN_EET2_T4_E12temp_storage+128];
	add.f64 	%fd277, %fd276, %fd275;
	selp.f64 	%fd278, %fd277, %fd275, %p55;
	setp.gt.s32 	%p56, %r4, 480;
	ld.shared.f64 	%fd279, [_ZZN3cub18CUB_300001_SM_10006detail6reduce18DeviceReduceKernelINS2_10policy_hubIdyN4cuda3std3__44plusIdEEE10Policy1000EN6thrust24THRUST_300001_SM_1000_NS6detail15normal_iteratorINSD_10device_ptrIdEEEEyS9_dNS7_10__identityEEEvT0_PT3_T1_NS0_13GridEvenShareISN_EET2_T4_E12temp_storage+136];
	add.f64 	%fd280, %fd279, %fd278;
	selp.f64 	%fd343, %fd280, %fd278, %p56;
	bra.uni 	$L__BB18_46;
$L__BB18_25:
	cvt.u32.u64 	%r52, %rd4;
	mov.u32 	%r27, %tid.x;
	add.s32 	%r53, %r52, %r27;
	mul.wide.u32 	%rd27, %r53, 8;
	add.s64 	%rd28, %rd2, %rd27;
	ld.global.f64 	%fd41, [%rd28];
	ld.global.f64 	%fd42, [%rd28+4096];
	ld.global.f64 	%fd43, [%rd28+8192];
	ld.global.f64 	%fd44, [%rd28+12288];
	ld.global.f64 	%fd45, [%rd28+16384];
	ld.global.f64 	%fd46, [%rd28+20480];
	ld.global.f64 	%fd47, [%rd28+24576];
	add.f64 	%fd48, %fd41, %fd42;
	add.f64 	%fd49, %fd48, %fd43;
	add.f64 	%fd50, %fd49, %fd44;
	add.f64 	%fd51, %fd50, %fd45;
	add.f64 	%fd52, %fd51, %fd46;
	add.f64 	%fd342, %fd52, %fd47;
	setp.lt.u64 	%p2, %rd5, %rd3;
	@%p2 bra 	$L__BB18_42;
	cvt.u32.u64 	%r55, %rd3;
	cvt.u64.u32 	%rd10, %r27;
	add.s64 	%rd103, %rd4, %rd3;
	cvt.u32.u64 	%r28, %rd1;
	not.b32 	%r57, %r27;
	add.s32 	%r58, %r57, %r28;
	sub.s32 	%r59, %r58, %r55;
	sub.s32 	%r272, %r59, %r52;
	add.s64 	%rd29, %rd103, %rd10;
	shl.b64 	%rd30, %rd29, 3;
	add.s64 	%rd31, %rd30, %rd2;
	add.s64 	%rd102, %rd31, 32768;
	mov.b32 	%r273, 0;
	mov.u64 	%rd104, %rd4;
$L__BB18_27:
	cvt.s64.s32 	%rd16, %r50;
	add.s64 	%rd104, %rd104, %rd16;
	add.s64 	%rd32, %rd1, -3584;
	setp.gt.u64 	%p3, %rd104, %rd32;
	@%p3 bra 	$L__BB18_29;
	mul.lo.s32 	%r61, %r1, 3584;
	cvt.s64.s32 	%rd33, %r61;
	add.s64 	%rd34, %rd104, %rd10;
	shl.b64 	%rd35, %rd34, 3;
	add.s64 	%rd36, %rd2, %rd35;
	ld.global.f64 	%fd53, [%rd36];
	ld.global.f64 	%fd54, [%rd36+4096];
	ld.global.f64 	%fd55, [%rd36+8192];
	ld.global.f64 	%fd56, [%rd36+12288];
	ld.global.f64 	%fd57, [%rd36+16384];
	ld.global.f64 	%fd58, [%rd36+20480];
	ld.global.f64 	%fd59, [%rd36+24576];
	add.f64 	%fd60, %fd342, %fd53;
	add.f64 	%fd61, %fd60, %fd54;
	add.f64 	%fd62, %fd61, %fd55;
	add.f64 	%fd63, %fd62, %fd56;
	add.f64 	%fd64, %fd63, %fd57;
	add.f64 	%fd65, %fd64, %fd58;
	add.f64 	%fd342, %fd65, %fd59;
	sub.s64 	%rd37, %rd1, %rd104;
	setp.lt.u64 	%p4, %rd37, %rd33;
	add.s32 	%r273, %r273, 1;
	add.s64 	%rd103, %rd103, %rd33;
	sub.s32 	%r272, %r272, %r61;
	mul.wide.s32 	%rd38, %r61, 8;
	add.s64 	%rd102, %rd102, %rd38;
	@%p4 bra 	$L__BB18_42;
	bra.uni 	$L__BB18_27;
$L__BB18_29:
	setp.le.u64 	%p5, %rd1, %rd104;
	cvt.u32.u64 	%r62, %rd104;
	cvt.u32.u64 	%r63, %rd1;
	sub.s32 	%r64, %r63, %r62;
	setp.ge.s32 	%p6, %r27, %r64;
	or.pred  	%p7, %p5, %p6;
	@%p7 bra 	$L__BB18_42;
	cvt.u32.u64 	%r66, %rd16;
	cvt.u32.u64 	%r67, %rd4;
	not.b32 	%r68, %r27;
	add.s32 	%r69, %r68, %r28;
	add.s32 	%r70, %r66, %r67;
	sub.s32 	%r71, %r69, %r70;
	mul.lo.s32 	%r72, %r1, %r273;
	mad.lo.s32 	%r73, %r72, -3584, %r71;
	shr.u32 	%r74, %r73, 9;
	add.s32 	%r34, %r74, 1;
	and.b32  	%r35, %r34, 15;
	setp.lt.u32 	%p8, %r73, 7680;
	mov.u32 	%r276, %r27;
	@%p8 bra 	$L__BB18_33;
	shr.u32 	%r75, %r272, 9;
	add.s32 	%r76, %r75, 1;
	and.b32  	%r77, %r76, 16777200;
	neg.s32 	%r274, %r77;
	mov.u32 	%r276, %r27;
$L__BB18_32:
	.pragma "nounroll";
	ld.global.f64 	%fd67, [%rd102+-32768];
	add.f64 	%fd68, %fd342, %fd67;
	ld.global.f64 	%fd69, [%rd102+-28672];
	add.f64 	%fd70, %fd68, %fd69;
	ld.global.f64 	%fd71, [%rd102+-24576];
	add.f64 	%fd72, %fd70, %fd71;
	ld.global.f64 	%fd73, [%rd102+-20480];
	add.f64 	%fd74, %fd72, %fd73;
	ld.global.f64 	%fd75, [%rd102+-16384];
	add.f64 	%fd76, %fd74, %fd75;
	ld.global.f64 	%fd77, [%rd102+-12288];
	add.f64 	%fd78, %fd76, %fd77;
	ld.global.f64 	%fd79, [%rd102+-8192];
	add.f64 	%fd80, %fd78, %fd79;
	ld.global.f64 	%fd81, [%rd102+-4096];
	add.f64 	%fd82, %fd80, %fd81;
	ld.global.f64 	%fd83, [%rd102];
	add.f64 	%fd84, %fd82, %fd83;
	ld.global.f64 	%fd85, [%rd102+4096];
	add.f64 	%fd86, %fd84, %fd85;
	ld.global.f64 	%fd87, [%rd102+8192];
	add.f64 	%fd88, %fd86, %fd87;
	ld.global.f64 	%fd89, [%rd102+12288];
	add.f64 	%fd90, %fd88, %fd89;
	ld.global.f64 	%fd91, [%rd102+16384];
	add.f64 	%fd92, %fd90, %fd91;
	ld.global.f64 	%fd93, [%rd102+20480];
	add.f64 	%fd94, %fd92, %fd93;
	ld.global.f64 	%fd95, [%rd102+24576];
	add.f64 	%fd96, %fd94, %fd95;
	ld.global.f64 	%fd97, [%rd102+28672];
	add.f64 	%fd342, %fd96, %fd97;
	add.s32 	%r276, %r276, 8192;
	add.s32 	%r274, %r274, 16;
	add.s64 	%rd102, %rd102, 65536;
	setp.ne.s32 	%p9, %r274, 0;
	@%p9 bra 	$L__BB18_32;
$L__BB18_33:
	setp.eq.s32 	%p10, %r35, 0;
	@%p10 bra 	$L__BB18_42;
	and.b32  	%r42, %r34, 7;
	setp.lt.u32 	%p11, %r35, 8;
	@%p11 bra 	$L__BB18_36;
	cvt.u64.u32 	%rd39, %r276;
	add.s64 	%rd40, %rd104, %rd39;
	shl.b64 	%rd41, %rd40, 3;
	add.s64 	%rd42, %rd2, %rd41;
	ld.global.f64 	%fd99, [%rd42];
	add.f64 	%fd100, %fd342, %fd99;
	ld.global.f64 	%fd101, [%rd42+4096];
	add.f64 	%fd102, %fd100, %fd101;
	ld.global.f64 	%fd103, [%rd42+8192];
	add.f64 	%fd104, %fd102, %fd103;
	ld.global.f64 	%fd105, [%rd42+12288];
	add.f64 	%fd106, %fd104, %fd105;
	ld.global.f64 	%fd107, [%rd42+16384];
	add.f64 	%fd108, %fd106, %fd107;
	ld.global.f64 	%fd109, [%rd42+20480];
	add.f64 	%fd110, %fd108, %fd109;
	ld.global.f64 	%fd111, [%rd42+24576];
	add.f64 	%fd112, %fd110, %fd111;
	ld.global.f64 	%fd113, [%rd42+28672];
	add.f64 	%fd342, %fd112, %fd113;
	add.s32 	%r276, %r276, 4096;
$L__BB18_36:
	setp.eq.s32 	%p12, %r42, 0;
	@%p12 bra 	$L__BB18_42;
	setp.lt.u32 	%p13, %r42, 4;
	@%p13 bra 	$L__BB18_39;
	cvt.u64.u32 	%rd43, %r276;
	add.s64 	%rd44, %rd104, %rd43;
	shl.b64 	%rd45, %rd44, 3;
	add.s64 	%rd46, %rd2, %rd45;
	ld.global.f64 	%fd115, [%rd46];
	add.f64 	%fd116, %fd342, %fd115;
	ld.global.f64 	%fd117, [%rd46+4096];
	add.f64 	%fd118, %fd116, %fd117;
	ld.global.f64 	%fd119, [%rd46+8192];
	add.f64 	%fd120, %fd118, %fd119;
	ld.global.f64 	%fd121, [%rd46+12288];
	add.f64 	%fd342, %fd120, %fd121;
	add.s32 	%r276, %r276, 2048;
$L__BB18_39:
	and.b32  	%r78, %r34, 3;
	setp.eq.s32 	%p14, %r78, 0;
	@%p14 bra 	$L__BB18_42;
	cvt.u64.u32 	%rd47, %r276;
	add.s64 	%rd48, %rd47, %rd103;
	shl.b64 	%rd49, %rd48, 3;
	add.s64 	%rd106, %rd2, %rd49;
	cvt.u16.u32 	%rs1, %r272;
	shr.u16 	%rs2, %rs1, 9;
	add.s16 	%rs3, %rs2, 1;
	cvt.u32.u16 	%r79, %rs3;
	and.b32  	%r80, %r79, 3;
	neg.s32 	%r279, %r80;
$L__BB18_41:
	.pragma "nounroll";
	ld.global.f64 	%fd122, [%rd106];
	add.f64 	%fd342, %fd342, %fd122;
	add.s64 	%rd106, %rd106, 4096;
	add.s32 	%r279, %r279, 1;
	setp.ne.s32 	%p15, %r279, 0;
	@%p15 bra 	$L__BB18_41;
$L__BB18_42:
	// begin inline asm
	mov.u32 %r81, %laneid;
	// end inline asm
	mov.b64 	%rd50, %fd342;
	mov.b64 	{%r83, %r88}, %rd50;
	mov.b32 	%r89, 1;
	mov.b32 	%r130, 31;
	mov.b32 	%r131, -1;
	// begin inline asm
	shfl.sync.down.b32 %r82, %r83, %r89, %r130, %r131;
	// end inline asm
	// begin inline asm
	shfl.sync.down.b32 %r87, %r88, %r89, %r130, %r131;
	// end inline asm
	mov.b64 	%rd51, {%r82, %r87};
	mov.b64 	%fd123, %rd51;
	setp.gt.s32 	%p16, %r81, 30;
	add.f64 	%fd124, %fd342, %fd123;
	selp.f64 	%fd125, %fd342, %fd124, %p16;
	mov.b64 	%rd52, %fd125;
	mov.b64 	{%r93, %r98}, %rd52;
	mov.b32 	%r99, 2;
	// begin inline asm
	shfl.sync.down.b32 %r92, %r93, %r99, %r130, %r131;
	// end inline asm
	// begin inline asm
	shfl.sync.down.b32 %r97, %r98, %r99, %r130, %r131;
	// end inline asm
	mov.b64 	%rd53, {%r92, %r97};
	mov.b64 	%fd126, %rd53;
	setp.gt.s32 	%p17, %r81, 29;
	add.f64 	%fd127, %fd125, %fd126;
	selp.f64 	%fd128, %fd125, %fd127, %p17;
	mov.b64 	%rd54, %fd128;
	mov.b64 	{%r103, %r108}, %rd54;
	mov.b32 	%r109, 4;
	// begin inline asm
	shfl.sync.down.b32 %r102, %r103, %r109, %r130, %r131;
	// end inline asm
	// begin inline asm
	shfl.sync.down.b32 %r107, %r108, %r109, %r130, %r131;
	// end inline asm
	mov.b64 	%rd55, {%r102, %r107};
	mov.b64 	%fd129, %rd55;
	setp.gt.s32 	%p18, %r81, 27;
	add.f64 	%fd130, %fd128, %fd129;
	selp.f64 	%fd131, %fd128, %fd130, %p18;
	mov.b64 	%rd56, %fd131;
	mov.b64 	{%r113, %r118}, %rd56;
	mov.b32 	%r119, 8;
	// begin inline asm
	shfl.sync.down.b32 %r112, %r113, %r119, %r130, %r131;
	// end inline asm
	// begin inline asm
	shfl.sync.down.b32 %r117, %r118, %r119, %r130, %r131;
	// end inline asm
	mov.b64 	%rd57, {%r112, %r117};
	mov.b64 	%fd132, %rd57;
	setp.gt.s32 	%p19, %r81, 23;
	add.f64 	%fd133, %fd131, %fd132;
	selp.f64 	%fd134, %fd131, %fd133, %p19;
	mov.b64 	%rd58, %fd134;
	mov.b64 	{%r123, %r128}, %rd58;
	mov.b32 	%r129, 16;
	// begin inline asm
	shfl.sync.down.b32 %r122, %r123, %r129, %r130, %r131;
	// end inline asm
	// begin inline asm
	shfl.sync.down.b32 %r127, %r128, %r129, %r130, %r131;
	// end inline asm
	mov.b64 	%rd59, {%r122, %r127};
	mov.b64 	%fd135, %rd59;
	setp.gt.s32 	%p20, %r81, 15;
	add.f64 	%fd37, %fd134, %fd135;
	selp.f64 	%fd343, %fd134, %fd37, %p20;
	setp.ne.s32 	%p21, %r81, 0;
	@%p21 bra 	$L__BB18_44;
	shr.u32 	%r132, %r27, 2;
	and.b32  	%r133, %r132, 248;
	mov.u32 	%r134, _ZZN3cub18CUB_300001_SM_10006detail6reduce18DeviceReduceKernelINS2_10policy_hubIdyN4cuda3std3__44plusIdEEE10Policy1000EN6thrust24THRUST_300001_SM_1000_NS6detail15normal_iteratorINSD_10device_ptrIdEEEEyS9_dNS7_10__identityEEEvT0_PT3_T1_NS0_13GridEvenShareISN_EET2_T4_E12temp_storage;
	add.s32 	%r135, %r134, %r133;
	st.shared.f64 	[%r135+16], %fd37;
$L__BB18_44:
	bar.sync 	0;
	setp.ne.s32 	%p22, %r27, 0;
	@%p22 bra 	$L__BB18_46;
	ld.shared.f64 	%fd136, [_ZZN3cub18CUB_300001_SM_10006detail6reduce18DeviceReduceKernelINS2_10policy_hubIdyN4cuda3std3__44plusIdEEE10Policy1000EN6thrust24THRUST_300001_SM_1000_NS6detail15normal_iteratorINSD_10device_ptrIdEEEEyS9_dNS7_10__identityEEEvT0_PT3_T1_NS0_13GridEvenShareISN_EET2_T4_E12temp_storage+24];
	add.f64 	%fd137, %fd343, %fd136;
	ld.shared.f64 	%fd138, [_ZZN3cub18CUB_300001_SM_10006detail6reduce18DeviceReduceKernelINS2_10policy_hubIdyN4cuda3std3__44plusIdEEE10Policy1000EN6thrust24THRUST_300001_SM_1000_NS6detail15normal_iteratorINSD_10device_ptrIdEEEEyS9_dNS7_10__identityEEEvT0_PT3_T1_NS0_13GridEvenShareISN_EET2_T4_E12temp_storage+32];
	add.f64 	%fd139, %fd137, %fd138;
	ld.shared.f64 	%fd140, [_ZZN3cub18CUB_300001_SM_10006detail6reduce18DeviceReduceKernelINS2_10policy_hubIdyN4cuda3std3__44plusIdEEE10Policy1000EN6thrust24THRUST_300001_SM_1000_NS6detail15normal_iteratorINSD_10device_ptrIdEEEEyS9_dNS7_10__identityEEEvT0_PT3_T1_NS0_13GridEvenShareISN_EET2_T4_E12temp_storage+40];
	add.f64 	%fd141, %fd139, %fd140;
	ld.shared.f64 	%fd142, [_ZZN3cub18CUB_300001_SM_10006detail6reduce18DeviceReduceKernelINS2_10policy_hubIdyN4cuda3std3__44plusIdEEE10Policy1000EN6thrust24THRUST_300001_SM_1000_NS6detail15normal_iteratorINSD_10device_ptrIdEEEEyS9_dNS7_10__identityEEEvT0_PT3_T1_NS0_13GridEvenShareISN_EET2_T4_E12temp_storage+48];
	add.f64 	%fd143, %fd141, %fd142;
	ld.shared.f64 	%fd144, [_ZZN3cub18CUB_300001_SM_10006detail6reduce18DeviceReduceKernelINS2_10policy_hubIdyN4cuda3std3__44plusIdEEE10Policy1000EN6thrust24THRUST_300001_SM_1000_NS6detail15normal_iteratorINSD_10device_ptrIdEEEEyS9_dNS7_10__identityEEEvT0_PT3_T1_NS0_13GridEvenShareISN_EET2_T4_E12temp_storage+56];
	add.f64 	%fd145, %fd143, %fd144;
	ld.shared.f64 	%fd146, [_ZZN3cub18CUB_300001_SM_10006detail6reduce18DeviceReduceKernelINS2_10policy_hubIdyN4cuda3std3__44plusIdEEE10Policy1000EN6thrust24THRUST_300001_SM_1000_NS6detail15normal_iteratorINSD_10device_ptrIdEEEEyS9_dNS7_10__identityEEEvT0_PT3_T1_NS0_13GridEvenShareISN_EET2_T4_E12temp_storage+64];
	add.f64 	%fd147, %fd145, %fd146;
	ld.shared.f64 	%fd148, [_ZZN3cub18CUB_300001_SM_10006detail6reduce18DeviceReduceKernelINS2_10policy_hubIdyN4cuda3std3__44plusIdEEE10Policy1000EN6thrust24THRUST_300001_SM_1000_NS6detail15normal_iteratorINSD_10device_ptrIdEEEEyS9_dNS7_10__identityEEEvT0_PT3_T1_NS0_13GridEvenShareISN_EET2_T4_E12temp_storage+72];
	add.f64 	%fd149, %fd147, %fd148;
	ld.shared.f64 	%fd150, [_ZZN3cub18CUB_300001_SM_10006detail6reduce18DeviceReduceKernelINS2_10policy_hubIdyN4cuda3std3__44plusIdEEE10Policy1000EN6thrust24THRUST_300001_SM_1000_NS6detail15normal_iteratorINSD_10device_ptrIdEEEEyS9_dNS7_10__identityEEEvT0_PT3_T1_NS0_13GridEvenShareISN_EET2_T4_E12temp_storage+80];
	add.f64 	%fd151, %fd149, %fd150;
	ld.shared.f64 	%fd152, [_ZZN3cub18CUB_300001_SM_10006detail6reduce18DeviceReduceKernelINS2_10policy_hubIdyN4cuda3std3__44plusIdEEE10Policy1000EN6thrust24THRUST_300001_SM_1000_NS6detail15normal_iteratorINSD_10device_ptrIdEEEEyS9_dNS7_10__identityEEEvT0_PT3_T1_NS0_13GridEvenShareISN_EET2_T4_E12temp_storage+88];
	add.f64 	%fd153, %fd151, %fd152;
	ld.shared.f64 	%fd154, [_ZZN3cub18CUB_300001_SM_10006detail6reduce18DeviceReduceKernelINS2_10policy_hubIdyN4cuda3std3__44plusIdEEE10Policy1000EN6thrust24THRUST_300001_SM_1000_NS6detail15normal_iteratorINSD_10device_ptrIdEEEEyS9_dNS7_10__identityEEEvT0_PT3_T1_NS0_13GridEvenShareISN_EET2_T4_E12temp_storage+96];
	add.f64 	%fd155, %fd153, %fd154;
	ld.shared.f64 	%fd156, [_ZZN3cub18CUB_300001_SM_10006detail6reduce18DeviceReduceKernelINS2_10policy_hubIdyN4cuda3std3__44plusIdEEE10Policy1000EN6thrust24THRUST_300001_SM_1000_NS6detail15normal_iteratorINSD_10device_ptrIdEEEEyS9_dNS7_10__identityEEEvT0_PT3_T1_NS0_13GridEvenShareISN_EET2_T4_E12temp_storage+104];
	add.f64 	%fd157, %fd155, %fd156;
	ld.shared.f64 	%fd158, [_ZZN3cub18CUB_300001_SM_10006detail6reduce18DeviceReduceKernelINS2_10policy_hubIdyN4cuda3std3__44plusIdEEE10Policy1000EN6thrust24THRUST_300001_SM_1000_NS6detail15normal_iteratorINSD_10device_ptrIdEEEEyS9_dNS7_10__identityEEEvT0_PT3_T1_NS0_13GridEvenShareISN_EET2_T4_E12temp_storage+112];
	add.f64 	%fd159, %fd157, %fd158;
	ld.shared.f64 	%fd160, [_ZZN3cub18CUB_300001_SM_10006detail6reduce18DeviceReduceKernelINS2_10policy_hubIdyN4cuda3std3__44plusIdEEE10Policy1000EN6thrust24THRUST_300001_SM_1000_NS6detail15normal_iteratorINSD_10device_ptrIdEEEEyS9_dNS7_10__identityEEEvT0_PT3_T1_NS0_13GridEvenShareISN_EET2_T4_E12temp_storage+120];
	add.f64 	%fd161, %fd159, %fd160;
	ld.shared.f64 	%fd162, [_ZZN3cub18CUB_300001_SM_10006detail6reduce18DeviceReduceKernelINS2_10policy_hubIdyN4cuda3std3__44plusIdEEE10Policy1000EN6thrust24THRUST_300001_SM_1000_NS6detail15normal_iteratorINSD_10device_ptrIdEEEEyS9_dNS7_10__identityEEEvT0_PT3_T1_NS0_13GridEvenShareISN_EET2_T4_E12temp_storage+128];
	add.f64 	%fd163, %fd161, %fd162;
	ld.shared.f64 	%fd164, [_ZZN3cub18CUB_300001_SM_10006detail6reduce18DeviceReduceKernelINS2_10policy_hubIdyN4cuda3std3__44plusIdEEE10Policy1000EN6thrust24THRUST_300001_SM_1000_NS6detail15normal_iteratorINSD_10device_ptrIdEEEEyS9_dNS7_10__identityEEEvT0_PT3_T1_NS0_13GridEvenShareISN_EET2_T4_E12temp_storage+136];
	add.f64 	%fd343, %fd163, %fd164;
$L__BB18_46:
	mov.u32 	%r263, %tid.x;
	setp.ne.s32 	%p64, %r263, 0;
	@%p64 bra 	$L__BB18_48;
	ld.param.u64 	%rd100, [_ZN3cub18CUB_300001_SM_10006detail6reduce18DeviceReduceKernelINS2_10policy_hubIdyN4cuda3std3__44plusIdEEE10Policy1000EN6thrust24THRUST_300001_SM_1000_NS6detail15normal_iteratorINSD_10device_ptrIdEEEEyS9_dNS7_10__identityEEEvT0_PT3_T1_NS0_13GridEvenShareISN_EET2_T4__param_1];
	cvta.to.global.u64 	%rd97, %rd100;
	mul.wide.u32 	%rd98, %r2, 8;
	add.s64 	%rd99, %rd97, %rd98;
	st.global.f64 	[%rd99], %fd343;
$L__BB18_48:
	ret;

}
	// .globl	_ZN3cub18CUB_300001_SM_10006detail6reduce28DeviceReduceSingleTileKernelINS2_10policy_hubIdyN4cuda3std3__44plusIdEEE10Policy1000EPdSC_iS9_ddNS7_10__identityEEEvT0_T1_T2_T3_T4_T6_
.visible .entry _ZN3cub18CUB_300001_SM_10006detail6reduce28DeviceReduceSingleTileKernelINS2_10policy_hubIdyN4cuda3std3__44plusIdEEE10Policy1000EPdSC_iS9_ddNS7_10__identityEEEvT0_T1_T2_T3_T4_T6_(
	.param .u64 .ptr .align 1 _ZN3cub18CUB_300001_SM_10006detail6reduce28DeviceReduceSingleTileKernelINS2_10policy_hubIdyN4cuda3std3__44plusIdEEE10Policy1000EPdSC_iS9_ddNS7_10__identityEEEvT0_T1_T2_T3_T4_T6__param_0,
	.param .u64 .ptr .align 1 _ZN3cub18CUB_300001_SM_10006detail6reduce28DeviceReduceSingleTileKernelINS2_10policy_hubIdyN4cuda3std3__44plusIdEEE10Policy1000EPdSC_iS9_ddNS7_10__identityEEEvT0_T1_T2_T3_T4_T6__param_1,
	.param .u32 _ZN3cub18CUB_300001_SM_10006detail6reduce28DeviceReduceSingleTileKernelINS2_10policy_hubIdyN4cuda3std3__44plusIdEEE10Policy1000EPdSC_iS9_ddNS7_10__identityEEEvT0_T1_T2_T3_T4_T6__param_2,
	.param .align 1 .b8 _ZN3cub18CUB_300001_SM_10006detail6reduce28DeviceReduceSingleTileKernelINS2_10policy_hubIdyN4cuda3std3__44plusIdEEE10Policy1000EPdSC_iS9_ddNS7_10__identityEEEvT0_T1_T2_T3_T4_T6__param_3[1],
	.param .f64 _ZN3cub18CUB_300001_SM_10006detail6reduce28DeviceReduceSingleTileKernelINS2_10policy_hubIdyN4cuda3std3__44plusIdEEE10Policy1000EPdSC_iS9_ddNS7_10__identityEEEvT0_T1_T2_T3_T4_T6__param_4,
	.param .align 1 .b8 _ZN3cub18CUB_300001_SM_10006detail6reduce28DeviceReduceSingleTileKernelINS2_10policy_hubIdyN4cuda3std3__44plusIdEEE10Policy1000EPdSC_iS9_ddNS7_10__identityEEEvT0_T1_T2_T3_T4_T6__param_5[1]
)
.maxntid 512
.minnctapersm 1
{
	.reg .pred 	%p<58>;
	.reg .b32 	%r<238>;
	.reg .b64 	%rd<104>;
	.reg .b64 	%fd<232>;
	// demoted variable
	.shared .align 8 .b8 _ZZN3cub18CUB_300001_SM_10006detail6reduce28DeviceReduceSingleTileKernelINS2_10policy_hubIdyN4cuda3std3__44plusIdEEE10Policy1000EPdSC_iS9_ddNS7_10__identityEEEvT0_T1_T2_T3_T4_T6_E12temp_storage[152];
	ld.param.u64 	%rd8, [_ZN3cub18CUB_300001_SM_10006detail6reduce28DeviceReduceSingleTileKernelINS2_10policy_hubIdyN4cuda3std3__44plusIdEEE10Policy1000EPdSC_iS9_ddNS7_10__identityEEEvT0_T1_T2_T3_T4_T6__param_0];
	ld.param.u64 	%rd9, [_ZN3cub18CUB_300001_SM_10006detail6reduce28DeviceReduceSingleTileKernelINS2_10policy_hubIdyN4cuda3std3__44plusIdEEE10Policy1000EPdSC_iS9_ddNS7_10__identityEEEvT0_T1_T2_T3_T4_T6__param_1];
	ld.param.u32 	%r34, [_ZN3cub18CUB_300001_SM_10006detail6reduce28DeviceReduceSingleTileKernelINS2_10policy_hubIdyN4cuda3std3__44plusIdEEE10Policy1000EPdSC_iS9_ddNS7_10__identityEEEvT0_T1_T2_T3_T4_T6__param_2];
	ld.param.f64 	%fd30, [_ZN3cub18CUB_300001_SM_10006detail6reduce28DeviceReduceSingleTileKernelINS2_10policy_hubIdyN4cuda3std3__44plusIdEEE10Policy1000EPdSC_iS9_ddNS7_10__identityEEEvT0_T1_T2_T3_T4_T6__param_4];
	cvta.to.global.u64 	%rd1, %rd9;
	setp.ne.s32 	%p1, %r34, 0;
	@%p1 bra 	$L__BB19_3;
	mov.u32 	%r224, %tid.x;
	setp.ne.s32 	%p57, %r224, 0;
	@%p57 bra 	$L__BB19_39;
	st.global.f64 	[%rd1], %fd30;
	bra.uni 	$L__BB19_39;
$L__BB19_3:
	setp.gt.s32 	%p2, %r34, 3583;
	@%p2 bra 	$L__BB19_21;
	mov.u32 	%r1, %tid.x;
	setp.ge.s32 	%p19, %r1, %r34;
	mov.f64 	%fd223, 0d0000000000000000;
	mov.u32 	%r228, %r1;
	@%p19 bra 	$L__BB19_6;
	mul.wide.u32 	%rd69, %r1, 8;
	add.s64 	%rd68, %rd8, %rd69;
	// begin inline asm
	ld.global.nc.u64 %rd67, [%rd68];
	// end inline asm
	mov.b64 	%fd223, %rd67;
	add.s32 	%r228, %r1, 512;
$L__BB19_6:
	setp.ge.s32 	%p20, %r228, %r34;
	@%p20 bra 	$L__BB19_12;
	not.b32 	%r100, %r228;
	add.s32 	%r4, %r34, %r100;
	and.b32  	%r101, %r4, 1536;
	setp.eq.s32 	%p21, %r101, 1536;
	@%p21 bra 	$L__BB19_10;
	mul.wide.u32 	%rd70, %r228, 8;
	add.s64 	%rd102, %rd8, %rd70;
	shr.u32 	%r102, %r4, 9;
	add.s32 	%r103, %r102, 1;
	and.b32  	%r104, %r103, 3;
	neg.s32 	%r226, %r104;
$L__BB19_9:
	.pragma "nounroll";
	// begin inline asm
	ld.global.nc.u64 %rd71, [%rd102];
	// end inline asm
	mov.b64 	%fd109, %rd71;
	add.f64 	%fd223, %fd223, %fd109;
	add.s32 	%r228, %r228, 512;
	add.s64 	%rd102, %rd102, 4096;
	add.s32 	%r226, %r226, 1;
	setp.ne.s32 	%p22, %r226, 0;
	@%p22 bra 	$L__BB19_9;
$L__BB19_10:
	setp.lt.u32 	%p23, %r4, 1536;
	@%p23 bra 	$L__BB19_12;
$L__BB19_11:
	mul.wide.s32 	%rd81, %r228, 8;
	add.s64 	%rd74, %rd8, %rd81;
	// begin inline asm
	ld.global.nc.u64 %rd73, [%rd74];
	// end inline asm
	mov.b64 	%fd110, %rd73;
	add.f64 	%fd111, %fd223, %fd110;
	add.s64 	%rd76, %rd74, 4096;
	// begin inline asm
	ld.global.nc.u64 %rd75, [%rd76];
	// end inline asm
	mov.b64 	%fd112, %rd75;
	add.f64 	%fd113, %fd111, %fd112;
	add.s64 	%rd78, %rd74, 8192;
	// begin inline asm
	ld.global.nc.u64 %rd77, [%rd78];
	// end inline asm
	mov.b64 	%fd114, %rd77;
	add.f64 	%fd115, %fd113, %fd114;
	add.s64 	%rd80, %rd74, 12288;
	// begin inline asm
	ld.global.nc.u64 %rd79, [%rd80];
	// end inline asm
	mov.b64 	%fd116, %rd79;
	add.f64 	%fd223, %fd115, %fd116;
	add.s32 	%r228, %r228, 2048;
	setp.lt.s32 	%p24, %r228, %r34;
	@%p24 bra 	$L__BB19_11;
$L__BB19_12:
	setp.lt.s32 	%p25, %r34, 512;
	@%p25 bra 	$L__BB19_17;
	// begin inline asm
	mov.u32 %r168, %laneid;
	// end inline asm
	mov.b64 	%rd92, %fd223;
	mov.b64 	{%r170, %r175}, %rd92;
	mov.b32 	%r176, 1;
	mov.b32 	%r217, 31;
	mov.b32 	%r218, -1;
	// begin inline asm
	shfl.sync.down.b32 %r169, %r170, %r176, %r217, %r218;
	// end inline asm
	// begin inline asm
	shfl.sync.down.b32 %r174, %r175, %r176, %r217, %r218;
	// end inline asm
	mov.b64 	%rd93, {%r169, %r174};
	mov.b64 	%fd175, %rd93;
	setp.gt.s32 	%p49, %r168, 30;
	add.f64 	%fd176, %fd223, %fd175;
	selp.f64 	%fd177, %fd223, %fd176, %p49;
	mov.b64 	%rd94, %fd177;
	mov.b64 	{%r180, %r185}, %rd94;
	mov.b32 	%r186, 2;
	// begin inline asm
	shfl.sync.down.b32 %r179, %r180, %r186, %r217, %r218;
	// end inline asm
	// begin inline asm
	shfl.sync.down.b32 %r184, %r185, %r186, %r217, %r218;
	// end inline asm
	mov.b64 	%rd95, {%r179, %r184};
	mov.b64 	%fd178, %rd95;
	setp.gt.s32 	%p50, %r168, 29;
	add.f64 	%fd179, %fd177, %fd178;
	selp.f64 	%fd180, %fd177, %fd179, %p50;
	mov.b64 	%rd96, %fd180;
	mov.b64 	{%r190, %r195}, %rd96;
	mov.b32 	%r196, 4;
	// begin inline asm
	shfl.sync.down.b32 %r189, %r190, %r196, %r217, %r218;
	// end inline asm
	// begin inline asm
	shfl.sync.down.b32 %r194, %r195, %r196, %r217, %r218;
	// end inline asm
	mov.b64 	%rd97, {%r189, %r194};
	mov.b64 	%fd181, %rd97;
	setp.gt.s32 	%p51, %r168, 27;
	add.f64 	%fd182, %fd180, %fd181;
	selp.f64 	%fd183, %fd180, %fd182, %p51;
	mov.b64 	%rd98, %fd183;
	mov.b64 	{%r200, %r205}, %rd98;
	mov.b32 	%r206, 8;
	// begin inline asm
	shfl.sync.down.b32 %r199, %r200, %r206, %r217, %r218;
	// end inline asm
	// begin inline asm
	shfl.sync.down.b32 %r204, %r205, %r206, %r217, %r218;
	// end inline asm
	mov.b64 	%rd99, {%r199, %r204};
	mov.b64 	%fd184, %rd99;
	setp.gt.s32 	%p52, %r168, 23;
	add.f64 	%fd185, %fd183, %fd184;
	selp.f64 	%fd186, %fd183, %fd185, %p52;
	mov.b64 	%rd100, %fd186;
	mov.b64 	{%r210, %r215}, %rd100;
	mov.b32 	%r216, 16;
	// begin inline asm
	shfl.sync.down.b32 %r209, %r210, %r216, %r217, %r218;
	// end inline asm
	// begin inline asm
	shfl.sync.down.b32 %r214, %r215, %r216, %r217, %r218;
	// end inline asm
	mov.b64 	%rd101, {%r209, %r214};
	mov.b64 	%fd187, %rd101;
	setp.gt.s32 	%p53, %r168, 15;
	add.f64 	%fd10, %fd186, %fd187;
	selp.f64 	%fd231, %fd186, %fd10, %p53;
	setp.ne.s32 	%p54, %r168, 0;
	@%p54 bra 	$L__BB19_15;
	shr.u32 	%r219, %r1, 2;
	and.b32  	%r220, %r219, 248;
	mov.u32 	%r221, _ZZN3cub18CUB_300001_SM_10006detail6reduce28DeviceReduceSingleTileKernelINS2_10policy_hubIdyN4cuda3std3__44plusIdEEE10Policy1000EPdSC_iS9_ddNS7_10__identityEEEvT0_T1_T2_T3_T4_T6_E12temp_storage;
	add.s32 	%r222, %r221, %r220;
	st.shared.f64 	[%r222+16], %fd10;
$L__BB19_15:
	bar.sync 	0;
	setp.ne.s32 	%p55, %r1, 0;
	@%p55 bra 	$L__BB19_37;
	ld.shared.f64 	%fd188, [_ZZN3cub18CUB_300001_SM_10006detail6reduce28DeviceReduceSingleTileKernelINS2_10policy_hubIdyN4cuda3std3__44plusIdEEE10Policy1000EPdSC_iS9_ddNS7_10__identityEEEvT0_T1_T2_T3_T4_T6_E12temp_storage+24];
	add.f64 	%fd189, %fd231, %fd188;
	ld.shared.f64 	%fd190, [_ZZN3cub18CUB_300001_SM_10006detail6reduce28DeviceReduceSingleTileKernelINS2_10policy_hubIdyN4cuda3std3__44plusIdEEE10Policy1000EPdSC_iS9_ddNS7_10__identityEEEvT0_T1_T2_T3_T4_T6_E12temp_storage+32];
	add.f64 	%fd191, %fd189, %fd190;
	ld.shared.f64 	%fd192, [_ZZN3cub18CUB_300001_SM_10006detail6reduce28DeviceReduceSingleTileKernelINS2_10policy_hubIdyN4cuda3std3__44plusIdEEE10Policy1000EPdSC_iS9_ddNS7_10__identityEEEvT0_T1_T2_T3_T4_T6_E12temp_storage+40];
	add.f64 	%fd193, %fd191, %fd192;
	ld.shared.f64 	%fd194, [_ZZN3cub18CUB_300001_SM_10006detail6reduce28DeviceReduceSingleTileKernelINS2_10policy_hubIdyN4cuda3std3__44plusIdEEE10Policy1000EPdSC_iS9_ddNS7_10__identityEEEvT0_T1_T2_T3_T4_T6_E12temp_storage+48];
	add.f64 	%fd195, %fd193, %fd194;
	ld.shared.f64 	%fd196, [_ZZN3cub18CUB_300001_SM_10006detail6reduce28DeviceReduceSingleTileKernelINS2_10policy_hubIdyN4cuda3std3__44plusIdEEE10Policy1000EPdSC_iS9_ddNS7_10__identityEEEvT0_T1_T2_T3_T4_T6_E12temp_storage+56];
	add.f64 	%fd197, %fd195, %fd196;
	ld.shared.f64 	%fd198, [_ZZN3cub18CUB_300001_SM_10006detail6reduce28DeviceReduceSingleTileKernelINS2_10policy_hubIdyN4cuda3std3__44plusIdEEE10Policy1000EPdSC_iS9_ddNS7_10__identityEEEvT0_T1_T2_T3_T4_T6_E12temp_storage+64];
	add.f64 	%fd199, %fd197, %fd198;
	ld.shared.f64 	%fd200, [_ZZN3cub18CUB_300001_SM_10006detail6reduce28DeviceReduceSingleTileKernelINS2_10policy_hubIdyN4cuda3std3__44plusIdEEE10Policy1000EPdSC_iS9_ddNS7_10__identityEEEvT0_T1_T2_T3_T4_T6_E12temp_storage+72];
	add.f64 	%fd201, %fd199, %fd200;
	ld.shared.f64 	%fd202, [_ZZN3cub18CUB_300001_SM_10006detail6reduce28DeviceReduceSingleTileKernelINS2_10policy_hubIdyN4cuda3std3__44plusIdEEE10Policy1000EPdSC_iS9_ddNS7_10__identityEEEvT0_T1_T2_T3_T4_T6_E12temp_storage+80];
	add.f64 	%fd203, %fd201, %fd202;
	ld.shared.f64 	%fd204, [_ZZN3cub18CUB_300001_SM_10006detail6reduce28DeviceReduceSingleTileKernelINS2_10policy_hubIdyN4cuda3std3__44plusIdEEE10Policy1000EPdSC_iS9_ddNS7_10__identityEEEvT0_T1_T2_T3_T4_T6_E12temp_storage+88];
	add.f64 	%fd205, %fd203, %fd204;
	ld.shared.f64 	%fd206, [_ZZN3cub18CUB_300001_SM_10006detail6reduce28DeviceReduceSingleTileKernelINS2_10policy_hubIdyN4cuda3std3__44plusIdEEE10Policy1000EPdSC_iS9_ddNS7_10__identityEEEvT0_T1_T2_T3_T4_T6_E12temp_storage+96];
	add.f64 	%fd207, %fd205, %fd206;
	ld.shared.f64 	%fd208, [_ZZN3cub18CUB_300001_SM_10006detail6reduce28DeviceReduceSingleTileKernelINS2_10policy_hubIdyN4cuda3std3__44plusIdEEE10Policy1000EPdSC_iS9_ddNS7_10__identityEEEvT0_T1_T2_T3_T4_T6_E12temp_storage+104];
	add.f64 	%fd209, %fd207, %fd208;
	ld.shared.f64 	%fd210, [_ZZN3cub18CUB_300001_SM_10006detail6reduce28DeviceReduceSingleTileKernelINS2_10policy_hubIdyN4cuda3std3__44plusIdEEE10Policy1000EPdSC_iS9_ddNS7_10__identityEEEvT0_T1_T2_T3_T4_T6_E12temp_storage+112];
	add.f64 	%fd211, %fd209, %fd210;
	ld.shared.f64 	%fd212, [_ZZN3cub18CUB_300001_SM_10006detail6reduce28DeviceReduceSingleTileKernelINS2_10policy_hubIdyN4cuda3std3__44plusIdEEE10Policy1000EPdSC_iS9_ddNS7_10__identityEEEvT0_T1_T2_T3_T4_T6_E12temp_storage+120];
	add.f64 	%fd213, %fd211, %fd212;
	ld.shared.f64 	%fd214, [_ZZN3cub18CUB_300001_SM_10006detail6reduce28DeviceReduceSingleTileKernelINS2_10policy_hubIdyN4cuda3std3__44plusIdEEE10Policy1000EPdSC_iS9_ddNS7_10__identityEEEvT0_T1_T2_T3_T4_T6_E12temp_storage+128];
	add.f64 	%fd215, %fd213, %fd214;
	ld.shared.f64 	%fd216, [_ZZN3cub18CUB_300001_SM_10006detail6reduce28DeviceReduceSingleTileKernelINS2_10policy_hubIdyN4cuda3std3__44plusIdEEE10Policy1000EPdSC_iS9_ddNS7_10__identityEEEvT0_T1_T2_T3_T4_T6_E12temp_storage+136];
	add.f64 	%fd231, %fd215, %fd216;
	bra.uni 	$L__BB19_37;
$L__BB19_17:
	// begin inline asm
	mov.u32 %r105, %laneid;
	// end inline asm
	and.b32  	%r156, %r1, 992;
	add.s32 	%r157, %r156, 32;
	setp.gt.s32 	%p26, %r157, %r34;
	not.b32 	%r158, %r156;
	add.s32 	%r159, %r34, %r158;
	selp.b32 	%r154, %r159, 31, %p26;
	mov.b64 	%rd82, %fd223;
	mov.b64 	{%r107, %r112}, %rd82;
	mov.b32 	%r113, 1;
	mov.b32 	%r155, -1;
	// begin inline asm
	shfl.sync.down.b32 %r106, %r107, %r113, %r154, %r155;
	// end inline asm
	// begin inline asm
	shfl.sync.down.b32 %r111, %r112, %r113, %r154, %r155;
	// end inline asm
	mov.b64 	%rd83, {%r106, %r111};
	mov.b64 	%fd117, %rd83;
	setp.lt.s32 	%p27, %r105, %r154;
	add.f64 	%fd118, %fd223, %fd117;
	selp.f64 	%fd119, %fd118, %fd223, %p27;
	mov.b64 	%rd84, %fd119;
	mov.b64 	{%r117, %r122}, %rd84;
	mov.b32 	%r123, 2;
	// begin inline asm
	shfl.sync.down.b32 %r116, %r117, %r123, %r154, %r155;
	// end inline asm
	// begin inline asm
	shfl.sync.down.b32 %r121, %r122, %r123, %r154, %r155;
	// end inline asm
	mov.b64 	%rd85, {%r116, %r121};
	mov.b64 	%fd120, %rd85;
	add.s32 	%r160, %r105, 2;
	setp.gt.s32 	%p28, %r160, %r154;
	add.f64 	%fd121, %fd119, %fd120;
	selp.f64 	%fd122, %fd119, %fd121, %p28;
	mov.b64 	%rd86, %fd122;
	mov.b64 	{%r127, %r132}, %rd86;
	mov.b32 	%r133, 4;
	// begin inline asm
	shfl.sync.down.b32 %r126, %r127, %r133, %r154, %r155;
	// end inline asm
	// begin inline asm
	shfl.sync.down.b32 %r131, %r132, %r133, %r154, %r155;
	// end inline asm
	mov.b64 	%rd87, {%r126, %r131};
	mov.b64 	%fd123, %rd87;
	add.s32 	%r161, %r105, 4;
	setp.gt.s32 	%p29, %r161, %r154;
	add.f64 	%fd124, %fd122, %fd123;
	selp.f64 	%fd125, %fd122, %fd124, %p29;
	mov.b64 	%rd88, %fd125;
	mov.b64 	{%r137, %r142}, %rd88;
	mov.b32 	%r143, 8;
	// begin inline asm
	shfl.sync.down.b32 %r136, %r137, %r143, %r154, %r155;
	// end inline asm
	// begin inline asm
	shfl.sync.down.b32 %r141, %r142, %r143, %r154, %r155;
	// end inline asm
	mov.b64 	%rd89, {%r136, %r141};
	mov.b64 	%fd126, %rd89;
	add.s32 	%r162, %r105, 8;
	setp.gt.s32 	%p30, %r162, %r154;
	add.f64 	%fd127, %fd125, %fd126;
	selp.f64 	%fd128, %fd125, %fd127, %p30;
	mov.b64 	%rd90, %fd128;
	mov.b64 	{%r147, %r152}, %rd90;
	mov.b32 	%r153, 16;
	// begin inline asm
	shfl.sync.down.b32 %r146, %r147, %r153, %r154, %r155;
	// end inline asm
	// begin inline asm
	shfl.sync.down.b32 %r151, %r152, %r153, %r154, %r155;
	// end inline asm
	mov.b64 	%rd91, {%r146, %r151};
	mov.b64 	%fd129, %rd91;
	add.s32 	%r163, %r105, 16;
	setp.gt.s32 	%p31, %r163, %r154;
	add.f64 	%fd130, %fd128, %fd129;
	selp.f64 	%fd231, %fd128, %fd130, %p31;
	setp.ne.s32 	%p32, %r105, 0;
	@%p32 bra 	$L__BB19_19;
	shr.u32 	%r164, %r1, 2;
	and.b32  	%r165, %r164, 248;
	mov.u32 	%r166, _ZZN3cub18CUB_300001_SM_10006detail6reduce28DeviceReduceSingleTileKernelINS2_10policy_hubIdyN4cuda3std3__44plusIdEEE10Policy1000EPdSC_iS9_ddNS7_10__identityEEEvT0_T1_T2_T3_T4_T6_E12temp_storage;
	add.s32 	%r167, %r166, %r165;
	st.shared.f64 	[%r167+16], %fd231;
$L__BB19_19:
	bar.sync 	0;
	setp.ne.s32 	%p33, %r1, 0;
	@%p33 bra 	$L__BB19_37;
	setp.gt.s32 	%p34, %r34, 32;
	ld.shared.f64 	%fd131, [_ZZN3cub18CUB_300001_SM_10006detail6reduce28DeviceReduceSingleTileKernelINS2_10policy_hubIdyN4cuda3std3__44plusIdEEE10Policy1000EPdSC_iS9_ddNS7_10__identityEEEvT0_T1_T2_T3_T4_T6_E12temp_storage+24];
	add.f64 	%fd132, %fd231, %fd131;
	selp.f64 	%fd133, %fd132, %fd231, %p34;
	setp.gt.s32 	%p35, %r34, 64;
	ld.shared.f64 	%fd134, [_ZZN3cub18CUB_300001_SM_10006detail6reduce28DeviceReduceSingleTileKernelINS2_10policy_hubIdyN4cuda3std3__44plusIdEEE10Policy1000EPdSC_iS9_ddNS7_10__identityEEEvT0_T1_T2_T3_T4_T6_E12temp_storage+32];
	add.f64 	%fd135, %fd134, %fd133;
	selp.f64 	%fd136, %fd135, %fd133, %p35;
	setp.gt.s32 	%p36, %r34, 96;
	ld.shared.f64 	%fd137, [_ZZN3cub18CUB_300001_SM_10006detail6reduce28DeviceReduceSingleTileKernelINS2_10policy_hubIdyN4cuda3std3__44plusIdEEE10Policy1000EPdSC_iS9_ddNS7_10__identityEEEvT0_T1_T2_T3_T4_T6_E12temp_storage+40];
	add.f64 	%fd138, %fd137, %fd136;
	selp.f64 	%fd139, %fd138, %fd136, %p36;
	setp.gt.s32 	%p37, %r34, 128;
	ld.shared.f64 	%fd140, [_ZZN3cub18CUB_300001_SM_10006detail6reduce28DeviceReduceSingleTileKernelINS2_10policy_hubIdyN4cuda3std3__44plusIdEEE10Policy1000EPdSC_iS9_ddNS7_10__identityEEEvT0_T1_T2_T3_T4_T6_E12temp_storage+48];
	add.f64 	%fd141, %fd140, %fd139;
	selp.f64 	%fd142, %fd141, %fd139, %p37;
	setp.gt.s32 	%p38, %r34, 160;
	ld.shared.f64 	%fd143, [_ZZN3cub18CUB_300001_SM_10006detail6reduce28DeviceReduceSingleTileKernelINS2_10policy_hubIdyN4cuda3std3__44plusIdEEE10Policy1000EPdSC_iS9_ddNS7_10__identityEEEvT0_T1_T2_T3_T4_T6_E12temp_storage+56];
	add.f64 	%fd144, %fd143, %fd142;
	selp.f64 	%fd145, %fd144, %fd142, %p38;
	setp.gt.s32 	%p39, %r34, 192;
	ld.shared.f64 	%fd146, [_ZZN3cub18CUB_300001_SM_10006detail6reduce28DeviceReduceSingleTileKernelINS2_10policy_hubIdyN4cuda3std3__44plusIdEEE10Policy1000EPdSC_iS9_ddNS7_10__identityEEEvT0_T1_T2_T3_T4_T6_E12temp_storage+64];
	add.f64 	%fd147, %fd146, %fd145;
	selp.f64 	%fd148, %fd147, %fd145, %p39;
	setp.gt.s32 	%p40, %r34, 224;
	ld.shared.f64 	%fd149, [_ZZN3cub18CUB_300001_SM_10006detail6reduce28DeviceReduceSingleTileKernelINS2_10policy_hubIdyN4cuda3std3__44plusIdEEE10Policy1000EPdSC_iS9_ddNS7_10__identityEEEvT0_T1_T2_T3_T4_T6_E12temp_storage+72];
	add.f64 	%fd150, %fd149, %fd148;
	selp.f64 	%fd151, %fd150, %fd148, %p40;
	setp.gt.s32 	%p41, %r34, 256;
	ld.shared.f64 	%fd152, [_ZZN3cub18CUB_300001_SM_10006detail6reduce28DeviceReduceSingleTileKernelINS2_10policy_hubIdyN4cuda3std3__44plusIdEEE10Policy1000EPdSC_iS9_ddNS7_10__identityEEEvT0_T1_T2_T3_T4_T6_E12temp_storage+80];
	add.f64 	%fd153, %fd152, %fd151;
	selp.f64 	%fd154, %fd153, %fd151, %p41;
	setp.gt.s32 	%p42, %r34, 288;
	ld.shared.f64 	%fd155, [_ZZN3cub18CUB_300001_SM_10006detail6reduce28DeviceReduceSingleTileKernelINS2_10policy_hubIdyN4cuda3std3__44plusIdEEE10Policy1000EPdSC_iS9_ddNS7_10__identityEEEvT0_T1_T2_T3_T4_T6_E12temp_storage+88];
	add.f64 	%fd156, %fd155, %fd154;
	selp.f64 	%fd157, %fd156, %fd154, %p42;
	setp.gt.s32 	%p43, %r34, 320;
	ld.shared.f64 	%fd158, [_ZZN3cub18CUB_300001_SM_10006detail6reduce28DeviceReduceSingleTileKernelINS2_10policy_hubIdyN4cuda3std3__44plusIdEEE10Policy1000EPdSC_iS9_ddNS7_10__identityEEEvT0_T1_T2_T3_T4_T6_E12temp_storage+96];
	add.f64 	%fd159, %fd158, %fd157;
	selp.f64 	%fd160, %fd159, %fd157, %p43;
	setp.gt.s32 	%p44, %r34, 352;
	ld.shared.f64 	%fd161, [_ZZN3cub18CUB_300001_SM_10006detail6reduce28DeviceReduceSingleTileKernelINS2_10policy_hubIdyN4cuda3std3__44plusIdEEE10Policy1000EPdSC_iS9_ddNS7_10__identityEEEvT0_T1_T2_T3_T4_T6_E12temp_storage+104];
	add.f64 	%fd162, %fd161, %fd160;
	selp.f64 	%fd163, %fd162, %fd160, %p44;
	setp.gt.s32 	%p45, %r34, 384;
	ld.shared.f64 	%fd164, [_ZZN3cub18CUB_300001_SM_10006detail6reduce28DeviceReduceSingleTileKernelINS2_10policy_hubIdyN4cuda3std3__44plusIdEEE10Policy1000EPdSC_iS9_ddNS7_10__identityEEEvT0_T1_T2_T3_T4_T6_E12temp_storage+112];
	add.f64 	%fd165, %fd164, %fd163;
	selp.f64 	%fd166, %fd165, %fd163, %p45;
	setp.gt.s32 	%p46, %r34, 416;
	ld.shared.f64 	%fd167, [_ZZN3cub18CUB_300001_SM_10006detail6reduce28DeviceReduceSingleTileKernelINS2_10policy_hubIdyN4cuda3std3__44plusIdEEE10Policy1000EPdSC_iS9_ddNS7_10__identityEEEvT0_T1_T2_T3_T4_T6_E12temp_storage+120];
	add.f64 	%fd168, %fd167, %fd166;
	selp.f64 	%fd169, %fd168, %fd166, %p46;
	setp.gt.s32 	%p47, %r34, 448;
	ld.shared.f64 	%fd170, [_ZZN3cub18CUB_300001_SM_10006detail6reduce28DeviceReduceSingleTileKernelINS2_10policy_hubIdyN4cuda3std3__44plusIdEEE10Policy1000EPdSC_iS9_ddNS7_10__identityEEEvT0_T1_T2_T3_T4_T6_E12temp_storage+128];
	add.f64 	%fd171, %fd170, %fd169;
	selp.f64 	%fd172, %fd171, %fd169, %p47;
	setp.gt.s32 	%p48, %r34, 480;
	ld.shared.f64 	%fd173, [_ZZN3cub18CUB_300001_SM_10006detail6reduce28DeviceReduceSingleTileKernelINS2_10policy_hubIdyN4cuda3std3__44plusIdEEE10Policy1000EPdSC_iS9_ddNS7_10__identityEEEvT0_T1_T2_T3_T4_T6_E12temp_storage+136];
	add.f64 	%fd174, %fd173, %fd172;
	selp.f64 	%fd231, %fd174, %fd172, %p48;
	bra.uni 	$L__BB19_37;
$L__BB19_21:
	mov.u32 	%r13, %tid.x;
	mul.wide.u32 	%rd24, %r13, 8;
	add.s64 	%rd11, %rd8, %rd24;
	// begin inline asm
	ld.global.nc.u64 %rd10, [%rd11];
	// end inline asm
	mov.b64 	%fd31, %rd10;
	add.s64 	%rd13, %rd11, 4096;
	// begin inline asm
	ld.global.nc.u64 %rd12, [%rd13];
	// end inline asm
	mov.b64 	%fd32, %rd12;
	add.s64 	%rd15, %rd11, 8192;
	// begin inline asm
	ld.global.nc.u64 %rd14, [%rd15];
	// end inline asm
	mov.b64 	%fd33, %rd14;
	add.s64 	%rd17, %rd11, 12288;
	// begin inline asm
	ld.global.nc.u64 %rd16, [%rd17];
	// end inline asm
	mov.b64 	%fd34, %rd16;
	add.s64 	%rd19, %rd11, 16384;
	// begin inline asm
	ld.global.nc.u64 %rd18, [%rd19];
	// end inline asm
	mov.b64 	%fd35, %rd18;
	add.s64 	%rd21, %rd11, 20480;
	// begin inline asm
	ld.global.nc.u64 %rd20, [%rd21];
	// end inline asm
	mov.b64 	%fd36, %rd20;
	add.s64 	%rd23, %rd11, 24576;
	// begin inline asm
	ld.global.nc.u64 %rd22, [%rd23];
	// end inline asm
	mov.b64 	%fd37, %rd22;
	add.f64 	%fd38, %fd31, %fd32;
	add.f64 	%fd39, %fd38, %fd33;
	add.f64 	%fd40, %fd39, %fd34;
	add.f64 	%fd41, %fd40, %fd35;
	add.f64 	%fd42, %fd41, %fd36;
	add.f64 	%fd230, %fd42, %fd37;
	setp.lt.u32 	%p3, %r34, 7168;
	mov.b32 	%r231, 3584;
	@%p3 bra 	$L__BB19_25;
	add.s32 	%r14, %r34, -3584;
	mov.b32 	%r231, 3584;
$L__BB19_23:
	add.s32 	%r37, %r231, %r13;
	mul.wide.u32 	%rd39, %r37, 8;
	add.s64 	%rd26, %rd8, %rd39;
	// begin inline asm
	ld.global.nc.u64 %rd25, [%rd26];
	// end inline asm
	mov.b64 	%fd43, %rd25;
	add.s64 	%rd28, %rd26, 4096;
	// begin inline asm
	ld.global.nc.u64 %rd27, [%rd28];
	// end inline asm
	mov.b64 	%fd44, %rd27;
	add.s64 	%rd30, %rd26, 8192;
	// begin inline asm
	ld.global.nc.u64 %rd29, [%rd30];
	// end inline asm
	mov.b64 	%fd45, %rd29;
	add.s64 	%rd32, %rd26, 12288;
	// begin inline asm
	ld.global.nc.u64 %rd31, [%rd32];
	// end inline asm
	mov.b64 	%fd46, %rd31;
	add.s64 	%rd34, %rd26, 16384;
	// begin inline asm
	ld.global.nc.u64 %rd33, [%rd34];
	// end inline asm
	mov.b64 	%fd47, %rd33;
	add.s64 	%rd36, %rd26, 20480;
	// begin inline asm
	ld.global.nc.u64 %rd35, [%rd36];
	// end inline asm
	mov.b64 	%fd48, %rd35;
	add.s64 	%rd38, %rd26, 24576;
	// begin inline asm
	ld.global.nc.u64 %rd37, [%rd38];
	// end inline asm
	mov.b64 	%fd49, %rd37;
	add.f64 	%fd50, %fd230, %fd43;
	add.f64 	%fd51, %fd50, %fd44;
	add.f64 	%fd52, %fd51, %fd45;
	add.f64 	%fd53, %fd52, %fd46;
	add.f64 	%fd54, %fd53, %fd47;
	add.f64 	%fd55, %fd54, %fd48;
	add.f64 	%fd230, %fd55, %fd49;
	sub.s32 	%r38, %r34, %r231;
	setp.lt.s32 	%p4, %r38, 3584;
	@%p4 bra 	$L__BB19_33;
	add.s32 	%r231, %r231, 3584;
	setp.le.s32 	%p5, %r231, %r14;
	@%p5 bra 	$L__BB19_23;
$L__BB19_25:
	setp.le.s32 	%p6, %r34, %r231;
	@%p6 bra 	$L__BB19_33;
	sub.s32 	%r18, %r34, %r231;
	setp.ge.s32 	%p7, %r13, %r18;
	@%p7 bra 	$L__BB19_33;
	not.b32 	%r39, %r13;
	add.s32 	%r40, %r34, %r39;
	sub.s32 	%r19, %r40, %r231;
	and.b32  	%r41, %r19, 1536;
	setp.eq.s32 	%p8, %r41, 1536;
	mov.u32 	%r235, %r13;
	@%p8 bra 	$L__BB19_30;
	add.s32 	%r233, %r13, %r231;
	shr.u32 	%r42, %r19, 9;
	add.s32 	%r43, %r42, 1;
	and.b32  	%r44, %r43, 3;
	neg.s32 	%r232, %r44;
	mov.u32 	%r235, %r13;
$L__BB19_29:
	.pragma "nounroll";
	mul.wide.u32 	%rd42, %r233, 8;
	add.s64 	%rd41, %rd8, %rd42;
	// begin inline asm
	ld.global.nc.u64 %rd40, [%rd41];
	// end inline asm
	mov.b64 	%fd57, %rd40;
	add.f64 	%fd230, %fd230, %fd57;
	add.s32 	%r235, %r235, 512;
	add.s32 	%r233, %r233, 512;
	add.s32 	%r232, %r232, 1;
	setp.ne.s32 	%p9, %r232, 0;
	@%p9 bra 	$L__BB19_29;
$L__BB19_30:
	setp.lt.u32 	%p10, %r19, 1536;
	@%p10 bra 	$L__BB19_33;
	cvt.u64.u32 	%rd43, %r235;
	cvt.u64.u32 	%rd44, %r231;
	add.s64 	%rd45, %rd43, %rd44;
	shl.b64 	%rd46, %rd45, 3;
	add.s64 	%rd47, %rd46, %rd8;
	add.s64 	%rd103, %rd47, 8192;
	add.s32 	%r236, %r235, %r231;
$L__BB19_32:
	mul.wide.u32 	%rd56, %r236, 8;
	add.s64 	%rd49, %rd8, %rd56;
	// begin inline asm
	ld.global.nc.u64 %rd48, [%rd49];
	// end inline asm
	mov.b64 	%fd58, %rd48;
	add.f64 	%fd59, %fd230, %fd58;
	add.s64 	%rd51, %rd103, -4096;
	// begin inline asm
	ld.global.nc.u64 %rd50, [%rd51];
	// end inline asm
	mov.b64 	%fd60, %rd50;
	add.f64 	%fd61, %fd59, %fd60;
	// begin inline asm
	ld.global.nc.u64 %rd52, [%rd103];
	// end inline asm
	mov.b64 	%fd62, %rd52;
	add.f64 	%fd63, %fd61, %fd62;
	add.s64 	%rd55, %rd103, 4096;
	// begin inline asm
	ld.global.nc.u64 %rd54, [%rd55];
	// end inline asm
	mov.b64 	%fd64, %rd54;
	add.f64 	%fd230, %fd63, %fd64;
	add.s32 	%r235, %r235, 2048;
	add.s64 	%rd103, %rd103, 16384;
	add.s32 	%r236, %r236, 2048;
	setp.lt.s32 	%p11, %r235, %r18;
	@%p11 bra 	$L__BB19_32;
$L__BB19_33:
	// begin inline asm
	mov.u32 %r45, %laneid;
	// end inline asm
	mov.b64 	%rd57, %fd230;
	mov.b64 	{%r47, %r52}, %rd57;
	mov.b32 	%r53, 1;
	mov.b32 	%r94, 31;
	mov.b32 	%r95, -1;
	// begin inline asm
	shfl.sync.down.b32 %r46, %r47, %r53, %r94, %r95;
	// end inline asm
	// begin inline asm
	shfl.sync.down.b32 %r51, %r52, %r53, %r94, %r95;
	// end inline asm
	mov.b64 	%rd58, {%r46, %r51};
	mov.b64 	%fd65, %rd58;
	setp.gt.s32 	%p12, %r45, 30;
	add.f64 	%fd66, %fd230, %fd65;
	selp.f64 	%fd67, %fd230, %fd66, %p12;
	mov.b64 	%rd59, %fd67;
	mov.b64 	{%r57, %r62}, %rd59;
	mov.b32 	%r63, 2;
	// begin inline asm
	shfl.sync.down.b32 %r56, %r57, %r63, %r94, %r95;
	// end inline asm
	// begin inline asm
	shfl.sync.down.b32 %r61, %r62, %r63, %r94, %r95;
	// end inline asm
	mov.b64 	%rd60, {%r56, %r61};
	mov.b64 	%fd68, %rd60;
	setp.gt.s32 	%p13, %r45, 29;
	add.f64 	%fd69, %fd67, %fd68;
	selp.f64 	%fd70, %fd67, %fd69, %p13;
	mov.b64 	%rd61, %fd70;
	mov.b64 	{%r67, %r72}, %rd61;
	mov.b32 	%r73, 4;
	// begin inline asm
	shfl.sync.down.b32 %r66, %r67, %r73, %r94, %r95;
	// end inline asm
	// begin inline asm
	shfl.sync.down.b32 %r71, %r72, %r73, %r94, %r95;
	// end inline asm
	mov.b64 	%rd62, {%r66, %r71};
	mov.b64 	%fd71, %rd62;
	setp.gt.s32 	%p14, %r45, 27;
	add.f64 	%fd72, %fd70, %fd71;
	selp.f64 	%fd73, %fd70, %fd72, %p14;
	mov.b64 	%rd63, %fd73;
	mov.b64 	{%r77, %r82}, %rd63;
	mov.b32 	%r83, 8;
	// begin inline asm
	shfl.sync.down.b32 %r76, %r77, %r83, %r94, %r95;
	// end inline asm
	// begin inline asm
	shfl.sync.down.b32 %r81, %r82, %r83, %r94, %r95;
	// end inline asm
	mov.b64 	%rd64, {%r76, %r81};
	mov.b64 	%fd74, %rd64;
	setp.gt.s32 	%p15, %r45, 23;
	add.f64 	%fd75, %fd73, %fd74;
	selp.f64 	%fd76, %fd73, %fd75, %p15;
	mov.b64 	%rd65, %fd76;
	mov.b64 	{%r87, %r92}, %rd65;
	mov.b32 	%r93, 16;
	// begin inline asm
	shfl.sync.down.b32 %r86, %r87, %r93, %r94, %r95;
	// end inline asm
	// begin inline asm
	shfl.sync.down.b32 %r91, %r92, %r93, %r94, %r95;
	// end inline asm
	mov.b64 	%rd66, {%r86, %r91};
	mov.b64 	%fd77, %rd66;
	setp.gt.s32 	%p16, %r45, 15;
	add.f64 	%fd26, %fd76, %fd77;
	selp.f64 	%fd231, %fd76, %fd26, %p16;
	setp.ne.s32 	%p17, %r45, 0;
	@%p17 bra 	$L__BB19_35;
	shr.u32 	%r96, %r13, 2;
	and.b32  	%r97, %r96, 248;
	mov.u32 	%r98, _ZZN3cub18CUB_300001_SM_10006detail6reduce28DeviceReduceSingleTileKernelINS2_10policy_hubIdyN4cuda3std3__44plusIdEEE10Policy1000EPdSC_iS9_ddNS7_10__identityEEEvT0_T1_T2_T3_T4_T6_E12temp_storage;
	add.s32 	%r99, %r98, %r97;
	st.shared.f64 	[%r99+16], %fd26;
$L__BB19_35:
	bar.sync 	0;
	setp.ne.s32 	%p18, %r13, 0;
	@%p18 bra 	$L__BB19_37;
	ld.shared.f64 	%fd78, [_ZZN3cub18CUB_300001_SM_10006detail6reduce28DeviceReduceSingleTileKernelINS2_10policy_hubIdyN4cuda3std3__44plusIdEEE10Policy1000EPdSC_iS9_ddNS7_10__identityEEEvT0_T1_T2_T3_T4_T6_E12temp_storage+24];
	add.f64 	%fd79, %fd231, %fd78;
	ld.shared.f64 	%fd80, [_ZZN3cub18CUB_300001_SM_10006detail6reduce28DeviceReduceSingleTileKernelINS2_10policy_hubIdyN4cuda3std3__44plusIdEEE10Policy1000EPdSC_iS9_ddNS7_10__identityEEEvT0_T1_T2_T3_T4_T6_E12temp_storage+32];
	add.f64 	%fd81, %fd79, %fd80;
	ld.shared.f64 	%fd82, [_ZZN3cub18CUB_300001_SM_10006detail6reduce28DeviceReduceSingleTileKernelINS2_10policy_hubIdyN4cuda3std3__44plusIdEEE10Policy1000EPdSC_iS9_ddNS7_10__identityEEEvT0_T1_T2_T3_T4_T6_E12temp_storage+40];
	add.f64 	%fd83, %fd81, %fd82;
	ld.shared.f64 	%fd84, [_ZZN3cub18CUB_300001_SM_10006detail6reduce28DeviceReduceSingleTileKernelINS2_10policy_hubIdyN4cuda3std3__44plusIdEEE10Policy1000EPdSC_iS9_ddNS7_10__identityEEEvT0_T1_T2_T3_T4_T6_E12temp_storage+48];
	add.f64 	%fd85, %fd83, %fd84;
	ld.shared.f64 	%fd86, [_ZZN3cub18CUB_300001_SM_10006detail6reduce28DeviceReduceSingleTileKernelINS2_10policy_hubIdyN4cuda3std3__44plusIdEEE10Policy1000EPdSC_iS9_ddNS7_10__identityEEEvT0_T1_T2_T3_T4_T6_E12temp_storage+56];
	add.f64 	%fd87, %fd85, %fd86;
	ld.shared.f64 	%fd88, [_ZZN3cub18CUB_300001_SM_10006detail6reduce28DeviceReduceSingleTileKernelINS2_10policy_hubIdyN4cuda3std3__44plusIdEEE10Policy1000EPdSC_iS9_ddNS7_10__identityEEEvT0_T1_T2_T3_T4_T6_E12temp_storage+64];
	add.f64 	%fd89, %fd87, %fd88;
	ld.shared.f64 	%fd90, [_ZZN3cub18CUB_300001_SM_10006detail6reduce28DeviceReduceSingleTileKernelINS2_10policy_hubIdyN4cuda3std3__44plusIdEEE10Policy1000EPdSC_iS9_ddNS7_10__identityEEEvT0_T1_T2_T3_T4_T6_E12temp_storage+72];
	add.f64 	%fd91, %fd89, %fd90;
	ld.shared.f64 	%fd92, [_ZZN3cub18CUB_300001_SM_10006detail6reduce28DeviceReduceSingleTileKernelINS2_10policy_hubIdyN4cuda3std3__44plusIdEEE10Policy1000EPdSC_iS9_ddNS7_10__identityEEEvT0_T1_T2_T3_T4_T6_E12temp_storage+80];
	add.f64 	%fd93, %fd91, %fd92;
	ld.shared.f64 	%fd94, [_ZZN3cub18CUB_300001_SM_10006detail6reduce28DeviceReduceSingleTileKernelINS2_10policy_hubIdyN4cuda3std3__44plusIdEEE10Policy1000EPdSC_iS9_ddNS7_10__identityEEEvT0_T1_T2_T3_T4_T6_E12temp_storage+88];
	add.f64 	%fd95, %fd93, %fd94;
	ld.shared.f64 	%fd96, [_ZZN3cub18CUB_300001_SM_10006detail6reduce28DeviceReduceSingleTileKernelINS2_10policy_hubIdyN4cuda3std3__44plusIdEEE10Policy1000EPdSC_iS9_ddNS7_10__identityEEEvT0_T1_T2_T3_T4_T6_E12temp_storage+96];
	add.f64 	%fd97, %fd95, %fd96;
	ld.shared.f64 	%fd98, [_ZZN3cub18CUB_300001_SM_10006detail6reduce28DeviceReduceSingleTileKernelINS2_10policy_hubIdyN4cuda3std3__44plusIdEEE10Policy1000EPdSC_iS9_ddNS7_10__identityEEEvT0_T1_T2_T3_T4_T6_E12temp_storage+104];
	add.f64 	%fd99, %fd97, %fd98;
	ld.shared.f64 	%fd100, [_ZZN3cub18CUB_300001_SM_10006detail6reduce28DeviceReduceSingleTileKernelINS2_10policy_hubIdyN4cuda3std3__44plusIdEEE10Policy1000EPdSC_iS9_ddNS7_10__identityEEEvT0_T1_T2_T3_T4_T6_E12temp_storage+112];
	add.f64 	%fd101, %fd99, %fd100;
	ld.shared.f64 	%fd102, [_ZZN3cub18CUB_300001_SM_10006detail6reduce28DeviceReduceSingleTileKernelINS2_10policy_hubIdyN4cuda3std3__44plusIdEEE10Policy1000EPdSC_iS9_ddNS7_10__identityEEEvT0_T1_T2_T3_T4_T6_E12temp_storage+120];
	add.f64 	%fd103, %fd101, %fd102;
	ld.shared.f64 	%fd104, [_ZZN3cub18CUB_300001_SM_10006detail6reduce28DeviceReduceSingleTileKernelINS2_10policy_hubIdyN4cuda3std3__44plusIdEEE10Policy1000EPdSC_iS9_ddNS7_10__identityEEEvT0_T1_T2_T3_T4_T6_E12temp_storage+128];
	add.f64 	%fd105, %fd103, %fd104;
	ld.shared.f64 	%fd106, [_ZZN3cub18CUB_300001_SM_10006detail6reduce28DeviceReduceSingleTileKernelINS2_10policy_hubIdyN4cuda3std3__44plusIdEEE10Policy1000EPdSC_iS9_ddNS7_10__identityEEEvT0_T1_T2_T3_T4_T6_E12temp_storage+136];
	add.f64 	%fd231, %fd105, %fd106;
$L__BB19_37:
	mov.u32 	%r223, %tid.x;
	setp.ne.s32 	%p56, %r223, 0;
	@%p56 bra 	$L__BB19_39;
	add.f64 	%fd217, %fd30, %fd231;
	st.global.f64 	[%rd1], %fd217;
$L__BB19_39:
	ret;

}


// ===== COMPILED SASS (sm_100) =====

	.target	sm_100

	.elftype	@"ET_EXEC"


//--------------------- .note.nv.tkinfo           --------------------------
	.section	.note.nv.tkinfo,"",@"SHT_NOTE"
	.sectionflags	@"SHF_NOTE_NV_TKINFO"
	.tkinfo
        /*0018*/ 	.word	0x00000002
        /*0030*/ 	.string	""
        /*0030*/ 	.string	"ptxas"
        /*0030*/ 	.string	"Cuda compilation tools, release 13.0, V13.0.88"
        /*0030*/ 	.string	"Build cuda_13.0.r13.0/compiler.36424714_0"
        /*0030*/ 	.string	"-arch sm_100 -m 64 "



//--------------------- .note.nv.cuinfo           --------------------------
	.section	.note.nv.cuinfo,"",@"SHT_NOTE"
	.sectionflags	@"SHF_NOTE_NV_CUINFO"
        /*0018*/ 	.short	0x0002
        /*001a*/ 	.short	0x0064
        /*001c*/ 	.short	0x0082
	.zero		2


//--------------------- .nv.info                  --------------------------
	.section	.nv.info,"",@"SHT_CUDA_INFO"
	.align	4


	//----- nvinfo : EIATTR_REGCOUNT
	.align		4
        /*0000*/ 	.byte	0x04, 0x2f
        /*0002*/ 	.short	(.L_46 - .L_45)
	.align		4
.L_45:
        /*0004*/ 	.word	index@(_Z4copyPPdS_S0_S_S0_S_S0_S_S0_S_S0_S_S0_S_S0_S_S0_S_S0_S_S0_S_i)
        /*0008*/ 	.word	0x00000020


	//----- nvinfo : EIATTR_FRAME_SIZE
	.align		4
.L_46:
        /*000c*/ 	.byte	0x04, 0x11
        /*000e*/ 	.short	(.L_48 - .L_47)
	.align		4
.L_47:
        /*0010*/ 	.word	index@(_Z4copyPPdS_S0_S_S0_S_S0_S_S0_S_S0_S_S0_S_S0_S_S0_S_S0_S_S0_S_i)
        /*0014*/ 	.word	0x00000000


	//----- nvinfo : EIATTR_REGCOUNT
	.align		4
.L_48:
        /*0018*/ 	.byte	0x04, 0x2f
        /*001a*/ 	.short	(.L_50 - .L_49)
	.align		4
.L_49:
        /*001c*/ 	.word	index@(_Z5fcopyPPdS_S0_S_i)
        /*0020*/ 	.word	0x00000010


	//----- nvinfo : EIATTR_FRAME_SIZE
	.align		4
.L_50:
        /*0024*/ 	.byte	0x04, 0x11
        /*0026*/ 	.short	(.L_52 - .L_51)
	.align		4
.L_51:
        /*0028*/ 	.word	index@(_Z5fcopyPPdS_S0_S_i)
        /*002c*/ 	.word	0x00000000


	//----- nvinfo : EIATTR_REGCOUNT
	.align		4
.L_52:
        /*0030*/ 	.byte	0x04, 0x2f
        /*0032*/ 	.short	(.L_54 - .L_53)
	.align		4
.L_53:
        /*0034*/ 	.word	index@(_Z5ccopyPdS_S_S_ii)
        /*0038*/ 	.word	0x00000014


	//----- nvinfo : EIATTR_FRAME_SIZE
	.align		4
.L_54:
        /*003c*/ 	.byte	0x04, 0x11
        /*003e*/ 	.short	(.L_56 - .L_55)
	.align		4
.L_55:
        /*0040*/ 	.word	index@(_Z5ccopyPdS_S_S_ii)
        /*0044*/ 	.word	0x00000000


	//----- nvinfo : EIATTR_REGCOUNT
	.align		4
.L_56:
        /*0048*/ 	.byte	0x04, 0x2f
        /*004a*/ 	.short	(.L_58 - .L_57)
	.align		4
.L_57:
        /*004c*/ 	.word	index@(_Z6ccopy1PPdS_)
        /*0050*/ 	.word	0x0000000c


	//----- nvinfo : EIATTR_FRAME_SIZE
	.align		4
.L_58:
        /*0054*/ 	.byte	0x04, 0x11
        /*0056*/ 	.short	(.L_60 - .L_59)
	.align		4
.L_59:
        /*0058*/ 	.word	index@(_Z6ccopy1PPdS_)
        /*005c*/ 	.word	0x00000000


	//----- nvinfo : EIATTR_REGCOUNT
	.align		4
.L_60:
        /*0060*/ 	.byte	0x04, 0x2f
        /*0062*/ 	.short	(.L_62 - .L_61)
	.align		4
.L_61:
        /*0064*/ 	.word	index@(_Z3addPdS_S_)
        /*0068*/ 	.word	0x0000000e


	//----- nvinfo : EIATTR_FRAME_SIZE
	.align		4
.L_62:
        /*006c*/ 	.byte	0x04, 0x11
        /*006e*/ 	.short	(.L_64 - .L_63)
	.align		4
.L_63:
        /*0070*/ 	.word	index@(_Z3addPdS_S_)
        /*0074*/ 	.word	0x00000000


	//----- nvinfo : EIATTR_REGCOUNT
	.align		4
.L_64:
        /*0078*/ 	.byte	0x04, 0x2f
        /*007a*/ 	.short	(.L_66 - .L_65)
	.align		4
.L_65:
        /*007c*/ 	.word	index@(_Z4multPdS_i)
        /*0080*/ 	.word	0x0000000c


	//----- nvinfo : EIATTR_FRAME_SIZE
	.align		4
.L_66:
        /*0084*/ 	.byte	0x04, 0x11
        /*0086*/ 	.short	(.L_68 - .L_67)
	.align		4
.L_67:
        /*0088*/ 	.word	index@(_Z4multPdS_i)
        /*008c*/ 	.word	0x00000000


	//----- nvinfo : EIATTR_REGCOUNT
	.align		4
.L_68:
        /*0090*/ 	.byte	0x04, 0x2f
        /*0092*/ 	.short	(.L_70 - .L_69)
	.align		4
.L_69:
        /*0094*/ 	.word	index@(_Z3rhoPdS_S_S_S_)
        /*0098*/ 	.word	0x00000012


	//----- nvinfo : EIATTR_FRAME_SIZE
	.align		4
.L_70:
        /*009c*/ 	.byte	0x04, 0x11
        /*009e*/ 	.short	(.L_72 - .L_71)
	.align		4
.L_71:
        /*00a0*/ 	.word	index@(_Z3rhoPdS_S_S_S_)
        /*00a4*/ 	.word	0x00000000


	//----- nvinfo : EIATTR_REGCOUNT
	.align		4
.L_72:
        /*00a8*/ 	.byte	0x04, 0x2f
        /*00aa*/ 	.short	(.L_74 - .L_73)
	.align		4
.L_73:
        /*00ac*/ 	.word	index@(_Z5mult1PdS_S_dS_S_)
        /*00b0*/ 	.word	0x00000018


	//----- nvinfo : EIATTR_FRAME_SIZE
	.align		4
.L_74:
        /*00b4*/ 	.byte	0x04, 0x11
        /*00b6*/ 	.short	(.L_76 - .L_75)
	.align		4
.L_75:
        /*00b8*/ 	.word	index@(_Z5mult1PdS_S_dS_S_)
        /*00bc*/ 	.word	0x00000000


	//----- nvinfo : EIATTR_REGCOUNT
	.align		4
.L_76:
        /*00c0*/ 	.byte	0x04, 0x2f
        /*00c2*/ 	.short	(.L_78 - .L_77)
	.align		4
.L_77:
        /*00c4*/ 	.word	index@(_Z1KPdS_S_i)
        /*00c8*/ 	.word	0x00000010


	//----- nvinfo : EIATTR_FRAME_SIZE
	.align		4
.L_78:
        /*00cc*/ 	.byte	0x04, 0x11
        /*00ce*/ 	.short	(.L_80 - .L_79)
	.align		4
.L_79:
        /*00d0*/ 	.word	index@(_Z1KPdS_S_i)
        /*00d4*/ 	.word	0x00000000


	//----- nvinfo : EIATTR_REGCOUNT
	.align		4
.L_80:
        /*00d8*/ 	.byte	0x04, 0x2f
        /*00da*/ 	.short	(.L_82 - .L_81)
	.align		4
.L_81:
        /*00dc*/ 	.word	index@(_Z3K_fPddd)
        /*00e0*/ 	.word	0x0000000a


	//----- nvinfo : EIATTR_FRAME_SIZE
	.align		4
.L_82:
        /*00e4*/ 	.byte	0x04, 0x11
        /*00e6*/ 	.short	(.L_84 - .L_83)
	.align		4
.L_83:
        /*00e8*/ 	.word	index@(_Z3K_fPddd)
        /*00ec*/ 	.word	0x00000000


	//----- nvinfo : EIATTR_REGCOUNT
	.align		4
.L_84:
        /*00f0*/ 	.byte	0x04, 0x2f
        /*00f2*/ 	.short	(.L_86 - .L_85)
	.align		4
.L_85:
        /*00f4*/ 	.word	index@(_Z9lambda_oaPdS_S_S_S_)
        /*00f8*/ 	.word	0x00000010


	//----- nvinfo : EIATTR_FRAME_SIZE
	.align		4
.L_86:
        /*00fc*/ 	.byte	0x04, 0x11
        /*00fe*/ 	.short	(.L_88 - .L_87)
	.align		4
.L_87:
        /*0100*/ 	.word	index@(_Z9lambda_oaPdS_S_S_S_)
        /*0104*/ 	.word	0x00000000


	//----- nvinfo : EIATTR_REGCOUNT
	.align		4
.L_88:
        /*0108*/ 	.byte	0x04, 0x2f
        /*010a*/ 	.short	(.L_90 - .L_89)
	.align		4
.L_89:
        /*010c*/ 	.word	index@(_Z5mult2PdS_S_S_S_i)
        /*0110*/ 	.word	0x00000018


	//----- nvinfo : EIATTR_FRAME_SIZE
	.align		4
.L_90:
        /*0114*/ 	.byte	0x04, 0x11
        /*0116*/ 	.short	(.L_92 - .L_91)
	.align		4
.L_91:
        /*0118*/ 	.word	index@(_Z5mult2PdS_S_S_S_i)
        /*011c*/ 	.word	0x00000000


	//----- nvinfo : EIATTR_REGCOUNT
	.align		4
.L_92:
        /*0120*/ 	.byte	0x04, 0x2f
        /*0122*/ 	.short	(.L_94 - .L_93)
	.align		4
.L_93:
        /*0124*/ 	.word	index@(_ZN3cub18CUB_300001_SM_10006detail11EmptyKernelIvEEvv)
        /*0128*/ 	.word	0x00000004


	//----- nvinfo : EIATTR_FRAME_SIZE
	.align		4
.L_94:
        /*012c*/ 	.byte	0x04, 0x11
        /*012e*/ 	.short	(.L_96 - .L_95)
	.align		4
.L_95:
        /*0130*/ 	.word	index@(_ZN3cub18CUB_300001_SM_10006detail11EmptyKernelIvEEvv)
        /*0134*/ 	.word	0x00000000


	//----- nvinfo : EIATTR_REGCOUNT
	.align		4
.L_96:
        /*0138*/ 	.byte	0x04, 0x2f
        /*013a*/ 	.short	(.L_98 - .L_97)
	.align		4
.L_97:
        /*013c*/ 	.word	index@(_ZN3cub18CUB_300001_SM_10006detail8for_each13static_kernelINS2_12policy_hub_t12policy_500_tEmN6thrust24THRUST_300001_SM_1000_NS8cuda_cub20__uninitialized_fill7functorINS7_10device_ptrIdEEdEEEEvT0_T1_)
        /*0140*/ 	.word	0x00000009


	//----- nvinfo : EIATTR_FRAME_SIZE
	.align		4
.L_98:
        /*0144*/ 	.byte	0x04, 0x11
        /*0146*/ 	.short	(.L_100 - .L_99)
	.align		4
.L_99:
        /*0148*/ 	.word	index@(_ZN3cub18CUB_300001_SM_10006detail8for_each13static_kernelINS2_12policy_hub_t12policy_500_tEmN6thrust24THRUST_300001_SM_1000_NS8cuda_cub20__uninitialized_fill7functorINS7_10device_ptrIdEEdEEEEvT0_T1_)
        /*014c*/ 	.word	0x00000000


	//----- nvinfo : EIATTR_REGCOUNT
	.align		4
.L_100:
        /*0150*/ 	.byte	0x04, 0x2f
        /*0152*/ 	.short	(.L_102 - .L_101)
	.align		4
.L_101:
        /*0154*/ 	.word	index@(_ZN3cub18CUB_300001_SM_10006detail6reduce28DeviceReduceSingleTileKernelINS2_10policy_hubIdjN4cuda3std3__44plusIdEEE10Policy1000EN6thrust24THRUST_300001_SM_1000_NS6detail15normal_iteratorINSD_10device_ptrIdEEEEPdjS9_ddNS7_10__identityEEEvT0_T1_T2_T3_T4_T6_)
        /*0158*/ 	.word	0x0000002d


	//----- nvinfo : EIATTR_FRAME_SIZE
	.align		4
.L_102:
        /*015c*/ 	.byte	0x04, 0x11
        /*015e*/ 	.short	(.L_104 - .L_103)
	.align		4
.L_103:
        /*0160*/ 	.word	index@(_ZN3cub18CUB_300001_SM_10006detail6reduce28DeviceReduceSingleTileKernelINS2_10policy_hubIdjN4cuda3std3__44plusIdEEE10Policy1000EN6thrust24THRUST_300001_SM_1000_NS6detail15normal_iteratorINSD_10device_ptrIdEEEEPdjS9_ddNS7_10__identityEEEvT0_T1_T2_T3_T4_T6_)
        /*0164*/ 	.word	0x00000000


	//----- nvinfo : EIATTR_REGCOUNT
	.align		4
.L_104:
        /*0168*/ 	.byte	0x04, 0x2f
        /*016a*/ 	.short	(.L_106 - .L_105)
	.align		4
.L_105:
        /*016c*/ 	.word	index@(_ZN3cub18CUB_300001_SM_10006detail6reduce18DeviceReduceKernelINS2_10policy_hubIdjN4cuda3std3__44plusIdEEE10Policy1000EN6thrust24THRUST_300001_SM_1000_NS6detail15normal_iteratorINSD_10device_ptrIdEEEEjS9_dNS7_10__identityEEEvT0_PT3_T1_NS0_13GridEvenShareISN_EET2_T4_)
        /*0170*/ 	.word	0x00000020


	//----- nvinfo : EIATTR_FRAME_SIZE
	.align		4
.L_106:
        /*0174*/ 	.byte	0x04, 0x11
        /*0176*/ 	.short	(.L_108 - .L_107)
	.align		4
.L_107:
        /*0178*/ 	.word	index@(_ZN3cub18CUB_300001_SM_10006detail6reduce18DeviceReduceKernelINS2_10policy_hubIdjN4cuda3std3__44plusIdEEE10Policy1000EN6thrust24THRUST_300001_SM_1000_NS6detail15normal_iteratorINSD_10device_ptrIdEEEEjS9_dNS7_10__identityEEEvT0_PT3_T1_NS0_13GridEvenShareISN_EET2_T4_)
        /*017c*/ 	.word	0x00000000


	//----- nvinfo : EIATTR_REGCOUNT
	.align		4
.L_108:
        /*0180*/ 	.byte	0x04, 0x2f
        /*0182*/ 	.short	(.L_110 - .L_109)
	.align		4
.L_109:
        /*0184*/ 	.word	index@(_ZN3cub18CUB_300001_SM_10006detail6reduce28DeviceReduceSingleTileKernelINS2_10policy_hubIdjN4cuda3std3__44plusIdEEE10Policy1000EPdSC_iS9_ddNS7_10__identityEEEvT0_T1_T2_T3_T4_T6_)
        /*0188*/ 	.word	0x00000030


	//----- nvinfo : EIATTR_FRAME_SIZE
	.align		4
.L_110:
        /*018c*/ 	.byte	0x04, 0x11
        /*018e*/ 	.short	(.L_112 - .L_111)
	.align		4
.L_111:
        /*0190*/ 	.word	index@(_ZN3cub18CUB_300001_SM_10006detail6reduce28DeviceReduceSingleTileKernelINS2_10policy_hubIdjN4cuda3std3__44plusIdEEE10Policy1000EPdSC_iS9_ddNS7_10__identityEEEvT0_T1_T2_T3_T4_T6_)
        /*0194*/ 	.word	0x00000000


	//----- nvinfo : EIATTR_REGCOUNT
	.align		4
.L_112:
        /*0198*/ 	.byte	0x04, 0x2f
        /*019a*/ 	.short	(.L_114 - .L_113)
	.align		4
.L_113:
        /*019c*/ 	.word	index@(_ZN3cub18CUB_300001_SM_10006detail6reduce28DeviceReduceSingleTileKernelINS2_10policy_hubIdyN4cuda3std3__44plusIdEEE10Policy1000EN6thrust24THRUST_300001_SM_1000_NS6detail15normal_iteratorINSD_10device_ptrIdEEEEPdyS9_ddNS7_10__identityEEEvT0_T1_T2_T3_T4_T6_)
        /*01a0*/ 	.word	0x0000002e


	//----- nvinfo : EIATTR_FRAME_SIZE
	.align		4
.L_114:
        /*01a4*/ 	.byte	0x04, 0x11
        /*01a6*/ 	.short	(.L_116 - .L_115)
	.align		4
.L_115:
        /*01a8*/ 	.word	index@(_ZN3cub18CUB_300001_SM_10006detail6reduce28DeviceReduceSingleTileKernelINS2_10policy_hubIdyN4cuda3std3__44plusIdEEE10Policy1000EN6thrust24THRUST_300001_SM_1000_NS6detail15normal_iteratorINSD_10device_ptrIdEEEEPdyS9_ddNS7_10__identityEEEvT0_T1_T2_T3_T4_T6_)
        /*01ac*/ 	.word	0x00000000


	//----- nvinfo : EIATTR_REGCOUNT
	.align		4
.L_116:
        /*01b0*/ 	.byte	0x04, 0x2f
        /*01b2*/ 	.short	(.L_118 - .L_117)
	.align		4
.L_117:
        /*01b4*/ 	.word	index@(_ZN3cub18CUB_300001_SM_10006detail6reduce18DeviceReduceKernelINS2_10policy_hubIdyN4cuda3std3__44plusIdEEE10Policy1000EN6thrust24THRUST_300001_SM_1000_NS6detail15normal_iteratorINSD_10device_ptrIdEEEEyS9_dNS7_10__identityEEEvT0_PT3_T1_NS0_13GridEvenShareISN_EET2_T4_)
        /*01b8*/ 	.word	0x0000001d


	//----- nvinfo : EIATTR_FRAME_SIZE
	.align		4
.L_118:
        /*01bc*/ 	.byte	0x04, 0x11
        /*01be*/ 	.short	(.L_120 - .L_119)
	.align		4
.L_119:
        /*01c0*/ 	.word	index@(_ZN3cub18CUB_300001_SM_10006detail6reduce18DeviceReduceKernelINS2_10policy_hubIdyN4cuda3std3__44plusIdEEE10Policy1000EN6thrust24THRUST_300001_SM_1000_NS6detail15normal_iteratorINSD_10device_ptrIdEEEEyS9_dNS7_10__identityEEEvT0_PT3_T1_NS0_13GridEvenShareISN_EET2_T4_)
        /*01c4*/ 	.word	0x00000000


	//----- nvinfo : EIATTR_REGCOUNT
	.align		4
.L_120:
        /*01c8*/ 	.byte	0x04, 0x2f
        /*01ca*/ 	.short	(.L_122 - .L_121)
	.align		4
.L_121:
        /*01cc*/ 	.word	index@(_ZN3cub18CUB_300001_SM_10006detail6reduce28DeviceReduceSingleTileKernelINS2_10policy_hubIdyN4cuda3std3__44plusIdEEE10Policy1000EPdSC_iS9_ddNS7_10__identityEEEvT0_T1_T2_T3_T4_T6_)
        /*01d0*/ 	.word	0x00000030


	//----- nvinfo : EIATTR_FRAME_SIZE
	.align		4
.L_122:
        /*01d4*/ 	.byte	0x04, 0x11
        /*01d6*/ 	.short	(.L_124 - .L_123)
	.align		4
.L_123:
        /*01d8*/ 	.word	index@(_ZN3cub18CUB_300001_SM_10006detail6reduce28DeviceReduceSingleTileKernelINS2_10policy_hubIdyN4cuda3std3__44plusIdEEE10Policy1000EPdSC_iS9_ddNS7_10__identityEEEvT0_T1_T2_T3_T4_T6_)
        /*01dc*/ 	.word	0x00000000


	//----- nvinfo : EIATTR_MIN_STACK_SIZE
	.align		4
.L_124:
        /*01e0*/ 	.byte	0x04, 0x12
        /*01e2*/ 	.short	(.L_126 - .L_125)
	.align		4
.L_125:
        /*01e4*/ 	.word	index@(_ZN3cub18CUB_300001_SM_10006detail6reduce28DeviceReduceSingleTileKernelINS2_10policy_hubIdyN4cuda3std3__44plusIdEEE10Policy1000EPdSC_iS9_ddNS7_10__identityEEEvT0_T1_T2_T3_T4_T6_)
        /*01e8*/ 	.word	0x00000000


	//----- nvinfo : EIATTR_MIN_STACK_SIZE
	.align		4
.L_126:
        /*01ec*/ 	.byte	0x04, 0x12
        /*01ee*/ 	.short	(.L_128 - .L_127)
	.align		4
.L_127:
        /*01f0*/ 	.word	index@(_ZN3cub18CUB_300001_SM_10006detail6reduce18DeviceReduceKernelINS2_10policy_hubIdyN4cuda3std3__44plusIdEEE10Policy1000EN6thrust24THRUST_300001_SM_1000_NS6detail15normal_iteratorINSD_10device_ptrIdEEEEyS9_dNS7_10__identityEEEvT0_PT3_T1_NS0_13GridEvenShareISN_EET2_T4_)
        /*01f4*/ 	.word	0x00000000


	//----- nvinfo : EIATTR_MIN_STACK_SIZE
	.align		4
.L_128:
        /*01f8*/ 	.byte	0x04, 0x12
        /*01fa*/ 	.short	(.L_130 - .L_129)
	.align		4
.L_129:
        /*01fc*/ 	.word	index@(_ZN3cub18CUB_300001_SM_10006detail6reduce28DeviceReduceSingleTileKernelINS2_10policy_hubIdyN4cuda3std3__44plusIdEEE10Policy1000EN6thrust24THRUST_300001_SM_1000_NS6detail15normal_iteratorINSD_10device_ptrIdEEEEPdyS9_ddNS7_10__identityEEEvT0_T1_T2_T3_T4_T6_)
        /*0200*/ 	.word	0x00000000


	//----- nvinfo : EIATTR_MIN_STACK_SIZE
	.align		4
.L_130:
        /*0204*/ 	.byte	0x04, 0x12
        /*0206*/ 	.short	(.L_132 - .L_131)
	.align		4
.L_131:
        /*0208*/ 	.word	index@(_ZN3cub18CUB_300001_SM_10006detail6reduce28DeviceReduceSingleTileKernelINS2_10policy_hubIdjN4cuda3std3__44plusIdEEE10Policy1000EPdSC_iS9_ddNS7_10__identityEEEvT0_T1_T2_T3_T4_T6_)
        /*020c*/ 	.word	0x00000000


	//----- nvinfo : EIATTR_MIN_STACK_SIZE
	.align		4
.L_132:
        /*0210*/ 	.byte	0x04, 0x12
        /*0212*/ 	.short	(.L_134 - .L_133)
	.align		4
.L_133:
        /*0214*/ 	.word	index@(_ZN3cub18CUB_300001_SM_10006detail6reduce18DeviceReduceKernelINS2_10policy_hubIdjN4cuda3std3__44plusIdEEE10Policy1000EN6thrust24THRUST_300001_SM_1000_NS6detail15normal_iteratorINSD_10device_ptrIdEEEEjS9_dNS7_10__identityEEEvT0_PT3_T1_NS0_13GridEvenShareISN_EET2_T4_)
        /*0218*/ 	.word	0x00000000


	//----- nvinfo : EIATTR_MIN_STACK_SIZE
	.align		4
.L_134:
        /*021c*/ 	.byte	0x04, 0x12
        /*021e*/ 	.short	(.L_136 - .L_135)
	.align		4
.L_135:
        /*0220*/ 	.word	index@(_ZN3cub18CUB_300001_SM_10006detail6reduce28DeviceReduceSingleTileKernelINS2_10policy_hubIdjN4cuda3std3__44plusIdEEE10Policy1000EN6thrust24THRUST_300001_SM_1000_NS6detail15normal_iteratorINSD_10device_ptrIdEEEEPdjS9_ddNS7_10__identityEEEvT0_T1_T2_T3_T4_T6_)
        /*0224*/ 	.word	0x00000000


	//----- nvinfo : EIATTR_MIN_STACK_SIZE
	.align		4
.L_136:
        /*0228*/ 	.byte	0x04, 0x12
        /*022a*/ 	.short	(.L_138 - .L_137)
	.align		4
.L_137:
        /*022c*/ 	.word	index@(_ZN3cub18CUB_300001_SM_10006detail8for_each13static_kernelINS2_12policy_hub_t12policy_500_tEmN6thrust24THRUST_300001_SM_1000_NS8cuda_cub20__uninitialized_fill7functorINS7_10device_ptrIdEEdEEEEvT0_T1_)
        /*0230*/ 	.word	0x00000000


	//----- nvinfo : EIATTR_MIN_STACK_SIZE
	.align		4
.L_138:
        /*0234*/ 	.byte	0x04, 0x12
        /*0236*/ 	.short	(.L_140 - .L_139)
	.align		4
.L_139:
        /*0238*/ 	.word	index@(_ZN3cub18CUB_300001_SM_10006detail11EmptyKernelIvEEvv)
        /*023c*/ 	.word	0x00000000


	//----- nvinfo : EIATTR_MIN_STACK_SIZE
	.align		4
.L_140:
        /*0240*/ 	.byte	0x04, 0x12
        /*0242*/ 	.short	(.L_142 - .L_141)
	.align		4
.L_141:
        /*0244*/ 	.word	index@(_Z5mult2PdS_S_S_S_i)
        /*0248*/ 	.word	0x00000000


	//----- nvinfo : EIATTR_MIN_STACK_SIZE
	.align		4
.L_142:
        /*024c*/ 	.byte	0x04, 0x12
        /*024e*/ 	.short	(.L_144 - .L_143)
	.align		4
.L_143:
        /*0250*/ 	.word	index@(_Z9lambda_oaPdS_S_S_S_)
        /*0254*/ 	.word	0x00000000


	//----- nvinfo : EIATTR_MIN_STACK_SIZE
	.align		4
.L_144:
        /*0258*/ 	.byte	0x04, 0x12
        /*025a*/ 	.short	(.L_146 - .L_145)
	.align		4
.L_145:
        /*025c*/ 	.word	index@(_Z3K_fPddd)
        /*0260*/ 	.word	0x00000000


	//----- nvinfo : EIATTR_MIN_STACK_SIZE
	.align		4
.L_146:
        /*0264*/ 	.byte	0x04, 0x12
        /*0266*/ 	.short	(.L_148 - .L_147)
	.align		4
.L_147:
        /*0268*/ 	.word	index@(_Z1KPdS_S_i)
        /*026c*/ 	.word	0x00000000


	//----- nvinfo : EIATTR_MIN_STACK_SIZE
	.align		4
.L_148:
        /*0270*/ 	.byte	0x04, 0x12
        /*0272*/ 	.short	(.L_150 - .L_149)
	.align		4
.L_149:
        /*0274*/ 	.word	index@(_Z5mult1PdS_S_dS_S_)
        /*0278*/ 	.word	0x00000000


	//----- nvinfo : EIATTR_MIN_STACK_SIZE
	.align		4
.L_150:
        /*027c*/ 	.byte	0x04, 0x12
        /*027e*/ 	.short	(.L_152 - .L_151)
	.align		4
.L_151:
        /*0280*/ 	.word	index@(_Z3rhoPdS_S_S_S_)
        /*0284*/ 	.word	0x00000000


	//----- nvinfo : EIATTR_MIN_STACK_SIZE
	.align		4
.L_152:
        /*0288*/ 	.byte	0x04, 0x12
        /*028a*/ 	.short	(.L_154 - .L_153)
	.align		4
.L_153:
        /*028c*/ 	.word	index@(_Z4multPdS_i)
        /*0290*/ 	.word	0x00000000


	//----- nvinfo : EIATTR_MIN_STACK_SIZE
	.align		4
.L_154:
        /*0294*/ 	.byte	0x04, 0x12
        /*0296*/ 	.short	(.L_156 - .L_155)
	.align		4
.L_155:
        /*0298*/ 	.word	index@(_Z3addPdS_S_)
        /*029c*/ 	.word	0x00000000


	//----- nvinfo : EIATTR_MIN_STACK_SIZE
	.align		4
.L_156:
        /*02a0*/ 	.byte	0x04, 0x12
        /*02a2*/ 	.short	(.L_158 - .L_157)
	.align		4
.L_157:
        /*02a4*/ 	.word	index@(_Z6ccopy1PPdS_)
        /*02a8*/ 	.word	0x00000000


	//----- nvinfo : EIATTR_MIN_STACK_SIZE
	.align		4
.L_158:
        /*02ac*/ 	.byte	0x04, 0x12
        /*02ae*/ 	.short	(.L_160 - .L_159)
	.align		4
.L_159:
        /*02b0*/ 	.word	index@(_Z5ccopyPdS_S_S_ii)
        /*02b4*/ 	.word	0x00000000


	//----- nvinfo : EIATTR_MIN_STACK_SIZE
	.align		4
.L_160:
        /*02b8*/ 	.byte	0x04, 0x12
        /*02ba*/ 	.short	(.L_162 - .L_161)
	.align		4
.L_161:
        /*02bc*/ 	.word	index@(_Z5fcopyPPdS_S0_S_i)
        /*02c0*/ 	.word	0x00000000


	//----- nvinfo : EIATTR_MIN_STACK_SIZE
	.align		4
.L_162:
        /*02c4*/ 	.byte	0x04, 0x12
        /*02c6*/ 	.short	(.L_164 - .L_163)
	.align		4
.L_163:
        /*02c8*/ 	.word	index@(_Z4copyPPdS_S0_S_S0_S_S0_S_S0_S_S0_S_S0_S_S0_S_S0_S_S0_S_S0_S_i)
        /*02cc*/ 	.word	0x00000000
.L_164:


//--------------------- .nv.compat                --------------------------
	.section	.nv.compat,"",@"SHT_CUDA_COMPAT_INFO"
	.align	4
        /*0000*/ 	.byte	0x02, 0x09, 0x00, 0x00, 0x02, 0x02, 0x01, 0x00, 0x02, 0x05, 0x05, 0x00, 0x03, 0x07, 0x01, 0x01
        /*0010*/ 	.byte	0x02, 0x03, 0x00, 0x00, 0x02, 0x06, 0x01, 0x00, 0x04, 0x0b, 0x08, 0x00, 0x01, 0x00, 0x00, 0x00
        /*0020*/ 	.byte	0x00, 0x00, 0x00, 0x00


//--------------------- .nv.info._ZN3cub18CUB_300001_SM_10006detail6reduce28DeviceReduceSingleTileKernelINS2_10policy_hubIdyN4cuda3std3__44plusIdEEE10Policy1000EPdSC_iS9_ddNS7_10__identityEEEvT0_T1_T2_T3_T4_T6_ --------------------------
	.section	.nv.info._ZN3cub18CUB_300001_SM_10006detail6reduce28DeviceReduceSingleTileKernelINS2_10policy_hubIdyN4cuda3std3__44plusIdEEE10Policy1000EPdSC_iS9_ddNS7_10__identityEEEvT0_T1_T2_T3_T4_T6_,"",@"SHT_CUDA_INFO"
	.sectionflags	@""
	.align	4


	//----- nvinfo : EIATTR_CUDA_API_VERSION
	.align		4
        /*0000*/ 	.byte	0x04, 0x37
        /*0002*/ 	.short	(.L_166 - .L_165)
.L_165:
        /*0004*/ 	.word	0x00000082


	//----- nvinfo : EIATTR_KPARAM_INFO
	.align		4
.L_166:
        /*0008*/ 	.byte	0x04, 0x17
        /*000a*/ 	.short	(.L_168 - .L_167)
.L_167:
        /*000c*/ 	.word	0x00000000
        /*0010*/ 	.short	0x0005
        /*0012*/ 	.short	0x0020
        /*0014*/ 	.byte	0x00, 0xf0, 0x05, 0x00


	//----- nvinfo : EIATTR_KPARAM_INFO
	.align		4
.L_168:
        /*0018*/ 	.byte	0x04, 0x17
        /*001a*/ 	.short	(.L_170 - .L_169)
.L_169:
        /*001c*/ 	.word	0x00000000
        /*0020*/ 	.short	0x0004
        /*0022*/ 	.short	0x0018
        /*0024*/ 	.byte	0x00, 0xf0, 0x21, 0x00


	//----- nvinfo : EIATTR_KPARAM_INFO
	.align		4
.L_170:
        /*0028*/ 	.byte	0x04, 0x17
        /*002a*/ 	.short	(.L_172 - .L_171)
.L_171:
        /*002c*/ 	.word	0x00000000
        /*0030*/ 	.short	0x0003
        /*0032*/ 	.short	0x0014
        /*0034*/ 	.byte	0x00, 0xf0, 0x05, 0x00


	//----- nvinfo : EIATTR_KPARAM_INFO
	.align		4
.L_172:
        /*0038*/ 	.byte	0x04, 0x17
        /*003a*/ 	.short	(.L_174 - .L_173)
.L_173:
        /*003c*/ 	.word	0x00000000
        /*0040*/ 	.short	0x0002
        /*0042*/ 	.short	0x0010
        /*0044*/ 	.byte	0x00, 0xf0, 0x11, 0x00


	//----- nvinfo : EIATTR_KPARAM_INFO
	.align		4
.L_174:
        /*0048*/ 	.byte	0x04, 0x17
        /*004a*/ 	.short	(.L_176 - .L_175)
.L_175:
        /*004c*/ 	.word	0x00000000
        /*0050*/ 	.short	0x0001
        /*0052*/ 	.short	0x0008
        /*0054*/ 	.byte	0x00, 0xf5, 0x21, 0x00


	//----- nvinfo : EIATTR_KPARAM_INFO
	.align		4
.L_176:
        /*0058*/ 	.byte	0x04, 0x17
        /*005a*/ 	.short	(.L_178 - .L_177)
.L_177:
        /*005c*/ 	.word	0x00000000
        /*0060*/ 	.short	0x0000
        /*0062*/ 	.short	0x0000
        /*0064*/ 	.byte	0x00, 0xf5, 0x21, 0x00


	//----- nvinfo : EIATTR_SPARSE_MMA_MASK
	.align		4
.L_178:
        /*0068*/ 	.byte	0x03, 0x50
        /*006a*/ 	.short	0x0000


	//----- nvinfo : EIATTR_MAXREG_COUNT
	.align		4
        /*006c*/ 	.byte	0x03, 0x1b
        /*006e*/ 	.short	0x0080


	//----- nvinfo : EIATTR_NUM_BARRIERS
	.align		4
        /*0070*/ 	.byte	0x02, 0x4c
        /*0072*/ 	.byte	0x01
	.zero		1


	//----- nvinfo : EIATTR_MERCURY_ISA_VERSION
	.align		4
        /*0074*/ 	.byte	0x03, 0x5f
        /*0076*/ 	.short	0x0101


	//----- nvinfo : EIATTR_COOP_GROUP_MASK_REGIDS
	.align		4
        /*0078*/ 	.byte	0x04, 0x29
        /*007a*/ 	.short	(.L_180 - .L_179)


	//   ....[0]....
.L_179:
        /*007c*/ 	.word	0xffffffff


	//   ....[1]....
        /*0080*/ 	.word	0xffffffff


	//   ....[2]....
        /*0084*/ 	.word	0xffffffff


	//   ....[3]....
        /*0088*/ 	.word	0xffffffff


	//   ....[4]....
        /*008c*/ 	.word	0xffffffff


	//   ....[5]....
        /*0090*/ 	.word	0xffffffff


	//   ....[6]....
        /*0094*/ 	.word	0xffffffff


	//   ....[7]....
        /*0098*/ 	.word	0xffffffff


	//   ....[8]....
        /*009c*/ 	.word	0xffffffff


	//   ....[9]....
        /*00a0*/ 	.word	0xffffffff


	//   ....[10]....
        /*00a4*/ 	.word	0xffffffff


	//   ....[11]....
        /*00a8*/ 	.word	0xffffffff


	//   ....[12]....
        /*00ac*/ 	.word	0xffffffff


	//   ....[13]....
        /*00b0*/ 	.word	0xffffffff


	//   ....[14]....
        /*00b4*/ 	.word	0xffffffff


	//   ....[15]....
        /*00b8*/ 	.word	0xffffffff


	//   ....[16]....
        /*00bc*/ 	.word	0xffffffff


	//   ....[17]....
        /*00c0*/ 	.word	0xffffffff


	//   ....[18]....
        /*00c4*/ 	.word	0xffffffff


	//   ....[19]....
        /*00c8*/ 	.word	0xffffffff


	//   ....[20]....
        /*00cc*/ 	.word	0xffffffff


	//   ....[21]....
        /*00d0*/ 	.word	0xffffffff


	//   ....[22]....
        /*00d4*/ 	.word	0xffffffff


	//   ....[23]....
        /*00d8*/ 	.word	0xffffffff


	//   ....[24]....
        /*00dc*/ 	.word	0xffffffff


	//   ....[25]....
        /*00e0*/ 	.word	0xffffffff


	//   ....[26]....
        /*00e4*/ 	.word	0xffffffff


	//   ....[27]....
        /*00e8*/ 	.word	0xffffffff


	//   ....[28]....
        /*00ec*/ 	.word	0xffffffff


	//   ....[29]....
        /*00f0*/ 	.word	0xffffffff


	//----- nvinfo : EIATTR_COOP_GROUP_INSTR_OFFSETS
	.align		4
.L_180:
        /*00f4*/ 	.byte	0x04, 0x28
        /*00f6*/ 	.short	(.L_182 - .L_181)


	//   ....[0]....
.L_181:
        /*00f8*/ 	.word	0x00000960


	//   ....[1]....
        /*00fc*/ 	.word	0x00000970


	//   ....[2]....
        /*0100*/ 	.word	0x000009e0


	//   ....[3]....
        /*0104*/ 	.word	0x00000a10


	//   ....[4]....
        /*0108*/ 	.word	0x00000a70


	//   ....[5]....
        /*010c*/ 	.word	0x00000a80


	//   ....[6]....
        /*0110*/ 	.word	0x00000ae0


	//   ....[7]....
        /*0114*/ 	.word	0x00000af0


	//   ....[8]....
        /*0118*/ 	.word	0x00000b40


	//   ....[9]....
        /*011c*/ 	.word	0x00000b60


	//   ....[10]....
        /*0120*/ 	.word	0x00000e10


	//   ....[11]....
        /*0124*/ 	.word	0x00000e20


	//   ....[12]....
        /*0128*/ 	.word	0x00000eb0


	//   ....[13]....
        /*012c*/ 	.word	0x00000ed0


	//   ....[14]....
        /*0130*/ 	.word	0x00000f20


	//   ....[15]....
        /*0134*/ 	.word	0x00000f40


	//   ....[16]....
        /*0138*/ 	.word	0x00000f90


	//   ....[17]....
        /*013c*/ 	.word	0x00000fb0


	//   ....[18]....
        /*0140*/ 	.word	0x00001000


	//   ....[19]....
        /*0144*/ 	.word	0x00001030


	//   ....[20]....
        /*0148*/ 	.word	0x000020b0


	//   ....[21]....
        /*014c*/ 	.word	0x000020c0


	//   ....[22]....
        /*0150*/ 	.word	0x00002130


	//   ....[23]....
        /*0154*/ 	.word	0x00002140


	//   ....[24]....
        /*0158*/ 	.word	0x000021a0


	//   ....[25]....
        /*015c*/ 	.word	0x000021b0


	//   ....[26]....
        /*0160*/ 	.word	0x00002200


	//   ....[27]....
        /*0164*/ 	.word	0x00002220


	//   ....[28]....
        /*0168*/ 	.word	0x00002280


	//   ....[29]....
        /*016c*/ 	.word	0x000022b0


	//----- nvinfo : EIATTR_VRC_CTA_INIT_COUNT
	.align		4
.L_182:
        /*0170*/ 	.byte	0x02, 0x4a
	.zero		1
	.zero		1


	//----- nvinfo : EIATTR_EXIT_INSTR_OFFSETS
	.align		4
        /*0174*/ 	.byte	0x04, 0x1c
        /*0176*/ 	.short	(.L_184 - .L_183)


	//   ....[0]....
.L_183:
        /*0178*/ 	.word	0x00000080


	//   ....[1]....
        /*017c*/ 	.word	0x000000c0


	//   ....[2]....
        /*0180*/ 	.word	0x00002510


	//   ....[3]....
        /*0184*/ 	.word	0x00002560


	//----- nvinfo : EIATTR_MAX_THREADS
	.align		4
.L_184:
        /*0188*/ 	.byte	0x04, 0x05
        /*018a*/ 	.short	(.L_186 - .L_185)
.L_185:
        /*018c*/ 	.word	0x00000200
        /*0190*/ 	.word	0x00000001
        /*0194*/ 	.word	0x00000001


	//----- nvinfo : EIATTR_CRS_STACK_SIZE
	.align		4
.L_186:
        /*0198*/ 	.byte	0x04, 0x1e
        /*019a*/ 	.short	(.L_188 - .L_187)
.L_187:
        /*019c*/ 	.word	0x00000000


	//----- nvinfo : EIATTR_CBANK_PARAM_SIZE
	.align		4
.L_188:
        /*01a0*/ 	.byte	0x03, 0x19
        /*01a2*/ 	.short	0x0021


	//----- nvinfo : EIATTR_PARAM_CBANK
	.align		4
        /*01a4*/ 	.byte	0x04, 0x0a
        /*01a6*/ 	.short	(.L_190 - .L_189)
	.align		4
.L_189:
        /*01a8*/ 	.word	index@(.nv.constant0._ZN3cub18CUB_300001_SM_10006detail6reduce28DeviceReduceSingleTileKernelINS2_10policy_hubIdyN4cuda3std3__44plusIdEEE10Policy1000EPdSC_iS9_ddNS7_10__identityEEEvT0_T1_T2_T3_T4_T6_)
        /*01ac*/ 	.short	0x0380
        /*01ae*/ 	.short	0x0021


	//----- nvinfo : EIATTR_SW_WAR
	.align		4
.L_190:
        /*01b0*/ 	.byte	0x04, 0x36
        /*01b2*/ 	.short	(.L_192 - .L_191)
.L_191:
        /*01b4*/ 	.word	0x00000008
.L_192:


//--------------------- .nv.info._ZN3cub18CUB_300001_SM_10006detail6reduce18DeviceReduceKernelINS2_10policy_hubIdyN4cuda3std3__44plusIdEEE10Policy1000EN6thrust24THRUST_300001_SM_1000_NS6detail15normal_iteratorINSD_10device_ptrIdEEEEyS9_dNS7_10__identityEEEvT0_PT3_T1_NS0_13GridEvenShareISN_EET2_T4_ --------------------------
	.section	.nv.info._ZN3cub18CUB_300001_SM_10006detail6reduce18DeviceReduceKernelINS2_10policy_hubIdyN4cuda3std3__44plusIdEEE10Policy1000EN6thrust24THRUST_300001_SM_1000_NS6detail15normal_iteratorINSD_10device_ptrIdEEEEyS9_dNS7_10__identityEEEvT0_PT3_T1_NS0_13GridEvenShareISN_EET2_T4_,"",@"SHT_CUDA_INFO"
	.sectionflags	@""
	.align	4


	//----- nvinfo : EIATTR_CUDA_API_VERSION
	.align		4
        /*0000*/ 	.byte	0x04, 0x37
        /*0002*/ 	.short	(.L_194 - .L_193)
.L_193:
        /*0004*/ 	.word	0x00000082


	//----- nvinfo : EIATTR_KPARAM_INFO
	.align		4
.L_194:
        /*0008*/ 	.byte	0x04, 0x17
        /*000a*/ 	.short	(.L_196 - .L_195)
.L_195:
        /*000c*/ 	.word	0x00000000
        /*0010*/ 	.short	0x0005
        /*0012*/ 	.short	0x0061
        /*0014*/ 	.byte	0x00, 0xf0, 0x05, 0x00


	//----- nvinfo : EIATTR_KPARAM_INFO
	.align		4
.L_196:
        /*0018*/ 	.byte	0x04, 0x17
        /*001a*/ 	.short	(.L_198 - .L_197)
.L_197:
        /*001c*/ 	.word	0x00000000
        /*0020*/ 	.short	0x0004
        /*0022*/ 	.short	0x0060
        /*0024*/ 	.byte	0x00, 0xf0, 0x05, 0x00


	//----- nvinfo : EIATTR_KPARAM_INFO
	.align		4
.L_198:
        /*0028*/ 	.byte	0x04, 0x17
        /*002a*/ 	.short	(.L_200 - .L_199)
.L_199:
        /*002c*/ 	.word	0x00000000
        /*0030*/ 	.short	0x0003
        /*0032*/ 	.short	0x0018
        /*0034*/ 	.byte	0x00, 0xf0, 0x21, 0x01


	//----- nvinfo : EIATTR_KPARAM_INFO
	.align		4
.L_200:
        /*0038*/ 	.byte	0x04, 0x17
        /*003a*/ 	.short	(.L_202 - .L_201)
.L_201:
        /*003c*/ 	.word	0x00000000
        /*0040*/ 	.short	0x0002
        /*0042*/ 	.short	0x0010
        /*0044*/ 	.byte	0x00, 0xf0, 0x21, 0x00


	//----- nvinfo : EIATTR_KPARAM_INFO
	.align		4
.L_202:
        /*0048*/ 	.byte	0x04, 0x17
        /*004a*/ 	.short	(.L_204 - .L_203)
.L_203:
        /*004c*/ 	.word	0x00000000
        /*0050*/ 	.short	0x0001
        /*0052*/ 	.short	0x0008
        /*0054*/ 	.byte	0x00, 0xf5, 0x21, 0x00


	//----- nvinfo : EIATTR_KPARAM_INFO
	.align		4
.L_204:
        /*0058*/ 	.byte	0x04, 0x17
        /*005a*/ 	.short	(.L_206 - .L_205)
.L_205:
        /*005c*/ 	.word	0x00000000
        /*0060*/ 	.short	0x0000
        /*0062*/ 	.short	0x0000
        /*0064*/ 	.byte	0x00, 0xf0, 0x21, 0x00


	//----- nvinfo : EIATTR_SPARSE_MMA_MASK
	.align		4
.L_206:
        /*0068*/ 	.byte	0x03, 0x50
        /*006a*/ 	.short	0x0000


	//----- nvinfo : EIATTR_MAXREG_COUNT
	.align		4
        /*006c*/ 	.byte	0x03, 0x1b
        /*006e*/ 	.short	0x0080


	//----- nvinfo : EIATTR_NUM_BARRIERS
	.align		4
        /*0070*/ 	.byte	0x02, 0x4c
        /*0072*/ 	.byte	0x01
	.zero		1


	//----- nvinfo : EIATTR_MERCURY_ISA_VERSION
	.align		4
        /*0074*/ 	.byte	0x03, 0x5f
        /*0076*/ 	.short	0x0101


	//----- nvinfo : EIATTR_COOP_GROUP_MASK_REGIDS
	.align		4
        /*0078*/ 	.byte	0x04, 0x29
        /*007a*/ 	.short	(.L_208 - .L_207)


	//   ....[0]....
.L_207:
        /*007c*/ 	.word	0xffffffff


	//   ....[1]....
        /*0080*/ 	.word	0xffffffff


	//   ....[2]....
        /*0084*/ 	.word	0xffffffff


	//   ....[3]....
        /*0088*/ 	.word	0xffffffff


	//   ....[4]....
        /*008c*/ 	.word	0xffffffff


	//   ....[5]....
        /*0090*/ 	.word	0xffffffff


	//   ....[6]....
        /*0094*/ 	.word	0xffffffff


	//   ....[7]....
        /*0098*/ 	.word	0xffffffff


	//   ....[8]....
        /*009c*/ 	.word	0xffffffff


	//   ....[9]....
        /*00a0*/ 	.word	0xffffffff


	//   ....[10]....
        /*00a4*/ 	.word	0xffffffff


	//   ....[11]....
        /*00a8*/ 	.word	0xffffffff


	//   ....[12]....
        /*00ac*/ 	.word	0xffffffff


	//   ....[13]....
        /*00b0*/ 	.word	0xffffffff


	//   ....[14]....
        /*00b4*/ 	.word	0xffffffff


	//   ....[15]....
        /*00b8*/ 	.word	0xffffffff


	//   ....[16]....
        /*00bc*/ 	.word	0xffffffff


	//   ....[17]....
        /*00c0*/ 	.word	0xffffffff


	//   ....[18]....
        /*00c4*/ 	.word	0xffffffff


	//   ....[19]....
        /*00c8*/ 	.word	0xffffffff


	//   ....[20]....
        /*00cc*/ 	.word	0xffffffff


	//   ....[21]....
        /*00d0*/ 	.word	0xffffffff


	//   ....[22]....
        /*00d4*/ 	.word	0xffffffff


	//   ....[23]....
        /*00d8*/ 	.word	0xffffffff


	//   ....[24]....
        /*00dc*/ 	.word	0xffffffff


	//   ....[25]....
        /*00e0*/ 	.word	0xffffffff


	//   ....[26]....
        /*00e4*/ 	.word	0xffffffff


	//   ....[27]....
        /*00e8*/ 	.word	0xffffffff


	//   ....[28]....
        /*00ec*/ 	.word	0xffffffff


	//   ....[29]....
        /*00f0*/ 	.word	0xffffffff


	//----- nvinfo : EIATTR_COOP_GROUP_INSTR_OFFSETS
	.align		4
.L_208:
        /*00f4*/ 	.byte	0x04, 0x28
        /*00f6*/ 	.short	(.L_210 - .L_209)


	//   ....[0]....
.L_209:
        /*00f8*/ 	.word	0x000009a0


	//   ....[1]....
        /*00fc*/ 	.word	0x000009b0


	//   ....[2]....
        /*0100*/ 	.word	0x00000a20


	//   ....[3]....
        /*0104*/ 	.word	0x00000a40


	//   ....[4]....
        /*0108*/ 	.word	0x00000ab0


	//   ....[5]....
        /*010c*/ 	.word	0x00000ac0


	//   ....[6]....
        /*0110*/ 	.word	0x00000b10


	//   ....[7]....
        /*0114*/ 	.word	0x00000b30


	//   ....[8]....
        /*0118*/ 	.word	0x00000ba0


	//   ....[9]....
        /*011c*/ 	.word	0x00000bb0


	//   ....[10]....
        /*0120*/ 	.word	0x00000e50


	//   ....[11]....
        /*0124*/ 	.word	0x00000e60


	//   ....[12]....
        /*0128*/ 	.word	0x00000ee0


	//   ....[13]....
        /*012c*/ 	.word	0x00000f00


	//   ....[14]....
        /*0130*/ 	.word	0x00000f50


	//   ....[15]....
        /*0134*/ 	.word	0x00000f80


	//   ....[16]....
        /*0138*/ 	.word	0x00000fd0


	//   ....[17]....
        /*013c*/ 	.word	0x00000ff0


	//   ....[18]....
        /*0140*/ 	.word	0x00001060


	//   ....[19]....
        /*0144*/ 	.word	0x00001090


	//   ....[20]....
        /*0148*/ 	.word	0x00002360


	//   ....[21]....
        /*014c*/ 	.word	0x00002370


	//   ....[22]....
        /*0150*/ 	.word	0x000023f0


	//   ....[23]....
        /*0154*/ 	.word	0x00002400


	//   ....[24]....
        /*0158*/ 	.word	0x00002460


	//   ....[25]....
        /*015c*/ 	.word	0x00002470


	//   ....[26]....
        /*0160*/ 	.word	0x000024c0


	//   ....[27]....
        /*0164*/ 	.word	0x000024f0


	//   ....[28]....
        /*0168*/ 	.word	0x00002570


	//   ....[29]....
        /*016c*/ 	.word	0x00002580


	//----- nvinfo : EIATTR_VRC_CTA_INIT_COUNT
	.align		4
.L_210:
        /*0170*/ 	.byte	0x02, 0x4a
	.zero		1
	.zero		1


	//----- nvinfo : EIATTR_EXIT_INSTR_OFFSETS
	.align		4
        /*0174*/ 	.byte	0x04, 0x1c
        /*0176*/ 	.short	(.L_212 - .L_211)


	//   ....[0]....
.L_211:
        /*0178*/ 	.word	0x000027b0


	//   ....[1]....
        /*017c*/ 	.word	0x00002810


	//----- nvinfo : EIATTR_MAX_THREADS
	.align		4
.L_212:
        /*0180*/ 	.byte	0x04, 0x05
        /*0182*/ 	.short	(.L_214 - .L_213)
.L_213:
        /*0184*/ 	.word	0x00000200
        /*0188*/ 	.word	0x00000001
        /*018c*/ 	.word	0x00000001


	//----- nvinfo : EIATTR_CRS_STACK_SIZE
	.align		4
.L_214:
        /*0190*/ 	.byte	0x04, 0x1e
        /*0192*/ 	.short	(.L_216 - .L_215)
.L_215:
        /*0194*/ 	.word	0x00000000


	//----- nvinfo : EIATTR_CBANK_PARAM_SIZE
	.align		4
.L_216:
        /*0198*/ 	.byte	0x03, 0x19
        /*019a*/ 	.short	0x0062


	//----- nvinfo : EIATTR_PARAM_CBANK
	.align		4
        /*019c*/ 	.byte	0x04, 0x0a
        /*019e*/ 	.short	(.L_218 - .L_217)
	.align		4
.L_217:
        /*01a0*/ 	.word	index@(.nv.constant0._ZN3cub18CUB_300001_SM_10006detail6reduce18DeviceReduceKernelINS2_10policy_hubIdyN4cuda3std3__44plusIdEEE10Policy1000EN6thrust24THRUST_300001_SM_1000_NS6detail15normal_iteratorINSD_10device_ptrIdEEEEyS9_dNS7_10__identityEEEvT0_PT3_T1_NS0_13GridEvenShareISN_EET2_T4_)
        /*01a4*/ 	.short	0x0380
        /*01a6*/ 	.short	0x0062


	//----- nvinfo : EIATTR_SW_WAR
	.align		4
.L_218:
        /*01a8*/ 	.byte	0x04, 0x36
        /*01aa*/ 	.short	(.L_220 - .L_219)
.L_219:
        /*01ac*/ 	.word	0x00000008
.L_220:


//--------------------- .nv.info._ZN3cub18CUB_300001_SM_10006detail6reduce28DeviceReduceSingleTileKernelINS2_10policy_hubIdyN4cuda3std3__44plusIdEEE10Policy1000EN6thrust24THRUST_300001_SM_1000_NS6detail15normal_iteratorINSD_10device_ptrIdEEEEPdyS9_ddNS7_10__identityEEEvT0_T1_T2_T3_T4_T6_ --------------------------
	.section	.nv.info._ZN3cub18CUB_300001_SM_10006detail6reduce28DeviceReduceSingleTileKernelINS2_10policy_hubIdyN4cuda3std3__44plusIdEEE10Policy1000EN6thrust24THRUST_300001_SM_1000_NS6detail15normal_iteratorINSD_10device_ptrIdEEEEPdyS9_ddNS7_10__identityEEEvT0_T1_T2_T3_T4_T6_,"",@"SHT_CUDA_INFO"
	.sectionflags	@""
	.align	4


	//----- nvinfo : EIATTR_CUDA_API_VERSION
	.align		4
        /*0000*/ 	.byte	0x04, 0x37
        /*0002*/ 	.short	(.L_222 - .L_221)
.L_221:
        /*0004*/ 	.word	0x00000082


	//----- nvinfo : EIATTR_KPARAM_INFO
	.align		4
.L_222:
        /*0008*/ 	.byte	0x04, 0x17
        /*000a*/ 	.short	(.L_224 - .L_223)
.L_223:
        /*000c*/ 	.word	0x00000000
        /*0010*/ 	.short	0x0005
        /*0012*/ 	.short	0x0028
        /*0014*/ 	.byte	0x00, 0xf0, 0x05, 0x00


	//----- nvinfo : EIATTR_KPARAM_INFO
	.align		4
.L_224:
        /*0018*/ 	.byte	0x04, 0x17
        /*001a*/ 	.short	(.L_226 - .L_225)
.L_225:
        /*001c*/ 	.word	0x00000000
        /*0020*/ 	.short	0x0004
        /*0022*/ 	.short	0x0020
        /*0024*/ 	.byte	0x00, 0xf0, 0x21, 0x00


	//----- nvinfo : EIATTR_KPARAM_INFO
	.align		4
.L_226:
        /*0028*/ 	.byte	0x04, 0x17
        /*002a*/ 	.short	(.L_228 - .L_227)
.L_227:
        /*002c*/ 	.word	0x00000000
        /*0030*/ 	.short	0x0003
        /*0032*/ 	.short	0x0018
        /*0034*/ 	.byte	0x00, 0xf0, 0x05, 0x00


	//----- nvinfo : EIATTR_KPARAM_INFO
	.align		4
.L_228:
        /*0038*/ 	.byte	0x04, 0x17
        /*003a*/ 	.short	(.L_230 - .L_229)
.L_229:
        /*003c*/ 	.word	0x00000000
        /*0040*/ 	.short	0x0002
        /*0042*/ 	.short	0x0010
        /*0044*/ 	.byte	0x00, 0xf0, 0x21, 0x00


	//----- nvinfo : EIATTR_KPARAM_INFO
	.align		4
.L_230:
        /*0048*/ 	.byte	0x04, 0x17
        /*004a*/ 	.short	(.L_232 - .L_231)
.L_231:
        /*004c*/ 	.word	0x00000000
        /*0050*/ 	.short	0x0001
        /*0052*/ 	.short	0x0008
        /*0054*/ 	.byte	0x00, 0xf5, 0x21, 0x00


	//----- nvinfo : EIATTR_KPARAM_INFO
	.align		4
.L_232:
        /*0058*/ 	.byte	0x04, 0x17
        /*005a*/ 	.short	(.L_234 - .L_233)
.L_233:
        /*005c*/ 	.word	0x00000000
        /*0060*/ 	.short	0x0000
        /*0062*/ 	.short	0x0000
        /*0064*/ 	.byte	0x00, 0xf0, 0x21, 0x00


	//----- nvinfo : EIATTR_SPARSE_MMA_MASK
	.align		4
.L_234:
        /*0068*/ 	.byte	0x03, 0x50
        /*006a*/ 	.short	0x0000


	//----- nvinfo : EIATTR_MAXREG_COUNT
	.align		4
        /*006c*/ 	.byte	0x03, 0x1b
        /*006e*/ 	.short	0x0080


	//----- nvinfo : EIATTR_NUM_BARRIERS
	.align		4
        /*0070*/ 	.byte	0x02, 0x4c
        /*0072*/ 	.byte	0x01
	.zero		1


	//----- nvinfo : EIATTR_MERCURY_ISA_VERSION
	.align		4
        /*0074*/ 	.byte	0x03, 0x5f
        /*0076*/ 	.short	0x0101


	//----- nvinfo : EIATTR_COOP_GROUP_MASK_REGIDS
	.align		4
        /*0078*/ 	.byte	0x04, 0x29
        /*007a*/ 	.short	(.L_236 - .L_235)


	//   ....[0]....
.L_235:
        /*007c*/ 	.word	0xffffffff


	//   ....[1]....
        /*0080*/ 	.word	0xffffffff


	//   ....[2]....
        /*0084*/ 	.word	0xffffffff


	//   ....[3]....
        /*0088*/ 	.word	0xffffffff


	//   ....[4]....
        /*008c*/ 	.word	0xffffffff


	//   ....[5]....
        /*0090*/ 	.word	0xffffffff


	//   ....[6]....
        /*0094*/ 	.word	0xffffffff


	//   ....[7]....
        /*0098*/ 	.word	0xffffffff


	//   ....[8]....
        /*009c*/ 	.word	0xffffffff


	//   ....[9]....
        /*00a0*/ 	.word	0xffffffff


	//   ....[10]....
        /*00a4*/ 	.word	0xffffffff


	//   ....[11]....
        /*00a8*/ 	.word	0xffffffff


	//   ....[12]....
        /*00ac*/ 	.word	0xffffffff


	//   ....[13]....
        /*00b0*/ 	.word	0xffffffff


	//   ....[14]....
        /*00b4*/ 	.word	0xffffffff


	//   ....[15]....
        /*00b8*/ 	.word	0xffffffff


	//   ....[16]....
        /*00bc*/ 	.word	0xffffffff


	//   ....[17]....
        /*00c0*/ 	.word	0xffffffff


	//   ....[18]....
        /*00c4*/ 	.word	0xffffffff


	//   ....[19]....
        /*00c8*/ 	.word	0xffffffff


	//   ....[20]....
        /*00cc*/ 	.word	0xffffffff


	//   ....[21]....
        /*00d0*/ 	.word	0xffffffff


	//   ....[22]....
        /*00d4*/ 	.word	0xffffffff


	//   ....[23]....
        /*00d8*/ 	.word	0xffffffff


	//   ....[24]....
        /*00dc*/ 	.word	0xffffffff


	//   ....[25]....
        /*00e0*/ 	.word	0xffffffff


	//   ....[26]....
        /*00e4*/ 	.word	0xffffffff


	//   ....[27]....
        /*00e8*/ 	.word	0xffffffff


	//   ....[28]....
        /*00ec*/ 	.word	0xffffffff


	//   ....[29]....
        /*00f0*/ 	.word	0xffffffff


	//----- nvinfo : EIATTR_COOP_GROUP_INSTR_OFFSETS
	.align		4
.L_236:
        /*00f4*/ 	.byte	0x04, 0x28
        /*00f6*/ 	.short	(.L_238 - .L_237)


	//   ....[0]....
.L_237:
        /*00f8*/ 	.word	0x00000910


	//   ....[1]....
        /*00fc*/ 	.word	0x00000920


	//   ....[2]....
        /*0100*/ 	.word	0x00000990


	//   ....[3]....
        /*0104*/ 	.word	0x000009a0


	//   ....[4]....
        /*0108*/ 	.word	0x00000a00


	//   ....[5]....
        /*010c*/ 	.word	0x00000a10


	//   ....[6]....
        /*0110*/ 	.word	0x00000a60


	//   ....[7]....
        /*0114*/ 	.word	0x00000a80


	//   ....[8]....
        /*0118*/ 	.word	0x00000ae0


	//   ....[9]....
        /*011c*/ 	.word	0x00000b10


	//   ....[10]....
        /*0120*/ 	.word	0x00000dc0


	//   ....[11]....
        /*0124*/ 	.word	0x00000dd0


	//   ....[12]....
        /*0128*/ 	.word	0x00000e60


	//   ....[13]....
        /*012c*/ 	.word	0x00000e70


	//   ....[14]....
        /*0130*/ 	.word	0x00000ed0


	//   ....[15]....
        /*0134*/ 	.word	0x00000ee0


	//   ....[16]....
        /*0138*/ 	.word	0x00000f30


	//   ....[17]....
        /*013c*/ 	.word	0x00000f50


	//   ....[18]....
        /*0140*/ 	.word	0x00000fc0


	//   ....[19]....
        /*0144*/ 	.word	0x00000ff0


	//   ....[20]....
        /*0148*/ 	.word	0x00002180


	//   ....[21]....
        /*014c*/ 	.word	0x00002190


	//   ....[22]....
        /*0150*/ 	.word	0x00002200


	//   ....[23]....
        /*0154*/ 	.word	0x00002210


	//   ....[24]....
        /*0158*/ 	.word	0x00002270


	//   ....[25]....
        /*015c*/ 	.word	0x00002280


	//   ....[26]....
        /*0160*/ 	.word	0x000022d0


	//   ....[27]....
        /*0164*/ 	.word	0x000022f0


	//   ....[28]....
        /*0168*/ 	.word	0x00002350


	//   ....[29]....
        /*016c*/ 	.word	0x00002380


	//----- nvinfo : EIATTR_VRC_CTA_INIT_COUNT
	.align		4
.L_238:
        /*0170*/ 	.byte	0x02, 0x4a
	.zero		1
	.zero		1


	//----- nvinfo : EIATTR_EXIT_INSTR_OFFSETS
	.align		4
        /*0174*/ 	.byte	0x04, 0x1c
        /*0176*/ 	.short	(.L_240 - .L_239)


	//   ....[0]....
.L_239:
        /*0178*/ 	.word	0x000000a0


	//   ....[1]....
        /*017c*/ 	.word	0x000000e0


	//   ....[2]....
        /*0180*/ 	.word	0x000025e0


	//   ....[3]....
        /*0184*/ 	.word	0x00002630


	//----- nvinfo : EIATTR_MAX_THREADS
	.align		4
.L_240:
        /*0188*/ 	.byte	0x04, 0x05
        /*018a*/ 	.short	(.L_242 - .L_241)
.L_241:
        /*018c*/ 	.word	0x00000200
        /*0190*/ 	.word	0x00000001
        /*0194*/ 	.word	0x00000001


	//----- nvinfo : EIATTR_CRS_STACK_SIZE
	.align		4
.L_242:
        /*0198*/ 	.byte	0x04, 0x1e
        /*019a*/ 	.short	(.L_244 - .L_243)
.L_243:
        /*019c*/ 	.word	0x00000000


	//----- nvinfo : EIATTR_CBANK_PARAM_SIZE
	.align		4
.L_244:
        /*01a0*/ 	.byte	0x03, 0x19
        /*01a2*/ 	.short	0x0029


	//----- nvinfo : EIATTR_PARAM_CBANK
	.align		4
        /*01a4*/ 	.byte	0x04, 0x0a
        /*01a6*/ 	.short	(.L_246 - .L_245)
	.align		4
.L_245:
        /*01a8*/ 	.word	index@(.nv.constant0._ZN3cub18CUB_300001_SM_10006detail6reduce28DeviceReduceSingleTileKernelINS2_10policy_hubIdyN4cuda3std3__44plusIdEEE10Policy1000EN6thrust24THRUST_300001_SM_1000_NS6detail15normal_iteratorINSD_10device_ptrIdEEEEPdyS9_ddNS7_10__identityEEEvT0_T1_T2_T3_T4_T6_)
        /*01ac*/ 	.short	0x0380
        /*01ae*/ 	.short	0x0029


	//----- nvinfo : EIATTR_SW_WAR
	.align		4
.L_246:
        /*01b0*/ 	.byte	0x04, 0x36
        /*01b2*/ 	.short	(.L_248 - .L_247)
.L_247:
        /*01b4*/ 	.word	0x00000008
.L_248:


//--------------------- .nv.info._ZN3cub18CUB_300001_SM_10006detail6reduce28DeviceReduceSingleTileKernelINS2_10policy_hubIdjN4cuda3std3__44plusIdEEE10Policy1000EPdSC_iS9_ddNS7_10__identityEEEvT0_T1_T2_T3_T4_T6_ --------------------------
	.section	.nv.info._ZN3cub18CUB_300001_SM_10006detail6reduce28DeviceReduceSingleTileKernelINS2_10policy_hubIdjN4cuda3std3__44plusIdEEE10Policy1000EPdSC_iS9_ddNS7_10__identityEEEvT0_T1_T2_T3_T4_T6_,"",@"SHT_CUDA_INFO"
	.sectionflags	@""
	.align	4


	//----- nvinfo : EIATTR_CUDA_API_VERSION
	.align		4
        /*0000*/ 	.byte	0x04, 0x37
        /*0002*/ 	.short	(.L_250 - .L_249)
.L_249:
        /*0004*/ 	.word	0x00000082


	//----- nvinfo : EIATTR_KPARAM_INFO
	.align		4
.L_250:
        /*0008*/ 	.byte	0x04, 0x17
        /*000a*/ 	.short	(.L_252 - .L_251)
.L_251:
        /*000c*/ 	.word	0x00000000
        /*0010*/ 	.short	0x0005
        /*0012*/ 	.short	0x0020
        /*0014*/ 	.byte	0x00, 0xf0, 0x05, 0x00


	//----- nvinfo : EIATTR_KPARAM_INFO
	.align		4
.L_252:
        /*0018*/ 	.byte	0x04, 0x17
        /*001a*/ 	.short	(.L_254 - .L_253)
.L_253:
        /*001c*/ 	.word	0x00000000
        /*0020*/ 	.short	0x0004
        /*0022*/ 	.short	0x0018
        /*0024*/ 	.byte	0x00, 0xf0, 0x21, 0x00


	//----- nvinfo : EIATTR_KPARAM_INFO
	.align		4
.L_254:
        /*0028*/ 	.byte	0x04, 0x17
        /*002a*/ 	.short	(.L_256 - .L_255)
.L_255:
        /*002c*/ 	.word	0x00000000
        /*0030*/ 	.short	0x0003
        /*0032*/ 	.short	0x0014
        /*0034*/ 	.byte	0x00, 0xf0, 0x05, 0x00


	//----- nvinfo : EIATTR_KPARAM_INFO
	.align		4
.L_256:
        /*0038*/ 	.byte	0x04, 0x17
        /*003a*/ 	.short	(.L_258 - .L_257)
.L_257:
        /*003c*/ 	.word	0x00000000
        /*0040*/ 	.short	0x0002
        /*0042*/ 	.short	0x0010
        /*0044*/ 	.byte	0x00, 0xf0, 0x11, 0x00


	//----- nvinfo : EIATTR_KPARAM_INFO
	.align		4
.L_258:
        /*0048*/ 	.byte	0x04, 0x17
        /*004a*/ 	.short	(.L_260 - .L_259)
.L_259:
        /*004c*/ 	.word	0x00000000
        /*0050*/ 	.short	0x0001
        /*0052*/ 	.short	0x0008
        /*0054*/ 	.byte	0x00, 0xf5, 0x21, 0x00


	//----- nvinfo : EIATTR_KPARAM_INFO
	.align		4
.L_260:
        /*0058*/ 	.byte	0x04, 0x17
        /*005a*/ 	.short	(.L_262 - .L_261)
.L_261:
        /*005c*/ 	.word	0x00000000
        /*0060*/ 	.short	0x0000
        /*0062*/ 	.short	0x0000
        /*0064*/ 	.byte	0x00, 0xf5, 0x21, 0x00


	//----- nvinfo : EIATTR_SPARSE_MMA_MASK
	.align		4
.L_262:
        /*0068*/ 	.byte	0x03, 0x50
        /*006a*/ 	.short	0x0000


	//----- nvinfo : EIATTR_MAXREG_COUNT
	.align		4
        /*006c*/ 	.byte	0x03, 0x1b
        /*006e*/ 	.short	0x0060


	//----- nvinfo : EIATTR_NUM_BARRIERS
	.align		4
        /*0070*/ 	.byte	0x02, 0x4c
        /*0072*/ 	.byte	0x01
	.zero		1


	//----- nvinfo : EIATTR_MERCURY_ISA_VERSION
	.align		4
        /*0074*/ 	.byte	0x03, 0x5f
        /*0076*/ 	.short	0x0101


	//----- nvinfo : EIATTR_COOP_GROUP_MASK_REGIDS
	.align		4
        /*0078*/ 	.byte	0x04, 0x29
        /*007a*/ 	.short	(.L_264 - .L_263)


	//   ....[0]....
.L_263:
        /*007c*/ 	.word	0xffffffff


	//   ....[1]....
        /*0080*/ 	.word	0xffffffff


	//   ....[2]....
        /*0084*/ 	.word	0xffffffff


	//   ....[3]....
        /*0088*/ 	.word	0xffffffff


	//   ....[4]....
        /*008c*/ 	.word	0xffffffff


	//   ....[5]....
        /*0090*/ 	.word	0xffffffff


	//   ....[6]....
        /*0094*/ 	.word	0xffffffff


	//   ....[7]....
        /*0098*/ 	.word	0xffffffff


	//   ....[8]....
        /*009c*/ 	.word	0xffffffff


	//   ....[9]....
        /*00a0*/ 	.word	0xffffffff


	//   ....[10]....
        /*00a4*/ 	.word	0xffffffff


	//   ....[11]....
        /*00a8*/ 	.word	0xffffffff


	//   ....[12]....
        /*00ac*/ 	.word	0xffffffff


	//   ....[13]....
        /*00b0*/ 	.word	0xffffffff


	//   ....[14]....
        /*00b4*/ 	.word	0xffffffff


	//   ....[15]....
        /*00b8*/ 	.word	0xffffffff


	//   ....[16]....
        /*00bc*/ 	.word	0xffffffff


	//   ....[17]....
        /*00c0*/ 	.word	0xffffffff


	//   ....[18]....
        /*00c4*/ 	.word	0xffffffff


	//   ....[19]....
        /*00c8*/ 	.word	0xffffffff


	//   ....[20]....
        /*00cc*/ 	.word	0xffffffff


	//   ....[21]....
        /*00d0*/ 	.word	0xffffffff


	//   ....[22]....
        /*00d4*/ 	.word	0xffffffff


	//   ....[23]....
        /*00d8*/ 	.word	0xffffffff


	//   ....[24]....
        /*00dc*/ 	.word	0xffffffff


	//   ....[25]....
        /*00e0*/ 	.word	0xffffffff


	//   ....[26]....
        /*00e4*/ 	.word	0xffffffff


	//   ....[27]....
        /*00e8*/ 	.word	0xffffffff


	//   ....[28]....
        /*00ec*/ 	.word	0xffffffff


	//   ....[29]....
        /*00f0*/ 	.word	0xffffffff


	//----- nvinfo : EIATTR_COOP_GROUP_INSTR_OFFSETS
	.align		4
.L_264:
        /*00f4*/ 	.byte	0x04, 0x28
        /*00f6*/ 	.short	(.L_266 - .L_265)


	//   ....[0]....
.L_265:
        /*00f8*/ 	.word	0x00000980


	//   ....[1]....
        /*00fc*/ 	.word	0x00000990


	//   ....[2]....
        /*0100*/ 	.word	0x00000a00


	//   ....[3]....
        /*0104*/ 	.word	0x00000a30


	//   ....[4]....
        /*0108*/ 	.word	0x00000aa0


	//   ....[5]....
        /*010c*/ 	.word	0x00000ab0


	//   ....[6]....
        /*0110*/ 	.word	0x00000b00


	//   ....[7]....
        /*0114*/ 	.word	0x00000b10


	//   ....[8]....
        /*0118*/ 	.word	0x00000b60


	//   ....[9]....
        /*011c*/ 	.word	0x00000b80


	//   ....[10]....
        /*0120*/ 	.word	0x00000e90


	//   ....[11]....
        /*0124*/ 	.word	0x00000ea0


	//   ....[12]....
        /*0128*/ 	.word	0x00000f30


	//   ....[13]....
        /*012c*/ 	.word	0x00000f50


	//   ....[14]....
        /*0130*/ 	.word	0x00000fa0


	//   ....[15]....
        /*0134*/ 	.word	0x00000fc0


	//   ....[16]....
        /*0138*/ 	.word	0x00001010


	//   ....[17]....
        /*013c*/ 	.word	0x00001040


	//   ....[18]....
        /*0140*/ 	.word	0x000010a0


	//   ....[19]....
        /*0144*/ 	.word	0x000010d0


	//   ....[20]....
        /*0148*/ 	.word	0x000022b0


	//   ....[21]....
        /*014c*/ 	.word	0x000022c0


	//   ....[22]....
        /*0150*/ 	.word	0x00002330


	//   ....[23]....
        /*0154*/ 	.word	0x00002340


	//   ....[24]....
        /*0158*/ 	.word	0x000023a0


	//   ....[25]....
        /*015c*/ 	.word	0x000023d0


	//   ....[26]....
        /*0160*/ 	.word	0x00002450


	//   ....[27]....
        /*0164*/ 	.word	0x00002460


	//   ....[28]....
        /*0168*/ 	.word	0x000024b0


	//   ....[29]....
        /*016c*/ 	.word	0x000024c0


	//----- nvinfo : EIATTR_VRC_CTA_INIT_COUNT
	.align		4
.L_266:
        /*0170*/ 	.byte	0x02, 0x4a
	.zero		1
	.zero		1


	//----- nvinfo : EIATTR_EXIT_INSTR_OFFSETS
	.align		4
        /*0174*/ 	.byte	0x04, 0x1c
        /*0176*/ 	.short	(.L_268 - .L_267)


	//   ....[0]....
.L_267:
        /*0178*/ 	.word	0x00000080


	//   ....[1]....
        /*017c*/ 	.word	0x000000c0


	//   ....[2]....
        /*0180*/ 	.word	0x00002750


	//   ....[3]....
        /*0184*/ 	.word	0x000027a0


	//----- nvinfo : EIATTR_MAX_THREADS
	.align		4
.L_268:
        /*0188*/ 	.byte	0x04, 0x05
        /*018a*/ 	.short	(.L_270 - .L_269)
.L_269:
        /*018c*/ 	.word	0x00000280
        /*0190*/ 	.word	0x00000001
        /*0194*/ 	.word	0x00000001


	//----- nvinfo : EIATTR_CRS_STACK_SIZE
	.align		4
.L_270:
        /*0198*/ 	.byte	0x04, 0x1e
        /*019a*/ 	.short	(.L_272 - .L_271)
.L_271:
        /*019c*/ 	.word	0x00000000


	//----- nvinfo : EIATTR_CBANK_PARAM_SIZE
	.align		4
.L_272:
        /*01a0*/ 	.byte	0x03, 0x19
        /*01a2*/ 	.short	0x0021


	//----- nvinfo : EIATTR_PARAM_CBANK
	.align		4
        /*01a4*/ 	.byte	0x04, 0x0a
        /*01a6*/ 	.short	(.L_274 - .L_273)
	.align		4
.L_273:
        /*01a8*/ 	.word	index@(.nv.constant0._ZN3cub18CUB_300001_SM_10006detail6reduce28DeviceReduceSingleTileKernelINS2_10policy_hubIdjN4cuda3std3__44plusIdEEE10Policy1000EPdSC_iS9_ddNS7_10__identityEEEvT0_T1_T2_T3_T4_T6_)
        /*01ac*/ 	.short	0x0380
        /*01ae*/ 	.short	0x0021


	//----- nvinfo : EIATTR_SW_WAR
	.align		4
.L_274:
        /*01b0*/ 	.byte	0x04, 0x36
        /*01b2*/ 	.short	(.L_276 - .L_275)
.L_275:
        /*01b4*/ 	.word	0x00000008
.L_276:


//--------------------- .nv.info._ZN3cub18CUB_300001_SM_10006detail6reduce18DeviceReduceKernelINS2_10policy_hubIdjN4cuda3std3__44plusIdEEE10Policy1000EN6thrust24THRUST_300001_SM_1000_NS6detail15normal_iteratorINSD_10device_ptrIdEEEEjS9_dNS7_10__identityEEEvT0_PT3_T1_NS0_13GridEvenShareISN_EET2_T4_ --------------------------
	.section	.nv.info._ZN3cub18CUB_300001_SM_10006detail6reduce18DeviceReduceKernelINS2_10policy_hubIdjN4cuda3std3__44plusIdEEE10Policy1000EN6thrust24THRUST_300001_SM_1000_NS6detail15normal_iteratorINSD_10device_ptrIdEEEEjS9_dNS7_10__identityEEEvT0_PT3_T1_NS0_13GridEvenShareISN_EET2_T4_,"",@"SHT_CUDA_INFO"
	.sectionflags	@""
	.align	4


	//----- nvinfo : EIATTR_CUDA_API_VERSION
	.align		4
        /*0000*/ 	.byte	0x04, 0x37
        /*0002*/ 	.short	(.L_278 - .L_277)
.L_277:
        /*0004*/ 	.word	0x00000082


	//----- nvinfo : EIATTR_KPARAM_INFO
	.align		4
.L_278:
        /*0008*/ 	.byte	0x04, 0x17
        /*000a*/ 	.short	(.L_280 - .L_279)
.L_279:
        /*000c*/ 	.word	0x00000000
        /*0010*/ 	.short	0x0005
        /*0012*/ 	.short	0x003d
        /*0014*/ 	.byte	0x00, 0xf0, 0x05, 0x00


	//----- nvinfo : EIATTR_KPARAM_INFO
	.align		4
.L_280:
        /*0018*/ 	.byte	0x04, 0x17
        /*001a*/ 	.short	(.L_282 - .L_281)
.L_281:
        /*001c*/ 	.word	0x00000000
        /*0020*/ 	.short	0x0004
        /*0022*/ 	.short	0x003c
        /*0024*/ 	.byte	0x00, 0xf0, 0x05, 0x00


	//----- nvinfo : EIATTR_KPARAM_INFO
	.align		4
.L_282:
        /*0028*/ 	.byte	0x04, 0x17
        /*002a*/ 	.short	(.L_284 - .L_283)
.L_283:
        /*002c*/ 	.word	0x00000000
        /*0030*/ 	.short	0x0003
        /*0032*/ 	.short	0x0014
        /*0034*/ 	.byte	0x00, 0xf0, 0xa1, 0x00


	//----- nvinfo : EIATTR_KPARAM_INFO
	.align		4
.L_284:
        /*0038*/ 	.byte	0x04, 0x17
        /*003a*/ 	.short	(.L_286 - .L_285)
.L_285:
        /*003c*/ 	.word	0x00000000
        /*0040*/ 	.short	0x0002
        /*0042*/ 	.short	0x0010
        /*0044*/ 	.byte	0x00, 0xf0, 0x11, 0x00


	//----- nvinfo : EIATTR_KPARAM_INFO
	.align		4
.L_286:
        /*0048*/ 	.byte	0x04, 0x17
        /*004a*/ 	.short	(.L_288 - .L_287)
.L_287:
        /*004c*/ 	.word	0x00000000
        /*0050*/ 	.short	0x0001
        /*0052*/ 	.short	0x0008
        /*0054*/ 	.byte	0x00, 0xf5, 0x21, 0x00


	//----- nvinfo : EIATTR_KPARAM_INFO
	.align		4
.L_288:
        /*0058*/ 	.byte	0x04, 0x17
        /*005a*/ 	.short	(.L_290 - .L_289)
.L_289:
        /*005c*/ 	.word	0x00000000
        /*0060*/ 	.short	0x0000
        /*0062*/ 	.short	0x0000
        /*0064*/ 	.byte	0x00, 0xf0, 0x21, 0x00


	//----- nvinfo : EIATTR_SPARSE_MMA_MASK
	.align		4
.L_290:
        /*0068*/ 	.byte	0x03, 0x50
        /*006a*/ 	.short	0x0000


	//----- nvinfo : EIATTR_MAXREG_COUNT
	.align		4
        /*006c*/ 	.byte	0x03, 0x1b
        /*006e*/ 	.short	0x0060


	//----- nvinfo : EIATTR_NUM_BARRIERS
	.align		4
        /*0070*/ 	.byte	0x02, 0x4c
        /*0072*/ 	.byte	0x01
	.zero		1


	//----- nvinfo : EIATTR_MERCURY_ISA_VERSION
	.align		4
        /*0074*/ 	.byte	0x03, 0x5f
        /*0076*/ 	.short	0x0101


	//----- nvinfo : EIATTR_COOP_GROUP_MASK_REGIDS
	.align		4
        /*0078*/ 	.byte	0x04, 0x29
        /*007a*/ 	.short	(.L_292 - .L_291)


	//   ....[0]....
.L_291:
        /*007c*/ 	.word	0xffffffff


	//   ....[1]....
        /*0080*/ 	.word	0xffffffff


	//   ....[2]....
        /*0084*/ 	.word	0xffffffff


	//   ....[3]....
        /*0088*/ 	.word	0xffffffff


	//   ....[4]....
        /*008c*/ 	.word	0xffffffff


	//   ....[5]....
        /*0090*/ 	.word	0xffffffff


	//   ....[6]....
        /*0094*/ 	.word	0xffffffff


	//   ....[7]....
        /*0098*/ 	.word	0xffffffff


	//   ....[8]....
        /*009c*/ 	.word	0xffffffff


	//   ....[9]....
        /*00a0*/ 	.word	0xffffffff


	//   ....[10]....
        /*00a4*/ 	.word	0xffffffff


	//   ....[11]....
        /*00a8*/ 	.word	0xffffffff


	//   ....[12]....
        /*00ac*/ 	.word	0xffffffff


	//   ....[13]....
        /*00b0*/ 	.word	0xffffffff


	//   ....[14]....
        /*00b4*/ 	.word	0xffffffff


	//   ....[15]....
        /*00b8*/ 	.word	0xffffffff


	//   ....[16]....
        /*00bc*/ 	.word	0xffffffff


	//   ....[17]....
        /*00c0*/ 	.word	0xffffffff


	//   ....[18]....
        /*00c4*/ 	.word	0xffffffff


	//   ....[19]....
        /*00c8*/ 	.word	0xffffffff


	//   ....[20]....
        /*00cc*/ 	.word	0xffffffff


	//   ....[21]....
        /*00d0*/ 	.word	0xffffffff


	//   ....[22]....
        /*00d4*/ 	.word	0xffffffff


	//   ....[23]....
        /*00d8*/ 	.word	0xffffffff


	//   ....[24]....
        /*00dc*/ 	.word	0xffffffff


	//   ....[25]....
        /*00e0*/ 	.word	0xffffffff


	//   ....[26]....
        /*00e4*/ 	.word	0xffffffff


	//   ....[27]....
        /*00e8*/ 	.word	0xffffffff


	//   ....[28]....
        /*00ec*/ 	.word	0xffffffff


	//   ....[29]....
        /*00f0*/ 	.word	0xffffffff


	//----- nvinfo : EIATTR_COOP_GROUP_INSTR_OFFSETS
	.align		4
.L_292:
        /*00f4*/ 	.byte	0x04, 0x28
        /*00f6*/ 	.short	(.L_294 - .L_293)


	//   ....[0]....
.L_293:
        /*00f8*/ 	.word	0x00000c10


	//   ....[1]....
        /*00fc*/ 	.word	0x00000c20


	//   ....[2]....
        /*0100*/ 	.word	0x00000c90


	//   ....[3]....
        /*0104*/ 	.word	0x00000cb0


	//   ....[4]....
        /*0108*/ 	.word	0x00000d20


	//   ....[5]....
        /*010c*/ 	.word	0x00000d30


	//   ....[6]....
        /*0110*/ 	.word	0x00000d80


	//   ....[7]....
        /*0114*/ 	.word	0x00000da0


	//   ....[8]....
        /*0118*/ 	.word	0x00000df0


	//   ....[9]....
        /*011c*/ 	.word	0x00000e10


	//   ....[10]....
        /*0120*/ 	.word	0x00001120


	//   ....[11]....
        /*0124*/ 	.word	0x00001130


	//   ....[12]....
        /*0128*/ 	.word	0x000011a0


	//   ....[13]....
        /*012c*/ 	.word	0x000011c0


	//   ....[14]....
        /*0130*/ 	.word	0x00001210


	//   ....[15]....
        /*0134*/ 	.word	0x00001230


	//   ....[16]....
        /*0138*/ 	.word	0x00001290


	//   ....[17]....
        /*013c*/ 	.word	0x000012b0


	//   ....[18]....
        /*0140*/ 	.word	0x00001330


	//   ....[19]....
        /*0144*/ 	.word	0x00001360


	//   ....[20]....
        /*0148*/ 	.word	0x000028d0


	//   ....[21]....
        /*014c*/ 	.word	0x000028e0


	//   ....[22]....
        /*0150*/ 	.word	0x00002960


	//   ....[23]....
        /*0154*/ 	.word	0x00002970


	//   ....[24]....
        /*0158*/ 	.word	0x000029d0


	//   ....[25]....
        /*015c*/ 	.word	0x000029e0


	//   ....[26]....
        /*0160*/ 	.word	0x00002a30


	//   ....[27]....
        /*0164*/ 	.word	0x00002a60


	//   ....[28]....
        /*0168*/ 	.word	0x00002ae0


	//   ....[29]....
        /*016c*/ 	.word	0x00002af0


	//----- nvinfo : EIATTR_VRC_CTA_INIT_COUNT
	.align		4
.L_294:
        /*0170*/ 	.byte	0x02, 0x4a
	.zero		1
	.zero		1


	//----- nvinfo : EIATTR_EXIT_INSTR_OFFSETS
	.align		4
        /*0174*/ 	.byte	0x04, 0x1c
        /*0176*/ 	.short	(.L_296 - .L_295)


	//   ....[0]....
.L_295:
        /*0178*/ 	.word	0x00002d80


	//   ....[1]....
        /*017c*/ 	.word	0x00002de0


	//----- nvinfo : EIATTR_MAX_THREADS
	.align		4
.L_296:
        /*0180*/ 	.byte	0x04, 0x05
        /*0182*/ 	.short	(.L_298 - .L_297)
.L_297:
        /*0184*/ 	.word	0x00000280
        /*0188*/ 	.word	0x00000001
        /*018c*/ 	.word	0x00000001


	//----- nvinfo : EIATTR_CRS_STACK_SIZE
	.align		4
.L_298:
        /*0190*/ 	.byte	0x04, 0x1e
        /*0192*/ 	.short	(.L_300 - .L_299)
.L_299:
        /*0194*/ 	.word	0x00000000


	//----- nvinfo : EIATTR_CBANK_PARAM_SIZE
	.align		4
.L_300:
        /*0198*/ 	.byte	0x03, 0x19
        /*019a*/ 	.short	0x003e


	//----- nvinfo : EIATTR_PARAM_CBANK
	.align		4
        /*019c*/ 	.byte	0x04, 0x0a
        /*019e*/ 	.short	(.L_302 - .L_301)
	.align		4
.L_301:
        /*01a0*/ 	.word	index@(.nv.constant0._ZN3cub18CUB_300001_SM_10006detail6reduce18DeviceReduceKernelINS2_10policy_hubIdjN4cuda3std3__44plusIdEEE10Policy1000EN6thrust24THRUST_300001_SM_1000_NS6detail15normal_iteratorINSD_10device_ptrIdEEEEjS9_dNS7_10__identityEEEvT0_PT3_T1_NS0_13GridEvenShareISN_EET2_T4_)
        /*01a4*/ 	.short	0x0380
        /*01a6*/ 	.short	0x003e


	//----- nvinfo : EIATTR_SW_WAR
	.align		4
.L_302:
        /*01a8*/ 	.byte	0x04, 0x36
        /*01aa*/ 	.short	(.L_304 - .L_303)
.L_303:
        /*01ac*/ 	.word	0x00000008
.L_304:


//--------------------- .nv.info._ZN3cub18CUB_300001_SM_10006detail6reduce28DeviceReduceSingleTileKernelINS2_10policy_hubIdjN4cuda3std3__44plusIdEEE10Policy1000EN6thrust24THRUST_300001_SM_1000_NS6detail15normal_iteratorINSD_10device_ptrIdEEEEPdjS9_ddNS7_10__identityEEEvT0_T1_T2_T3_T4_T6_ --------------------------
	.section	.nv.info._ZN3cub18CUB_300001_SM_10006detail6reduce28DeviceReduceSingleTileKernelINS2_10policy_hubIdjN4cuda3std3__44plusIdEEE10Policy1000EN6thrust24THRUST_300001_SM_1000_NS6detail15normal_iteratorINSD_10device_ptrIdEEEEPdjS9_ddNS7_10__identityEEEvT0_T1_T2_T3_T4_T6_,"",@"SHT_CUDA_INFO"
	.sectionflags	@""
	.align	4


	//----- nvinfo : EIATTR_CUDA_API_VERSION
	.align		4
        /*0000*/ 	.byte	0x04, 0x37
        /*0002*/ 	.short	(.L_306 - .L_305)
.L_305:
        /*0004*/ 	.word	0x00000082


	//----- nvinfo : EIATTR_KPARAM_INFO
	.align		4
.L_306:
        /*0008*/ 	.byte	0x04, 0x17
        /*000a*/ 	.short	(.L_308 - .L_307)
.L_307:
        /*000c*/ 	.word	0x00000000
        /*0010*/ 	.short	0x0005
        /*0012*/ 	.short	0x0020
        /*0014*/ 	.byte	0x00, 0xf0, 0x05, 0x00


	//----- nvinfo : EIATTR_KPARAM_INFO
	.align		4
.L_308:
        /*0018*/ 	.byte	0x04, 0x17
        /*001a*/ 	.short	(.L_310 - .L_309)
.L_309:
        /*001c*/ 	.word	0x00000000
        /*0020*/ 	.short	0x0004
        /*0022*/ 	.short	0x0018
        /*0024*/ 	.byte	0x00, 0xf0, 0x21, 0x00


	//----- nvinfo : EIATTR_KPARAM_INFO
	.align		4
.L_310:
        /*0028*/ 	.byte	0x04, 0x17
        /*002a*/ 	.short	(.L_312 - .L_311)
.L_311:
        /*002c*/ 	.word	0x00000000
        /*0030*/ 	.short	0x0003
        /*0032*/ 	.short	0x0014
        /*0034*/ 	.byte	0x00, 0xf0, 0x05, 0x00


	//----- nvinfo : EIATTR_KPARAM_INFO
	.align		4
.L_312:
        /*0038*/ 	.byte	0x04, 0x17
        /*003a*/ 	.short	(.L_314 - .L_313)
.L_313:
        /*003c*/ 	.word	0x00000000
        /*0040*/ 	.short	0x0002
        /*0042*/ 	.short	0x0010
        /*0044*/ 	.byte	0x00, 0xf0, 0x11, 0x00


	//----- nvinfo : EIATTR_KPARAM_INFO
	.align		4
.L_314:
        /*0048*/ 	.byte	0x04, 0x17
        /*004a*/ 	.short	(.L_316 - .L_315)
.L_315:
        /*004c*/ 	.word	0x00000000
        /*0050*/ 	.short	0x0001
        /*0052*/ 	.short	0x0008
        /*0054*/ 	.byte	0x00, 0xf5, 0x21, 0x00


	//----- nvinfo : EIATTR_KPARAM_INFO
	.align		4
.L_316:
        /*0058*/ 	.byte	0x04, 0x17
        /*005a*/ 	.short	(.L_318 - .L_317)
.L_317:
        /*005c*/ 	.word	0x00000000
        /*0060*/ 	.short	0x0000
        /*0062*/ 	.short	0x0000
        /*0064*/ 	.byte	0x00, 0xf0, 0x21, 0x00


	//----- nvinfo : EIATTR_SPARSE_MMA_MASK
	.align		4
.L_318:
        /*0068*/ 	.byte	0x03, 0x50
        /*006a*/ 	.short	0x0000


	//----- nvinfo : EIATTR_MAXREG_COUNT
	.align		4
        /*006c*/ 	.byte	0x03, 0x1b
        /*006e*/ 	.short	0x0060


	//----- nvinfo : EIATTR_NUM_BARRIERS
	.align		4
        /*0070*/ 	.byte	0x02, 0x4c
        /*0072*/ 	.byte	0x01
	.zero		1


	//----- nvinfo : EIATTR_MERCURY_ISA_VERSION
	.align		4
        /*0074*/ 	.byte	0x03, 0x5f
        /*0076*/ 	.short	0x0101


	//----- nvinfo : EIATTR_COOP_GROUP_MASK_REGIDS
	.align		4
        /*0078*/ 	.byte	0x04, 0x29
        /*007a*/ 	.short	(.L_320 - .L_319)


	//   ....[0]....
.L_319:
        /*007c*/ 	.word	0xffffffff


	//   ....[1]....
        /*0080*/ 	.word	0xffffffff


	//   ....[2]....
        /*0084*/ 	.word	0xffffffff


	//   ....[3]....
        /*0088*/ 	.word	0xffffffff


	//   ....[4]....
        /*008c*/ 	.word	0xffffffff


	//   ....[5]....
        /*0090*/ 	.word	0xffffffff


	//   ....[6]....
        /*0094*/ 	.word	0xffffffff


	//   ....[7]....
        /*0098*/ 	.word	0xffffffff


	//   ....[8]....
        /*009c*/ 	.word	0xffffffff


	//   ....[9]....
        /*00a0*/ 	.word	0xffffffff


	//   ....[10]....
        /*00a4*/ 	.word	0xffffffff


	//   ....[11]....
        /*00a8*/ 	.word	0xffffffff


	//   ....[12]....
        /*00ac*/ 	.word	0xffffffff


	//   ....[13]....
        /*00b0*/ 	.word	0xffffffff


	//   ....[14]....
        /*00b4*/ 	.word	0xffffffff


	//   ....[15]....
        /*00b8*/ 	.word	0xffffffff


	//   ....[16]....
        /*00bc*/ 	.word	0xffffffff


	//   ....[17]....
        /*00c0*/ 	.word	0xffffffff


	//   ....[18]....
        /*00c4*/ 	.word	0xffffffff


	//   ....[19]....
        /*00c8*/ 	.word	0xffffffff


	//   ....[20]....
        /*00cc*/ 	.word	0xffffffff


	//   ....[21]....
        /*00d0*/ 	.word	0xffffffff


	//   ....[22]....
        /*00d4*/ 	.word	0xffffffff


	//   ....[23]....
        /*00d8*/ 	.word	0xffffffff


	//   ....[24]....
        /*00dc*/ 	.word	0xffffffff


	//   ....[25]....
        /*00e0*/ 	.word	0xffffffff


	//   ....[26]....
        /*00e4*/ 	.word	0xffffffff


	//   ....[27]....
        /*00e8*/ 	.word	0xffffffff


	//   ....[28]....
        /*00ec*/ 	.word	0xffffffff


	//   ....[29]....
        /*00f0*/ 	.word	0xffffffff


	//----- nvinfo : EIATTR_COOP_GROUP_INSTR_OFFSETS
	.align		4
.L_320:
        /*00f4*/ 	.byte	0x04, 0x28
        /*00f6*/ 	.short	(.L_322 - .L_321)


	//   ....[0]....
.L_321:
        /*00f8*/ 	.word	0x00000930


	//   ....[1]....
        /*00fc*/ 	.word	0x00000940


	//   ....[2]....
        /*0100*/ 	.word	0x000009b0


	//   ....[3]....
        /*0104*/ 	.word	0x000009e0


	//   ....[4]....
        /*0108*/ 	.word	0x00000a50


	//   ....[5]....
        /*010c*/ 	.word	0x00000a60


	//   ....[6]....
        /*0110*/ 	.word	0x00000ab0


	//   ....[7]....
        /*0114*/ 	.word	0x00000ad0


	//   ....[8]....
        /*0118*/ 	.word	0x00000b30


	//   ....[9]....
        /*011c*/ 	.word	0x00000b40


	//   ....[10]....
        /*0120*/ 	.word	0x00000e40


	//   ....[11]....
        /*0124*/ 	.word	0x00000e50


	//   ....[12]....
        /*0128*/ 	.word	0x00000ed0


	//   ....[13]....
        /*012c*/ 	.word	0x00000ef0


	//   ....[14]....
        /*0130*/ 	.word	0x00000f40


	//   ....[15]....
        /*0134*/ 	.word	0x00000f60


	//   ....[16]....
        /*0138*/ 	.word	0x00000fd0


	//   ....[17]....
        /*013c*/ 	.word	0x00000fe0


	//   ....[18]....
        /*0140*/ 	.word	0x00001030


	//   ....[19]....
        /*0144*/ 	.word	0x00001060


	//   ....[20]....
        /*0148*/ 	.word	0x00002450


	//   ....[21]....
        /*014c*/ 	.word	0x00002460


	//   ....[22]....
        /*0150*/ 	.word	0x000024d0


	//   ....[23]....
        /*0154*/ 	.word	0x000024e0


	//   ....[24]....
        /*0158*/ 	.word	0x00002540


	//   ....[25]....
        /*015c*/ 	.word	0x00002550


	//   ....[26]....
        /*0160*/ 	.word	0x000025a0


	//   ....[27]....
        /*0164*/ 	.word	0x000025d0


	//   ....[28]....
        /*0168*/ 	.word	0x00002650


	//   ....[29]....
        /*016c*/ 	.word	0x00002660


	//----- nvinfo : EIATTR_VRC_CTA_INIT_COUNT
	.align		4
.L_322:
        /*0170*/ 	.byte	0x02, 0x4a
	.zero		1
	.zero		1


	//----- nvinfo : EIATTR_EXIT_INSTR_OFFSETS
	.align		4
        /*0174*/ 	.byte	0x04, 0x1c
        /*0176*/ 	.short	(.L_324 - .L_323)


	//   ....[0]....
.L_323:
        /*0178*/ 	.word	0x00000080


	//   ....[1]....
        /*017c*/ 	.word	0x000000c0


	//   ....[2]....
        /*0180*/ 	.word	0x000028f0


	//   ....[3]....
        /*0184*/ 	.word	0x00002940


	//----- nvinfo : EIATTR_MAX_THREADS
	.align		4
.L_324:
        /*0188*/ 	.byte	0x04, 0x05
        /*018a*/ 	.short	(.L_326 - .L_325)
.L_325:
        /*018c*/ 	.word	0x00000280
        /*0190*/ 	.word	0x00000001
        /*0194*/ 	.word	0x00000001


	//----- nvinfo : EIATTR_CRS_STACK_SIZE
	.align		4
.L_326:
        /*0198*/ 	.byte	0x04, 0x1e
        /*019a*/ 	.short	(.L_328 - .L_327)
.L_327:
        /*019c*/ 	.word	0x00000000


	//----- nvinfo : EIATTR_CBANK_PARAM_SIZE
	.align		4
.L_328:
        /*01a0*/ 	.byte	0x03, 0x19
        /*01a2*/ 	.short	0x0021


	//----- nvinfo : EIATTR_PARAM_CBANK
	.align		4
        /*01a4*/ 	.byte	0x04, 0x0a
        /*01a6*/ 	.short	(.L_330 - .L_329)
	.align		4
.L_329:
        /*01a8*/ 	.word	index@(.nv.constant0._ZN3cub18CUB_300001_SM_10006detail6reduce28DeviceReduceSingleTileKernelINS2_10policy_hubIdjN4cuda3std3__44plusIdEEE10Policy1000EN6thrust24THRUST_300001_SM_1000_NS6detail15normal_iteratorINSD_10device_ptrIdEEEEPdjS9_ddNS7_10__identityEEEvT0_T1_T2_T3_T4_T6_)
        /*01ac*/ 	.short	0x0380
        /*01ae*/ 	.short	0x0021


	//----- nvinfo : EIATTR_SW_WAR
	.align		4
.L_330:
        /*01b0*/ 	.byte	0x04, 0x36
        /*01b2*/ 	.short	(.L_332 - .L_331)
.L_331:
        /*01b4*/ 	.word	0x00000008
.L_332:


//--------------------- .nv.info._ZN3cub18CUB_300001_SM_10006detail8for_each13static_kernelINS2_12policy_hub_t12policy_500_tEmN6thrust24THRUST_300001_SM_1000_NS8cuda_cub20__uninitialized_fill7functorINS7_10device_ptrIdEEdEEEEvT0_T1_ --------------------------
	.section	.nv.info._ZN3cub18CUB_300001_SM_10006detail8for_each13static_kernelINS2_12policy_hub_t12policy_500_tEmN6thrust24THRUST_300001_SM_1000_NS8cuda_cub20__uninitialized_fill7functorINS7_10device_ptrIdEEdEEEEvT0_T1_,"",@"SHT_CUDA_INFO"
	.sectionflags	@""
	.align	4


	//----- nvinfo : EIATTR_CUDA_API_VERSION
	.align		4
        /*0000*/ 	.byte	0x04, 0x37
        /*0002*/ 	.short	(.L_334 - .L_333)
.L_333:
        /*0004*/ 	.word	0x00000082


	//----- nvinfo : EIATTR_KPARAM_INFO
	.align		4
.L_334:
        /*0008*/ 	.byte	0x04, 0x17
        /*000a*/ 	.short	(.L_336 - .L_335)
.L_335:
        /*000c*/ 	.word	0x00000000
        /*0010*/ 	.short	0x0001
        /*0012*/ 	.short	0x0008
        /*0014*/ 	.byte	0x00, 0xf0, 0x41, 0x00


	//----- nvinfo : EIATTR_KPARAM_INFO
	.align		4
.L_336:
        /*0018*/ 	.byte	0x04, 0x17
        /*001a*/ 	.short	(.L_338 - .L_337)
.L_337:
        /*001c*/ 	.word	0x00000000
        /*0020*/ 	.short	0x0000
        /*0022*/ 	.short	0x0000
        /*0024*/ 	.byte	0x00, 0xf0, 0x21, 0x00


	//----- nvinfo : EIATTR_SPARSE_MMA_MASK
	.align		4
.L_338:
        /*0028*/ 	.byte	0x03, 0x50
        /*002a*/ 	.short	0x0000


	//----- nvinfo : EIATTR_MAXREG_COUNT
	.align		4
        /*002c*/ 	.byte	0x03, 0x1b
        /*002e*/ 	.short	0x00ff


	//----- nvinfo : EIATTR_MERCURY_ISA_VERSION
	.align		4
        /*0030*/ 	.byte	0x03, 0x5f
        /*0032*/ 	.short	0x0101


	//----- nvinfo : EIATTR_VRC_CTA_INIT_COUNT
	.align		4
        /*0034*/ 	.byte	0x02, 0x4a
	.zero		1
	.zero		1


	//----- nvinfo : EIATTR_EXIT_INSTR_OFFSETS
	.align		4
        /*0038*/ 	.byte	0x04, 0x1c
        /*003a*/ 	.short	(.L_340 - .L_339)


	//   ....[0]....
.L_339:
        /*003c*/ 	.word	0x00000130


	//   ....[1]....
        /*0040*/ 	.word	0x00000230


	//   ....[2]....
        /*0044*/ 	.word	0x00000260


	//----- nvinfo : EIATTR_MAX_THREADS
	.align		4
.L_340:
        /*0048*/ 	.byte	0x04, 0x05
        /*004a*/ 	.short	(.L_342 - .L_341)
.L_341:
        /*004c*/ 	.word	0x00000100
        /*0050*/ 	.word	0x00000001
        /*0054*/ 	.word	0x00000001


	//----- nvinfo : EIATTR_CBANK_PARAM_SIZE
	.align		4
.L_342:
        /*0058*/ 	.byte	0x03, 0x19
        /*005a*/ 	.short	0x0018


	//----- nvinfo : EIATTR_PARAM_CBANK
	.align		4
        /*005c*/ 	.byte	0x04, 0x0a
        /*005e*/ 	.short	(.L_344 - .L_343)
	.align		4
.L_343:
        /*0060*/ 	.word	index@(.nv.constant0._ZN3cub18CUB_300001_SM_10006detail8for_each13static_kernelINS2_12policy_hub_t12policy_500_tEmN6thrust24THRUST_300001_SM_1000_NS8cuda_cub20__uninitialized_fill7functorINS7_10device_ptrIdEEdEEEEvT0_T1_)
        /*0064*/ 	.short	0x0380
        /*0066*/ 	.short	0x0018


	//----- nvinfo : EIATTR_SW_WAR
	.align		4
.L_344:
        /*0068*/ 	.byte	0x04, 0x36
        /*006a*/ 	.short	(.L_346 - .L_345)
.L_345:
        /*006c*/ 	.word	0x00000008
.L_346:


//--------------------- .nv.info._ZN3cub18CUB_300001_SM_10006detail11EmptyKernelIvEEvv --------------------------
	.section	.nv.info._ZN3cub18CUB_300001_SM_10006detail11EmptyKernelIvEEvv,"",@"SHT_CUDA_INFO"
	.sectionflags	@""
	.align	4


	//----- nvinfo : EIATTR_CUDA_API_VERSION
	.align		4
        /*0000*/ 	.byte	0x04, 0x37
        /*0002*/ 	.short	(.L_348 - .L_347)
.L_347:
        /*0004*/ 	.word	0x00000082


	//----- nvinfo : EIATTR_SPARSE_MMA_MASK
	.align		4
.L_348:
        /*0008*/ 	.byte	0x03, 0x50
        /*000a*/ 	.short	0x0000


	//----- nvinfo : EIATTR_MAXREG_COUNT
	.align		4
        /*000c*/ 	.byte	0x03, 0x1b
        /*000e*/ 	.short	0x00ff


	//----- nvinfo : EIATTR_MERCURY_ISA_VERSION
	.align		4
        /*0010*/ 	.byte	0x03, 0x5f
        /*0012*/ 	.short	0x0101


	//----- nvinfo : EIATTR_VRC_CTA_INIT_COUNT
	.align		4
        /*0014*/ 	.byte	0x02, 0x4a
	.zero		1
	.zero		1


	//----- nvinfo : EIATTR_EXIT_INSTR_OFFSETS
	.align		4
        /*0018*/ 	.byte	0x04, 0x1c
        /*001a*/ 	.short	(.L_350 - .L_349)


	//   ....[0]....
.L_349:
        /*001c*/ 	.word	0x00000010


	//----- nvinfo : EIATTR_SW_WAR
	.align		4
.L_350:
        /*0020*/ 	.byte	0x04, 0x36
        /*0022*/ 	.short	(.L_352 - .L_351)
.L_351:
        /*0024*/ 	.word	0x00000008
.L_352:


//--------------------- .nv.info._Z5mult2PdS_S_S_S_i --------------------------
	.section	.nv.info._Z5mult2PdS_S_S_S_i,"",@"SHT_CUDA_INFO"
	.sectionflags	@""
	.align	4


	//----- nvinfo : EIATTR_CUDA_API_VERSION
	.align		4
        /*0000*/ 	.byte	0x04, 0x37
        /*0002*/ 	.short	(.L_354 - .L_353)
.L_353:
        /*0004*/ 	.word	0x00000082


	//----- nvinfo : EIATTR_KPARAM_INFO
	.align		4
.L_354:
        /*0008*/ 	.byte	0x04, 0x17
        /*000a*/ 	.short	(.L_356 - .L_355)
.L_355:
        /*000c*/ 	.word	0x00000000
        /*0010*/ 	.short	0x0005
        /*0012*/ 	.short	0x0028
        /*0014*/ 	.byte	0x00, 0xf0, 0x11, 0x00


	//----- nvinfo : EIATTR_KPARAM_INFO
	.align		4
.L_356:
        /*0018*/ 	.byte	0x04, 0x17
        /*001a*/ 	.short	(.L_358 - .L_357)
.L_357:
        /*001c*/ 	.word	0x00000000
        /*0020*/ 	.short	0x0004
        /*0022*/ 	.short	0x0020
        /*0024*/ 	.byte	0x00, 0xf5, 0x21, 0x00


	//----- nvinfo : EIATTR_KPARAM_INFO
	.align		4
.L_358:
        /*0028*/ 	.byte	0x04, 0x17
        /*002a*/ 	.short	(.L_360 - .L_359)
.L_359:
        /*002c*/ 	.word	0x00000000
        /*0030*/ 	.short	0x0003
        /*0032*/ 	.short	0x0018
        /*0034*/ 	.byte	0x00, 0xf5, 0x21, 0x00


	//----- nvinfo : EIATTR_KPARAM_INFO
	.align		4
.L_360:
        /*0038*/ 	.byte	0x04, 0x17
        /*003a*/ 	.short	(.L_362 - .L_361)
.L_361:
        /*003c*/ 	.word	0x00000000
        /*0040*/ 	.short	0x0002
        /*0042*/ 	.short	0x0010
        /*0044*/ 	.byte	0x00, 0xf5, 0x21, 0x00


	//----- nvinfo : EIATTR_KPARAM_INFO
	.align		4
.L_362:
        /*0048*/ 	.byte	0x04, 0x17
        /*004a*/ 	.short	(.L_364 - .L_363)
.L_363:
        /*004c*/ 	.word	0x00000000
        /*0050*/ 	.short	0x0001
        /*0052*/ 	.short	0x0008
        /*0054*/ 	.byte	0x00, 0xf5, 0x21, 0x00


	//----- nvinfo : EIATTR_KPARAM_INFO
	.align		4
.L_364:
        /*0058*/ 	.byte	0x04, 0x17
        /*005a*/ 	.short	(.L_366 - .L_365)
.L_365:
        /*005c*/ 	.word	0x00000000
        /*0060*/ 	.short	0x0000
        /*0062*/ 	.short	0x0000
        /*0064*/ 	.byte	0x00, 0xf5, 0x21, 0x00


	//----- nvinfo : EIATTR_SPARSE_MMA_MASK
	.align		4
.L_366:
        /*0068*/ 	.byte	0x03, 0x50
        /*006a*/ 	.short	0x0000


	//----- nvinfo : EIATTR_MAXREG_COUNT
	.align		4
        /*006c*/ 	.byte	0x03, 0x1b
        /*006e*/ 	.short	0x00ff


	//----- nvinfo : EIATTR_MERCURY_ISA_VERSION
	.align		4
        /*0070*/ 	.byte	0x03, 0x5f
        /*0072*/ 	.short	0x0101


	//----- nvinfo : EIATTR_VRC_CTA_INIT_COUNT
	.align		4
        /*0074*/ 	.byte	0x02, 0x4a
	.zero		1
	.zero		1


	//----- nvinfo : EIATTR_EXIT_INSTR_OFFSETS
	.align		4
        /*0078*/ 	.byte	0x04, 0x1c
        /*007a*/ 	.short	(.L_368 - .L_367)


	//   ....[0]....
.L_367:
        /*007c*/ 	.word	0x00000070


	//   ....[1]....
        /*0080*/ 	.word	0x000001c0


	//----- nvinfo : EIATTR_CBANK_PARAM_SIZE
	.align		4
.L_368:
        /*0084*/ 	.byte	0x03, 0x19
        /*0086*/ 	.short	0x002c


	//----- nvinfo : EIATTR_PARAM_CBANK
	.align		4
        /*0088*/ 	.byte	0x04, 0x0a
        /*008a*/ 	.short	(.L_370 - .L_369)
	.align		4
.L_369:
        /*008c*/ 	.word	index@(.nv.constant0._Z5mult2PdS_S_S_S_i)
        /*0090*/ 	.short	0x0380
        /*0092*/ 	.short	0x002c


	//----- nvinfo : EIATTR_SW_WAR
	.align		4
.L_370:
        /*0094*/ 	.byte	0x04, 0x36
        /*0096*/ 	.short	(.L_372 - .L_371)
.L_371:
        /*0098*/ 	.word	0x00000008
.L_372:


//--------------------- .nv.info._Z9lambda_oaPdS_S_S_S_ --------------------------
	.section	.nv.info._Z9lambda_oaPdS_S_S_S_,"",@"SHT_CUDA_INFO"
	.sectionflags	@""
	.align	4


	//----- nvinfo : EIATTR_CUDA_API_VERSION
	.align		4
        /*0000*/ 	.byte	0x04, 0x37
        /*0002*/ 	.short	(.L_374 - .L_373)
.L_373:
        /*0004*/ 	.word	0x00000082


	//----- nvinfo : EIATTR_KPARAM_INFO
	.align		4
.L_374:
        /*0008*/ 	.byte	0x04, 0x17
        /*000a*/ 	.short	(.L_376 - .L_375)
.L_375:
        /*000c*/ 	.word	0x00000000
        /*0010*/ 	.short	0x0004
        /*0012*/ 	.short	0x0020
        /*0014*/ 	.byte	0x00, 0xf5, 0x21, 0x00


	//----- nvinfo : EIATTR_KPARAM_INFO
	.align		4
.L_376:
        /*0018*/ 	.byte	0x04, 0x17
        /*001a*/ 	.short	(.L_378 - .L_377)
.L_377:
        /*001c*/ 	.word	0x00000000
        /*0020*/ 	.short	0x0003
        /*0022*/ 	.short	0x0018
        /*0024*/ 	.byte	0x00, 0xf5, 0x21, 0x00


	//----- nvinfo : EIATTR_KPARAM_INFO
	.align		4
.L_378:
        /*0028*/ 	.byte	0x04, 0x17
        /*002a*/ 	.short	(.L_380 - .L_379)
.L_379:
        /*002c*/ 	.word	0x00000000
        /*0030*/ 	.short	0x0002
        /*0032*/ 	.short	0x0010
        /*0034*/ 	.byte	0x00, 0xf5, 0x21, 0x00


	//----- nvinfo : EIATTR_KPARAM_INFO
	.align		4
.L_380:
        /*0038*/ 	.byte	0x04, 0x17
        /*003a*/ 	.short	(.L_382 - .L_381)
.L_381:
        /*003c*/ 	.word	0x00000000
        /*0040*/ 	.short	0x0001
        /*0042*/ 	.short	0x0008
        /*0044*/ 	.byte	0x00, 0xf5, 0x21, 0x00


	//----- nvinfo : EIATTR_KPARAM_INFO
	.align		4
.L_382:
        /*0048*/ 	.byte	0x04, 0x17
        /*004a*/ 	.short	(.L_384 - .L_383)
.L_383:
        /*004c*/ 	.word	0x00000000
        /*0050*/ 	.short	0x0000
        /*0052*/ 	.short	0x0000
        /*0054*/ 	.byte	0x00, 0xf5, 0x21, 0x00


	//----- nvinfo : EIATTR_SPARSE_MMA_MASK
	.align		4
.L_384:
        /*0058*/ 	.byte	0x03, 0x50
        /*005a*/ 	.short	0x0000


	//----- nvinfo : EIATTR_MAXREG_COUNT
	.align		4
        /*005c*/ 	.byte	0x03, 0x1b
        /*005e*/ 	.short	0x00ff


	//----- nvinfo : EIATTR_MERCURY_ISA_VERSION
	.align		4
        /*0060*/ 	.byte	0x03, 0x5f
        /*0062*/ 	.short	0x0101


	//----- nvinfo : EIATTR_VRC_CTA_INIT_COUNT
	.align		4
        /*0064*/ 	.byte	0x02, 0x4a
	.zero		1
	.zero		1


	//----- nvinfo : EIATTR_EXIT_INSTR_OFFSETS
	.align		4
        /*0068*/ 	.byte	0x04, 0x1c
        /*006a*/ 	.short	(.L_386 - .L_385)


	//   ....[0]....
.L_385:
        /*006c*/ 	.word	0x00000180


	//----- nvinfo : EIATTR_CBANK_PARAM_SIZE
	.align		4
.L_386:
        /*0070*/ 	.byte	0x03, 0x19
        /*0072*/ 	.short	0x0028


	//----- nvinfo : EIATTR_PARAM_CBANK
	.align		4
        /*0074*/ 	.byte	0x04, 0x0a
        /*0076*/ 	.short	(.L_388 - .L_387)
	.align		4
.L_387:
        /*0078*/ 	.word	index@(.nv.constant0._Z9lambda_oaPdS_S_S_S_)
        /*007c*/ 	.short	0x0380
        /*007e*/ 	.short	0x0028


	//----- nvinfo : EIATTR_SW_WAR
	.align		4
.L_388:
        /*0080*/ 	.byte	0x04, 0x36
        /*0082*/ 	.short	(.L_390 - .L_389)
.L_389:
        /*0084*/ 	.word	0x00000008
.L_390:


//--------------------- .nv.info._Z3K_fPddd       --------------------------
	.section	.nv.info._Z3K_fPddd,"",@"SHT_CUDA_INFO"
	.sectionflags	@""
	.align	4


	//----- nvinfo : EIATTR_CUDA_API_VERSION
	.align		4
        /*0000*/ 	.byte	0x04, 0x37
        /*0002*/ 	.short	(.L_392 - .L_391)
.L_391:
        /*0004*/ 	.word	0x00000082


	//----- nvinfo : EIATTR_KPARAM_INFO
	.align		4
.L_392:
        /*0008*/ 	.byte	0x04, 0x17
        /*000a*/ 	.short	(.L_394 - .L_393)
.L_393:
        /*000c*/ 	.word	0x00000000
        /*0010*/ 	.short	0x0002
        /*0012*/ 	.short	0x0010
        /*0014*/ 	.byte	0x00, 0xf0, 0x21, 0x00


	//----- nvinfo : EIATTR_KPARAM_INFO
	.align		4
.L_394:
        /*0018*/ 	.byte	0x04, 0x17
        /*001a*/ 	.short	(.L_396 - .L_395)
.L_395:
        /*001c*/ 	.word	0x00000000
        /*0020*/ 	.short	0x0001
        /*0022*/ 	.short	0x0008
        /*0024*/ 	.byte	0x00, 0xf0, 0x21, 0x00


	//----- nvinfo : EIATTR_KPARAM_INFO
	.align		4
.L_396:
        /*0028*/ 	.byte	0x04, 0x17
        /*002a*/ 	.short	(.L_398 - .L_397)
.L_397:
        /*002c*/ 	.word	0x00000000
        /*0030*/ 	.short	0x0000
        /*0032*/ 	.short	0x0000
        /*0034*/ 	.byte	0x00, 0xf5, 0x21, 0x00


	//----- nvinfo : EIATTR_SPARSE_MMA_MASK
	.align		4
.L_398:
        /*0038*/ 	.byte	0x03, 0x50
        /*003a*/ 	.short	0x0000


	//----- nvinfo : EIATTR_MAXREG_COUNT
	.align		4
        /*003c*/ 	.byte	0x03, 0x1b
        /*003e*/ 	.short	0x00ff


	//----- nvinfo : EIATTR_MERCURY_ISA_VERSION
	.align		4
        /*0040*/ 	.byte	0x03, 0x5f
        /*0042*/ 	.short	0x0101


	//----- nvinfo : EIATTR_VRC_CTA_INIT_COUNT
	.align		4
        /*0044*/ 	.byte	0x02, 0x4a
	.zero		1
	.zero		1


	//----- nvinfo : EIATTR_EXIT_INSTR_OFFSETS
	.align		4
        /*0048*/ 	.byte	0x04, 0x1c
        /*004a*/ 	.short	(.L_400 - .L_399)


	//   ....[0]....
.L_399:
        /*004c*/ 	.word	0x00000070


	//----- nvinfo : EIATTR_CBANK_PARAM_SIZE
	.align		4
.L_400:
        /*0050*/ 	.byte	0x03, 0x19
        /*0052*/ 	.short	0x0018


	//----- nvinfo : EIATTR_PARAM_CBANK
	.align		4
        /*0054*/ 	.byte	0x04, 0x0a
        /*0056*/ 	.short	(.L_402 - .L_401)
	.align		4
.L_401:
        /*0058*/ 	.word	index@(.nv.constant0._Z3K_fPddd)
        /*005c*/ 	.short	0x0380
        /*005e*/ 	.short	0x0018


	//----- nvinfo : EIATTR_SW_WAR
	.align		4
.L_402:
        /*0060*/ 	.byte	0x04, 0x36
        /*0062*/ 	.short	(.L_404 - .L_403)
.L_403:
        /*0064*/ 	.word	0x00000008
.L_404:


//--------------------- .nv.info._Z1KPdS_S_i      --------------------------
	.section	.nv.info._Z1KPdS_S_i,"",@"SHT_CUDA_INFO"
	.sectionflags	@""
	.align	4


	//----- nvinfo : EIATTR_CUDA_API_VERSION
	.align		4
        /*0000*/ 	.byte	0x04, 0x37
        /*0002*/ 	.short	(.L_406 - .L_405)
.L_405:
        /*0004*/ 	.word	0x00000082


	//----- nvinfo : EIATTR_KPARAM_INFO
	.align		4
.L_406:
        /*0008*/ 	.byte	0x04, 0x17
        /*000a*/ 	.short	(.L_408 - .L_407)
.L_407:
        /*000c*/ 	.word	0x00000000
        /*0010*/ 	.short	0x0003
        /*0012*/ 	.short	0x0018
        /*0014*/ 	.byte	0x00, 0xf0, 0x11, 0x00


	//----- nvinfo : EIATTR_KPARAM_INFO
	.align		4
.L_408:
        /*0018*/ 	.byte	0x04, 0x17
        /*001a*/ 	.short	(.L_410 - .L_409)
.L_409:
        /*001c*/ 	.word	0x00000000
        /*0020*/ 	.short	0x0002
        /*0022*/ 	.short	0x0010
        /*0024*/ 	.byte	0x00, 0xf5, 0x21, 0x00


	//----- nvinfo : EIATTR_KPARAM_INFO
	.align		4
.L_410:
        /*0028*/ 	.byte	0x04, 0x17
        /*002a*/ 	.short	(.L_412 - .L_411)
.L_411:
        /*002c*/ 	.word	0x00000000
        /*0030*/ 	.short	0x0001
        /*0032*/ 	.short	0x0008
        /*0034*/ 	.byte	0x00, 0xf5, 0x21, 0x00


	//----- nvinfo : EIATTR_KPARAM_INFO
	.align		4
.L_412:
        /*0038*/ 	.byte	0x04, 0x17
        /*003a*/ 	.short	(.L_414 - .L_413)
.L_413:
        /*003c*/ 	.word	0x00000000
        /*0040*/ 	.short	0x0000
        /*0042*/ 	.short	0x0000
        /*0044*/ 	.byte	0x00, 0xf5, 0x21, 0x00


	//----- nvinfo : EIATTR_SPARSE_MMA_MASK
	.align		4
.L_414:
        /*0048*/ 	.byte	0x03, 0x50
        /*004a*/ 	.short	0x0000


	//----- nvinfo : EIATTR_MAXREG_COUNT
	.align		4
        /*004c*/ 	.byte	0x03, 0x1b
        /*004e*/ 	.short	0x00ff


	//----- nvinfo : EIATTR_MERCURY_ISA_VERSION
	.align		4
        /*0050*/ 	.byte	0x03, 0x5f
        /*0052*/ 	.short	0x0101


	//----- nvinfo : EIATTR_VRC_CTA_INIT_COUNT
	.align		4
        /*0054*/ 	.byte	0x02, 0x4a
	.zero		1
	.zero		1


	//----- nvinfo : EIATTR_EXIT_INSTR_OFFSETS
	.align		4
        /*0058*/ 	.byte	0x04, 0x1c
        /*005a*/ 	.short	(.L_416 - .L_415)


	//   ....[0]....
.L_415:
        /*005c*/ 	.word	0x00000110


	//----- nvinfo : EIATTR_CBANK_PARAM_SIZE
	.align		4
.L_416:
        /*0060*/ 	.byte	0x03, 0x19
        /*0062*/ 	.short	0x001c


	//----- nvinfo : EIATTR_PARAM_CBANK
	.align		4
        /*0064*/ 	.byte	0x04, 0x0a
        /*0066*/ 	.short	(.L_418 - .L_417)
	.align		4
.L_417:
        /*0068*/ 	.word	index@(.nv.constant0._Z1KPdS_S_i)
        /*006c*/ 	.short	0x0380
        /*006e*/ 	.short	0x001c


	//----- nvinfo : EIATTR_SW_WAR
	.align		4
.L_418:
        /*0070*/ 	.byte	0x04, 0x36
        /*0072*/ 	.short	(.L_420 - .L_419)
.L_419:
        /*0074*/ 	.word	0x00000008
.L_420:


//--------------------- .nv.info._Z5mult1PdS_S_dS_S_ --------------------------
	.section	.nv.info._Z5mult1PdS_S_dS_S_,"",@"SHT_CUDA_INFO"
	.sectionflags	@""
	.align	4


	//----- nvinfo : EIATTR_CUDA_API_VERSION
	.align		4
        /*0000*/ 	.byte	0x04, 0x37
        /*0002*/ 	.short	(.L_422 - .L_421)
.L_421:
        /*0004*/ 	.word	0x00000082


	//----- nvinfo : EIATTR_KPARAM_INFO
	.align		4
.L_422:
        /*0008*/ 	.byte	0x04, 0x17
        /*000a*/ 	.short	(.L_424 - .L_423)
.L_423:
        /*000c*/ 	.word	0x00000000
        /*0010*/ 	.short	0x0005
        /*0012*/ 	.short	0x0028
        /*0014*/ 	.byte	0x00, 0xf5, 0x21, 0x00


	//----- nvinfo : EIATTR_KPARAM_INFO
	.align		4
.L_424:
        /*0018*/ 	.byte	0x04, 0x17
        /*001a*/ 	.short	(.L_426 - .L_425)
.L_425:
        /*001c*/ 	.word	0x00000000
        /*0020*/ 	.short	0x0004
        /*0022*/ 	.short	0x0020
        /*0024*/ 	.byte	0x00, 0xf5, 0x21, 0x00


	//----- nvinfo : EIATTR_KPARAM_INFO
	.align		4
.L_426:
        /*0028*/ 	.byte	0x04, 0x17
        /*002a*/ 	.short	(.L_428 - .L_427)
.L_427:
        /*002c*/ 	.word	0x00000000
        /*0030*/ 	.short	0x0003
        /*0032*/ 	.short	0x0018
        /*0034*/ 	.byte	0x00, 0xf0, 0x21, 0x00


	//----- nvinfo : EIATTR_KPARAM_INFO
	.align		4
.L_428:
        /*0038*/ 	.byte	0x04, 0x17
        /*003a*/ 	.short	(.L_430 - .L_429)
.L_429:
        /*003c*/ 	.word	0x00000000
        /*0040*/ 	.short	0x0002
        /*0042*/ 	.short	0x0010
        /*0044*/ 	.byte	0x00, 0xf5, 0x21, 0x00


	//----- nvinfo : EIATTR_KPARAM_INFO
	.align		4
.L_430:
        /*0048*/ 	.byte	0x04, 0x17
        /*004a*/ 	.short	(.L_432 - .L_431)
.L_431:
        /*004c*/ 	.word	0x00000000
        /*0050*/ 	.short	0x0001
        /*0052*/ 	.short	0x0008
        /*0054*/ 	.byte	0x00, 0xf5, 0x21, 0x00


	//----- nvinfo : EIATTR_KPARAM_INFO
	.align		4
.L_432:
        /*0058*/ 	.byte	0x04, 0x17
        /*005a*/ 	.short	(.L_434 - .L_433)
.L_433:
        /*005c*/ 	.word	0x00000000
        /*0060*/ 	.short	0x0000
        /*0062*/ 	.short	0x0000
        /*0064*/ 	.byte	0x00, 0xf5, 0x21, 0x00


	//----- nvinfo : EIATTR_SPARSE_MMA_MASK
	.align		4
.L_434:
        /*0068*/ 	.byte	0x03, 0x50
        /*006a*/ 	.short	0x0000


	//----- nvinfo : EIATTR_MAXREG_COUNT
	.align		4
        /*006c*/ 	.byte	0x03, 0x1b
        /*006e*/ 	.short	0x00ff


	//----- nvinfo : EIATTR_MERCURY_ISA_VERSION
	.align		4
        /*0070*/ 	.byte	0x03, 0x5f
        /*0072*/ 	.short	0x0101


	//----- nvinfo : EIATTR_VRC_CTA_INIT_COUNT
	.align		4
        /*0074*/ 	.byte	0x02, 0x4a
	.zero		1
	.zero		1


	//----- nvinfo : EIATTR_EXIT_INSTR_OFFSETS
	.align		4
        /*0078*/ 	.byte	0x04, 0x1c
        /*007a*/ 	.short	(.L_436 - .L_435)


	//   ....[0]....
.L_435:
        /*007c*/ 	.word	0x00000210


	//----- nvinfo : EIATTR_CBANK_PARAM_SIZE
	.align		4
.L_436:
        /*0080*/ 	.byte	0x03, 0x19
        /*0082*/ 	.short	0x0030


	//----- nvinfo : EIATTR_PARAM_CBANK
	.align		4
        /*0084*/ 	.byte	0x04, 0x0a
        /*0086*/ 	.short	(.L_438 - .L_437)
	.align		4
.L_437:
        /*0088*/ 	.word	index@(.nv.constant0._Z5mult1PdS_S_dS_S_)
        /*008c*/ 	.short	0x0380
        /*008e*/ 	.short	0x0030


	//----- nvinfo : EIATTR_SW_WAR
	.align		4
.L_438:
        /*0090*/ 	.byte	0x04, 0x36
        /*0092*/ 	.short	(.L_440 - .L_439)
.L_439:
        /*0094*/ 	.word	0x00000008
.L_440:


//--------------------- .nv.info._Z3rhoPdS_S_S_S_ --------------------------
	.section	.nv.info._Z3rhoPdS_S_S_S_,"",@"SHT_CUDA_INFO"
	.sectionflags	@""
	.align	4


	//----- nvinfo : EIATTR_CUDA_API_VERSION
	.align		4
        /*0000*/ 	.byte	0x04, 0x37
        /*0002*/ 	.short	(.L_442 - .L_441)
.L_441:
        /*0004*/ 	.word	0x00000082


	//----- nvinfo : EIATTR_KPARAM_INFO
	.align		4
.L_442:
        /*0008*/ 	.byte	0x04, 0x17
        /*000a*/ 	.short	(.L_444 - .L_443)
.L_443:
        /*000c*/ 	.word	0x00000000
        /*0010*/ 	.short	0x0004
        /*0012*/ 	.short	0x0020
        /*0014*/ 	.byte	0x00, 0xf5, 0x21, 0x00


	//----- nvinfo : EIATTR_KPARAM_INFO
	.align		4
.L_444:
        /*0018*/ 	.byte	0x04, 0x17
        /*001a*/ 	.short	(.L_446 - .L_445)
.L_445:
        /*001c*/ 	.word	0x00000000
        /*0020*/ 	.short	0x0003
        /*0022*/ 	.short	0x0018
        /*0024*/ 	.byte	0x00, 0xf5, 0x21, 0x00


	//----- nvinfo : EIATTR_KPARAM_INFO
	.align		4
.L_446:
        /*0028*/ 	.byte	0x04, 0x17
        /*002a*/ 	.short	(.L_448 - .L_447)
.L_447:
        /*002c*/ 	.word	0x00000000
        /*0030*/ 	.short	0x0002
        /*0032*/ 	.short	0x0010
        /*0034*/ 	.byte	0x00, 0xf5, 0x21, 0x00


	//----- nvinfo : EIATTR_KPARAM_INFO
	.align		4
.L_448:
        /*0038*/ 	.byte	0x04, 0x17
        /*003a*/ 	.short	(.L_450 - .L_449)
.L_449:
        /*003c*/ 	.word	0x00000000
        /*0040*/ 	.short	0x0001
        /*0042*/ 	.short	0x0008
        /*0044*/ 	.byte	0x00, 0xf5, 0x21, 0x00


	//----- nvinfo : EIATTR_KPARAM_INFO
	.align		4
.L_450:
        /*0048*/ 	.byte	0x04, 0x17
        /*004a*/ 	.short	(.L_452 - .L_451)
.L_451:
        /*004c*/ 	.word	0x00000000
        /*0050*/ 	.short	0x0000
        /*0052*/ 	.short	0x0000
        /*0054*/ 	.byte	0x00, 0xf5, 0x21, 0x00


	//----- nvinfo : EIATTR_SPARSE_MMA_MASK
	.align		4
.L_452:
        /*0058*/ 	.byte	0x03, 0x50
        /*005a*/ 	.short	0x0000


	//----- nvinfo : EIATTR_MAXREG_COUNT
	.align		4
        /*005c*/ 	.byte	0x03, 0x1b
        /*005e*/ 	.short	0x00ff


	//----- nvinfo : EIATTR_MERCURY_ISA_VERSION
	.align		4
        /*0060*/ 	.byte	0x03, 0x5f
        /*0062*/ 	.short	0x0101


	//----- nvinfo : EIATTR_VRC_CTA_INIT_COUNT
	.align		4
        /*0064*/ 	.byte	0x02, 0x4a
	.zero		1
	.zero		1


	//----- nvinfo : EIATTR_EXIT_INSTR_OFFSETS
	.align		4
        /*0068*/ 	.byte	0x04, 0x1c
        /*006a*/ 	.short	(.L_454 - .L_453)


	//   ....[0]....
.L_453:
        /*006c*/ 	.word	0x000001a0


	//----- nvinfo : EIATTR_CBANK_PARAM_SIZE
	.align		4
.L_454:
        /*0070*/ 	.byte	0x03, 0x19
        /*0072*/ 	.short	0x0028


	//----- nvinfo : EIATTR_PARAM_CBANK
	.align		4
        /*0074*/ 	.byte	0x04, 0x0a
        /*0076*/ 	.short	(.L_456 - .L_455)
	.align		4
.L_455:
        /*0078*/ 	.word	index@(.nv.constant0._Z3rhoPdS_S_S_S_)
        /*007c*/ 	.short	0x0380
        /*007e*/ 	.short	0x0028


	//----- nvinfo : EIATTR_SW_WAR
	.align		4
.L_456:
        /*0080*/ 	.byte	0x04, 0x36
        /*0082*/ 	.short	(.L_458 - .L_457)
.L_457:
        /*0084*/ 	.word	0x00000008
.L_458:


//--------------------- .nv.info._Z4multPdS_i     --------------------------
	.section	.nv.info._Z4multPdS_i,"",@"SHT_CUDA_INFO"
	.sectionflags	@""
	.align	4


	//----- nvinfo : EIATTR_CUDA_API_VERSION
	.align		4
        /*0000*/ 	.byte	0x04, 0x37
        /*0002*/ 	.short	(.L_460 - .L_459)
.L_459:
        /*0004*/ 	.word	0x00000082


	//----- nvinfo : EIATTR_KPARAM_INFO
	.align		4
.L_460:
        /*0008*/ 	.byte	0x04, 0x17
        /*000a*/ 	.short	(.L_462 - .L_461)
.L_461:
        /*000c*/ 	.word	0x00000000
        /*0010*/ 	.short	0x0002
        /*0012*/ 	.short	0x0010
        /*0014*/ 	.byte	0x00, 0xf0, 0x11, 0x00


	//----- nvinfo : EIATTR_KPARAM_INFO
	.align		4
.L_462:
        /*0018*/ 	.byte	0x04, 0x17
        /*001a*/ 	.short	(.L_464 - .L_463)
.L_463:
        /*001c*/ 	.word	0x00000000
        /*0020*/ 	.short	0x0001
        /*0022*/ 	.short	0x0008
        /*0024*/ 	.byte	0x00, 0xf5, 0x21, 0x00


	//----- nvinfo : EIATTR_KPARAM_INFO
	.align		4
.L_464:
        /*0028*/ 	.byte	0x04, 0x17
        /*002a*/ 	.short	(.L_466 - .L_465)
.L_465:
        /*002c*/ 	.word	0x00000000
        /*0030*/ 	.short	0x0000
        /*0032*/ 	.short	0x0000
        /*0034*/ 	.byte	0x00, 0xf5, 0x21, 0x00


	//----- nvinfo : EIATTR_SPARSE_MMA_MASK
	.align		4
.L_466:
        /*0038*/ 	.byte	0x03, 0x50
        /*003a*/ 	.short	0x0000


	//----- nvinfo : EIATTR_MAXREG_COUNT
	.align		4
        /*003c*/ 	.byte	0x03, 0x1b
        /*003e*/ 	.short	0x00ff


	//----- nvinfo : EIATTR_MERCURY_ISA_VERSION
	.align		4
        /*0040*/ 	.byte	0x03, 0x5f
        /*0042*/ 	.short	0x0101


	//----- nvinfo : EIATTR_VRC_CTA_INIT_COUNT
	.align		4
        /*0044*/ 	.byte	0x02, 0x4a
	.zero		1
	.zero		1


	//----- nvinfo : EIATTR_EXIT_INSTR_OFFSETS
	.align		4
        /*0048*/ 	.byte	0x04, 0x1c
        /*004a*/ 	.short	(.L_468 - .L_467)


	//   ....[0]....
.L_467:
        /*004c*/ 	.word	0x00000120


	//----- nvinfo : EIATTR_CBANK_PARAM_SIZE
	.align		4
.L_468:
        /*0050*/ 	.byte	0x03, 0x19
        /*0052*/ 	.short	0x0014


	//----- nvinfo : EIATTR_PARAM_CBANK
	.align		4
        /*0054*/ 	.byte	0x04, 0x0a
        /*0056*/ 	.short	(.L_470 - .L_469)
	.align		4
.L_469:
        /*0058*/ 	.word	index@(.nv.constant0._Z4multPdS_i)
        /*005c*/ 	.short	0x0380
        /*005e*/ 	.short	0x0014


	//----- nvinfo : EIATTR_SW_WAR
	.align		4
.L_470:
        /*0060*/ 	.byte	0x04, 0x36
        /*0062*/ 	.short	(.L_472 - .L_471)
.L_471:
        /*0064*/ 	.word	0x00000008
.L_472:


//--------------------- .nv.info._Z3addPdS_S_     --------------------------
	.section	.nv.info._Z3addPdS_S_,"",@"SHT_CUDA_INFO"
	.sectionflags	@""
	.align	4


	//----- nvinfo : EIATTR_CUDA_API_VERSION
	.align		4
        /*0000*/ 	.byte	0x04, 0x37
        /*0002*/ 	.short	(.L_474 - .L_473)
.L_473:
        /*0004*/ 	.word	0x00000082


	//----- nvinfo : EIATTR_KPARAM_INFO
	.align		4
.L_474:
        /*0008*/ 	.byte	0x04, 0x17
        /*000a*/ 	.short	(.L_476 - .L_475)
.L_475:
        /*000c*/ 	.word	0x00000000
        /*0010*/ 	.short	0x0002
        /*0012*/ 	.short	0x0010
        /*0014*/ 	.byte	0x00, 0xf5, 0x21, 0x00


	//----- nvinfo : EIATTR_KPARAM_INFO
	.align		4
.L_476:
        /*0018*/ 	.byte	0x04, 0x17
        /*001a*/ 	.short	(.L_478 - .L_477)
.L_477:
        /*001c*/ 	.word	0x00000000
        /*0020*/ 	.short	0x0001
        /*0022*/ 	.short	0x0008
        /*0024*/ 	.byte	0x00, 0xf5, 0x21, 0x00


	//----- nvinfo : EIATTR_KPARAM_INFO
	.align		4
.L_478:
        /*0028*/ 	.byte	0x04, 0x17
        /*002a*/ 	.short	(.L_480 - .L_479)
.L_479:
        /*002c*/ 	.word	0x00000000
        /*0030*/ 	.short	0x0000
        /*0032*/ 	.short	0x0000
        /*0034*/ 	.byte	0x00, 0xf5, 0x21, 0x00


	//----- nvinfo : EIATTR_SPARSE_MMA_MASK
	.align		4
.L_480:
        /*0038*/ 	.byte	0x03, 0x50
        /*003a*/ 	.short	0x0000


	//----- nvinfo : EIATTR_MAXREG_COUNT
	.align		4
        /*003c*/ 	.byte	0x03, 0x1b
        /*003e*/ 	.short	0x00ff


	//----- nvinfo : EIATTR_MERCURY_ISA_VERSION
	.align		4
        /*0040*/ 	.byte	0x03, 0x5f
        /*0042*/ 	.short	0x0101


	//----- nvinfo : EIATTR_VRC_CTA_INIT_COUNT
	.align		4
        /*0044*/ 	.byte	0x02, 0x4a
	.zero		1
	.zero		1


	//----- nvinfo : EIATTR_EXIT_INSTR_OFFSETS
	.align		4
        /*0048*/ 	.byte	0x04, 0x1c
        /*004a*/ 	.short	(.L_482 - .L_481)


	//   ....[0]....
.L_481:
        /*004c*/ 	.word	0x00000100


	//----- nvinfo : EIATTR_CBANK_PARAM_SIZE
	.align		4
.L_482:
        /*0050*/ 	.byte	0x03, 0x19
        /*0052*/ 	.short	0x0018


	//----- nvinfo : EIATTR_PARAM_CBANK
	.align		4
        /*0054*/ 	.byte	0x04, 0x0a
        /*0056*/ 	.short	(.L_484 - .L_483)
	.align		4
.L_483:
        /*0058*/ 	.word	index@(.nv.constant0._Z3addPdS_S_)
        /*005c*/ 	.short	0x0380
        /*005e*/ 	.short	0x0018


	//----- nvinfo : EIATTR_SW_WAR
	.align		4
.L_484:
        /*0060*/ 	.byte	0x04, 0x36
        /*0062*/ 	.short	(.L_486 - .L_485)
.L_485:
        /*0064*/ 	.word	0x00000008
.L_486:


//--------------------- .nv.info._Z6ccopy1PPdS_   --------------------------
	.section	.nv.info._Z6ccopy1PPdS_,"",@"SHT_CUDA_INFO"
	.sectionflags	@""
	.align	4


	//----- nvinfo : EIATTR_CUDA_API_VERSION
	.align		4
        /*0000*/ 	.byte	0x04, 0x37
        /*0002*/ 	.short	(.L_488 - .L_487)
.L_487:
        /*0004*/ 	.word	0x00000082


	//----- nvinfo : EIATTR_KPARAM_INFO
	.align		4
.L_488:
        /*0008*/ 	.byte	0x04, 0x17
        /*000a*/ 	.short	(.L_490 - .L_489)
.L_489:
        /*000c*/ 	.word	0x00000000
        /*0010*/ 	.short	0x0001
        /*0012*/ 	.short	0x0008
        /*0014*/ 	.byte	0x00, 0xf5, 0x21, 0x00


	//----- nvinfo : EIATTR_KPARAM_INFO
	.align		4
.L_490:
        /*0018*/ 	.byte	0x04, 0x17
        /*001a*/ 	.short	(.L_492 - .L_491)
.L_491:
        /*001c*/ 	.word	0x00000000
        /*0020*/ 	.short	0x0000
        /*0022*/ 	.short	0x0000
        /*0024*/ 	.byte	0x00, 0xf5, 0x21, 0x00


	//----- nvinfo : EIATTR_SPARSE_MMA_MASK
	.align		4
.L_492:
        /*0028*/ 	.byte	0x03, 0x50
        /*002a*/ 	.short	0x0000


	//----- nvinfo : EIATTR_MAXREG_COUNT
	.align		4
        /*002c*/ 	.byte	0x03, 0x1b
        /*002e*/ 	.short	0x00ff


	//----- nvinfo : EIATTR_MERCURY_ISA_VERSION
	.align		4
        /*0030*/ 	.byte	0x03, 0x5f
        /*0032*/ 	.short	0x0101


	//----- nvinfo : EIATTR_VRC_CTA_INIT_COUNT
	.align		4
        /*0034*/ 	.byte	0x02, 0x4a
	.zero		1
	.zero		1


	//----- nvinfo : EIATTR_EXIT_INSTR_OFFSETS
	.align		4
        /*0038*/ 	.byte	0x04, 0x1c
        /*003a*/ 	.short	(.L_494 - .L_493)


	//   ....[0]....
.L_493:
        /*003c*/ 	.word	0x000000c0


	//----- nvinfo : EIATTR_CBANK_PARAM_SIZE
	.align		4
.L_494:
        /*0040*/ 	.byte	0x03, 0x19
        /*0042*/ 	.short	0x0010


	//----- nvinfo : EIATTR_PARAM_CBANK
	.align		4
        /*0044*/ 	.byte	0x04, 0x0a
        /*0046*/ 	.short	(.L_496 - .L_495)
	.align		4
.L_495:
        /*0048*/ 	.word	index@(.nv.constant0._Z6ccopy1PPdS_)
        /*004c*/ 	.short	0x0380
        /*004e*/ 	.short	0x0010


	//----- nvinfo : EIATTR_SW_WAR
	.align		4
.L_496:
        /*0050*/ 	.byte	0x04, 0x36
        /*0052*/ 	.short	(.L_498 - .L_497)
.L_497:
        /*0054*/ 	.word	0x00000008
.L_498:


//--------------------- .nv.info._Z5ccopyPdS_S_S_ii --------------------------
	.section	.nv.info._Z5ccopyPdS_S_S_ii,"",@"SHT_CUDA_INFO"
	.sectionflags	@""
	.align	4


	//----- nvinfo : EIATTR_CUDA_API_VERSION
	.align		4
        /*0000*/ 	.byte	0x04, 0x37
        /*0002*/ 	.short	(.L_500 - .L_499)
.L_499:
        /*0004*/ 	.word	0x00000082


	//----- nvinfo : EIATTR_KPARAM_INFO
	.align		4
.L_500:
        /*0008*/ 	.byte	0x04, 0x17
        /*000a*/ 	.short	(.L_502 - .L_501)
.L_501:
        /*000c*/ 	.word	0x00000000
        /*0010*/ 	.short	0x0005
        /*0012*/ 	.short	0x0024
        /*0014*/ 	.byte	0x00, 0xf0, 0x11, 0x00


	//----- nvinfo : EIATTR_KPARAM_INFO
	.align		4
.L_502:
        /*0018*/ 	.byte	0x04, 0x17
        /*001a*/ 	.short	(.L_504 - .L_503)
.L_503:
        /*001c*/ 	.word	0x00000000
        /*0020*/ 	.short	0x0004
        /*0022*/ 	.short	0x0020
        /*0024*/ 	.byte	0x00, 0xf0, 0x11, 0x00


	//----- nvinfo : EIATTR_KPARAM_INFO
	.align		4
.L_504:
        /*0028*/ 	.byte	0x04, 0x17
        /*002a*/ 	.short	(.L_506 - .L_505)
.L_505:
        /*002c*/ 	.word	0x00000000
        /*0030*/ 	.short	0x0003
        /*0032*/ 	.short	0x0018
        /*0034*/ 	.byte	0x00, 0xf5, 0x21, 0x00


	//----- nvinfo : EIATTR_KPARAM_INFO
	.align		4
.L_506:
        /*0038*/ 	.byte	0x04, 0x17
        /*003a*/ 	.short	(.L_508 - .L_507)
.L_507:
        /*003c*/ 	.word	0x00000000
        /*0040*/ 	.short	0x0002
        /*0042*/ 	.short	0x0010
        /*0044*/ 	.byte	0x00, 0xf5, 0x21, 0x00


	//----- nvinfo : EIATTR_KPARAM_INFO
	.align		4
.L_508:
        /*0048*/ 	.byte	0x04, 0x17
        /*004a*/ 	.short	(.L_510 - .L_509)
.L_509:
        /*004c*/ 	.word	0x00000000
        /*0050*/ 	.short	0x0001
        /*0052*/ 	.short	0x0008
        /*0054*/ 	.byte	0x00, 0xf5, 0x21, 0x00


	//----- nvinfo : EIATTR_KPARAM_INFO
	.align		4
.L_510:
        /*0058*/ 	.byte	0x04, 0x17
        /*005a*/ 	.short	(.L_512 - .L_511)
.L_511:
        /*005c*/ 	.word	0x00000000
        /*0060*/ 	.short	0x0000
        /*0062*/ 	.short	0x0000
        /*0064*/ 	.byte	0x00, 0xf5, 0x21, 0x00


	//----- nvinfo : EIATTR_SPARSE_MMA_MASK
	.align		4
.L_512:
        /*0068*/ 	.byte	0x03, 0x50
        /*006a*/ 	.short	0x0000


	//----- nvinfo : EIATTR_MAXREG_COUNT
	.align		4
        /*006c*/ 	.byte	0x03, 0x1b
        /*006e*/ 	.short	0x00ff


	//----- nvinfo : EIATTR_MERCURY_ISA_VERSION
	.align		4
        /*0070*/ 	.byte	0x03, 0x5f
        /*0072*/ 	.short	0x0101


	//----- nvinfo : EIATTR_VRC_CTA_INIT_COUNT
	.align		4
        /*0074*/ 	.byte	0x02, 0x4a
	.zero		1
	.zero		1


	//----- nvinfo : EIATTR_EXIT_INSTR_OFFSETS
	.align		4
        /*0078*/ 	.byte	0x04, 0x1c
        /*007a*/ 	.short	(.L_514 - .L_513)


	//   ....[0]....
.L_513:
        /*007c*/ 	.word	0x00000070


	//   ....[1]....
        /*0080*/ 	.word	0x000001b0


	//----- nvinfo : EIATTR_CBANK_PARAM_SIZE
	.align		4
.L_514:
        /*0084*/ 	.byte	0x03, 0x19
        /*0086*/ 	.short	0x0028


	//----- nvinfo : EIATTR_PARAM_CBANK
	.align		4
        /*0088*/ 	.byte	0x04, 0x0a
        /*008a*/ 	.short	(.L_516 - .L_515)
	.align		4
.L_515:
        /*008c*/ 	.word	index@(.nv.constant0._Z5ccopyPdS_S_S_ii)
        /*0090*/ 	.short	0x0380
        /*0092*/ 	.short	0x0028


	//----- nvinfo : EIATTR_SW_WAR
	.align		4
.L_516:
        /*0094*/ 	.byte	0x04, 0x36
        /*0096*/ 	.short	(.L_518 - .L_517)
.L_517:
        /*0098*/ 	.word	0x00000008
.L_518:


//--------------------- .nv.info._Z5fcopyPPdS_S0_S_i --------------------------
	.section	.nv.info._Z5fcopyPPdS_S0_S_i,"",@"SHT_CUDA_INFO"
	.sectionflags	@""
	.align	4


	//----- nvinfo : EIATTR_CUDA_API_VERSION
	.align		4
        /*0000*/ 	.byte	0x04, 0x37
        /*0002*/ 	.short	(.L_520 - .L_519)
.L_519:
        /*0004*/ 	.word	0x00000082


	//----- nvinfo : EIATTR_KPARAM_INFO
	.align		4
.L_520:
        /*0008*/ 	.byte	0x04, 0x17
        /*000a*/ 	.short	(.L_522 - .L_521)
.L_521:
        /*000c*/ 	.word	0x00000000
        /*0010*/ 	.short	0x0004
        /*0012*/ 	.short	0x0020
        /*0014*/ 	.byte	0x00, 0xf0, 0x11, 0x00


	//----- nvinfo : EIATTR_KPARAM_INFO
	.align		4
.L_522:
        /*0018*/ 	.byte	0x04, 0x17
        /*001a*/ 	.short	(.L_524 - .L_523)
.L_523:
        /*001c*/ 	.word	0x00000000
        /*0020*/ 	.short	0x0003
        /*0022*/ 	.short	0x0018
        /*0024*/ 	.byte	0x00, 0xf5, 0x21, 0x00


	//----- nvinfo : EIATTR_KPARAM_INFO
	.align		4
.L_524:
        /*0028*/ 	.byte	0x04, 0x17
        /*002a*/ 	.short	(.L_526 - .L_525)
.L_525:
        /*002c*/ 	.word	0x00000000
        /*0030*/ 	.short	0x0002
        /*0032*/ 	.short	0x0010
        /*0034*/ 	.byte	0x00, 0xf5, 0x21, 0x00


	//----- nvinfo : EIATTR_KPARAM_INFO
	.align		4
.L_526:
        /*0038*/ 	.byte	0x04, 0x17
        /*003a*/ 	.short	(.L_528 - .L_527)
.L_527:
        /*003c*/ 	.word	0x00000000
        /*0040*/ 	.short	0x0001
        /*0042*/ 	.short	0x0008
        /*0044*/ 	.byte	0x00, 0xf5, 0x21, 0x00


	//----- nvinfo : EIATTR_KPARAM_INFO
	.align		4
.L_528:
        /*0048*/ 	.byte	0x04, 0x17
        /*004a*/ 	.short	(.L_530 - .L_529)
.L_529:
        /*004c*/ 	.word	0x00000000
        /*0050*/ 	.short	0x0000
        /*0052*/ 	.short	0x0000
        /*0054*/ 	.byte	0x00, 0xf5, 0x21, 0x00


	//----- nvinfo : EIATTR_SPARSE_MMA_MASK
	.align		4
.L_530:
        /*0058*/ 	.byte	0x03, 0x50
        /*005a*/ 	.short	0x0000


	//----- nvinfo : EIATTR_MAXREG_COUNT
	.align		4
        /*005c*/ 	.byte	0x03, 0x1b
        /*005e*/ 	.short	0x00ff


	//----- nvinfo : EIATTR_MERCURY_ISA_VERSION
	.align		4
        /*0060*/ 	.byte	0x03, 0x5f
        /*0062*/ 	.short	0x0101


	//----- nvinfo : EIATTR_VRC_CTA_INIT_COUNT
	.align		4
        /*0064*/ 	.byte	0x02, 0x4a
	.zero		1
	.zero		1


	//----- nvinfo : EIATTR_EXIT_INSTR_OFFSETS
	.align		4
        /*0068*/ 	.byte	0x04, 0x1c
        /*006a*/ 	.short	(.L_532 - .L_531)


	//   ....[0]....
.L_531:
        /*006c*/ 	.word	0x00000070


	//   ....[1]....
        /*0070*/ 	.word	0x00000140


	//----- nvinfo : EIATTR_CBANK_PARAM_SIZE
	.align		4
.L_532:
        /*0074*/ 	.byte	0x03, 0x19
        /*0076*/ 	.short	0x0024


	//----- nvinfo : EIATTR_PARAM_CBANK
	.align		4
        /*0078*/ 	.byte	0x04, 0x0a
        /*007a*/ 	.short	(.L_534 - .L_533)
	.align		4
.L_533:
        /*007c*/ 	.word	index@(.nv.constant0._Z5fcopyPPdS_S0_S_i)
        /*0080*/ 	.short	0x0380
        /*0082*/ 	.short	0x0024


	//----- nvinfo : EIATTR_SW_WAR
	.align		4
.L_534:
        /*0084*/ 	.byte	0x04, 0x36
        /*0086*/ 	.short	(.L_536 - .L_535)
.L_535:
        /*0088*/ 	.word	0x00000008
.L_536:


//--------------------- .nv.info._Z4copyPPdS_S0_S_S0_S_S0_S_S0_S_S0_S_S0_S_S0_S_S0_S_S0_S_S0_S_i --------------------------
	.section	.nv.info._Z4copyPPdS_S0_S_S0_S_S0_S_S0_S_S0_S_S0_S_S0_S_S0_S_S0_S_S0_S_i,"",@"SHT_CUDA_INFO"
	.sectionflags	@""
	.align	4


	//----- nvinfo : EIATTR_CUDA_API_VERSION
	.align		4
        /*0000*/ 	.byte	0x04, 0x37
        /*0002*/ 	.short	(.L_538 - .L_537)
.L_537:
        /*0004*/ 	.word	0x00000082


	//----- nvinfo : EIATTR_KPARAM_INFO
	.align		4
.L_538:
        /*0008*/ 	.byte	0x04, 0x17
        /*000a*/ 	.short	(.L_540 - .L_539)
.L_539:
        /*000c*/ 	.word	0x00000000
        /*0010*/ 	.short	0x0016
        /*0012*/ 	.short	0x00b0
        /*0014*/ 	.byte	0x00, 0xf0, 0x11, 0x00


	//----- nvinfo : EIATTR_KPARAM_INFO
	.align		4
.L_540:
        /*0018*/ 	.byte	0x04, 0x17
        /*001a*/ 	.short	(.L_542 - .L_541)
.L_541:
        /*001c*/ 	.word	0x00000000
        /*0020*/ 	.short	0x0015
        /*0022*/ 	.short	0x00a8
        /*0024*/ 	.byte	0x00, 0xf5, 0x21, 0x00


	//----- nvinfo : EIATTR_KPARAM_INFO
	.align		4
.L_542:
        /*0028*/ 	.byte	0x04, 0x17
        /*002a*/ 	.short	(.L_544 - .L_543)
.L_543:
        /*002c*/ 	.word	0x00000000
        /*0030*/ 	.short	0x0014
        /*0032*/ 	.short	0x00a0
        /*0034*/ 	.byte	0x00, 0xf5, 0x21, 0x00


	//----- nvinfo : EIATTR_KPARAM_INFO
	.align		4
.L_544:
        /*0038*/ 	.byte	0x04, 0x17
        /*003a*/ 	.short	(.L_546 - .L_545)
.L_545:
        /*003c*/ 	.word	0x00000000
        /*0040*/ 	.short	0x0013
        /*0042*/ 	.short	0x0098
        /*0044*/ 	.byte	0x00, 0xf5, 0x21, 0x00


	//----- nvinfo : EIATTR_KPARAM_INFO
	.align		4
.L_546:
        /*0048*/ 	.byte	0x04, 0x17
        /*004a*/ 	.short	(.L_548 - .L_547)
.L_547:
        /*004c*/ 	.word	0x00000000
        /*0050*/ 	.short	0x0012
        /*0052*/ 	.short	0x0090
        /*0054*/ 	.byte	0x00, 0xf5, 0x21, 0x00


	//----- nvinfo : EIATTR_KPARAM_INFO
	.align		4
.L_548:
        /*0058*/ 	.byte	0x04, 0x17
        /*005a*/ 	.short	(.L_550 - .L_549)
.L_549:
        /*005c*/ 	.word	0x00000000
        /*0060*/ 	.short	0x0011
        /*0062*/ 	.short	0x0088
        /*0064*/ 	.byte	0x00, 0xf5, 0x21, 0x00


	//----- nvinfo : EIATTR_KPARAM_INFO
	.align		4
.L_550:
        /*0068*/ 	.byte	0x04, 0x17
        /*006a*/ 	.short	(.L_552 - .L_551)
.L_551:
        /*006c*/ 	.word	0x00000000
        /*0070*/ 	.short	0x0010
        /*0072*/ 	.short	0x0080
        /*0074*/ 	.byte	0x00, 0xf5, 0x21, 0x00


	//----- nvinfo : EIATTR_KPARAM_INFO
	.align		4
.L_552:
        /*0078*/ 	.byte	0x04, 0x17
        /*007a*/ 	.short	(.L_554 - .L_553)
.L_553:
        /*007c*/ 	.word	0x00000000
        /*0080*/ 	.short	0x000f
        /*0082*/ 	.short	0x0078
        /*0084*/ 	.byte	0x00, 0xf5, 0x21, 0x00


	//----- nvinfo : EIATTR_KPARAM_INFO
	.align		4
.L_554:
        /*0088*/ 	.byte	0x04, 0x17
        /*008a*/ 	.short	(.L_556 - .L_555)
.L_555:
        /*008c*/ 	.word	0x00000000
        /*0090*/ 	.short	0x000e
        /*0092*/ 	.short	0x0070
        /*0094*/ 	.byte	0x00, 0xf5, 0x21, 0x00


	//----- nvinfo : EIATTR_KPARAM_INFO
	.align		4
.L_556:
        /*0098*/ 	.byte	0x04, 0x17
        /*009a*/ 	.short	(.L_558 - .L_557)
.L_557:
        /*009c*/ 	.word	0x00000000
        /*00a0*/ 	.short	0x000d
        /*00a2*/ 	.short	0x0068
        /*00a4*/ 	.byte	0x00, 0xf5, 0x21, 0x00


	//----- nvinfo : EIATTR_KPARAM_INFO
	.align		4
.L_558:
        /*00a8*/ 	.byte	0x04, 0x17
        /*00aa*/ 	.short	(.L_560 - .L_559)
.L_559:
        /*00ac*/ 	.word	0x00000000
        /*00b0*/ 	.short	0x000c
        /*00b2*/ 	.short	0x0060
        /*00b4*/ 	.byte	0x00, 0xf5, 0x21, 0x00


	//----- nvinfo : EIATTR_KPARAM_INFO
	.align		4
.L_560:
        /*00b8*/ 	.byte	0x04, 0x17
        /*00ba*/ 	.short	(.L_562 - .L_561)
.L_561:
        /*00bc*/ 	.word	0x00000000
        /*00c0*/ 	.short	0x000b
        /*00c2*/ 	.short	0x0058
        /*00c4*/ 	.byte	0x00, 0xf5, 0x21, 0x00


	//----- nvinfo : EIATTR_KPARAM_INFO
	.align		4
.L_562:
        /*00c8*/ 	.byte	0x04, 0x17
        /*00ca*/ 	.short	(.L_564 - .L_563)
.L_563:
        /*00cc*/ 	.word	0x00000000
        /*00d0*/ 	.short	0x000a
        /*00d2*/ 	.short	0x0050
        /*00d4*/ 	.byte	0x00, 0xf5, 0x21, 0x00


	//----- nvinfo : EIATTR_KPARAM_INFO
	.align		4
.L_564:
        /*00d8*/ 	.byte	0x04, 0x17
        /*00da*/ 	.short	(.L_566 - .L_565)
.L_565:
        /*00dc*/ 	.word	0x00000000
        /*00e0*/ 	.short	0x0009
        /*00e2*/ 	.short	0x0048
        /*00e4*/ 	.byte	0x00, 0xf5, 0x21, 0x00


	//----- nvinfo : EIATTR_KPARAM_INFO
	.align		4
.L_566:
        /*00e8*/ 	.byte	0x04, 0x17
        /*00ea*/ 	.short	(.L_568 - .L_567)
.L_567:
        /*00ec*/ 	.word	0x00000000
        /*00f0*/ 	.short	0x0008
        /*00f2*/ 	.short	0x0040
        /*00f4*/ 	.byte	0x00, 0xf5, 0x21, 0x00


	//----- nvinfo : EIATTR_KPARAM_INFO
	.align		4
.L_568:
        /*00f8*/ 	.byte	0x04, 0x17
        /*00fa*/ 	.short	(.L_570 - .L_569)
.L_569:
        /*00fc*/ 	.word	0x00000000
        /*0100*/ 	.short	0x0007
        /*0102*/ 	.short	0x0038
        /*0104*/ 	.byte	0x00, 0xf5, 0x21, 0x00


	//----- nvinfo : EIATTR_KPARAM_INFO
	.align		4
.L_570:
        /*0108*/ 	.byte	0x04, 0x17
        /*010a*/ 	.short	(.L_572 - .L_571)
.L_571:
        /*010c*/ 	.word	0x00000000
        /*0110*/ 	.short	0x0006
        /*0112*/ 	.short	0x0030
        /*0114*/ 	.byte	0x00, 0xf5, 0x21, 0x00


	//----- nvinfo : EIATTR_KPARAM_INFO
	.align		4
.L_572:
        /*0118*/ 	.byte	0x04, 0x17
        /*011a*/ 	.short	(.L_574 - .L_573)
.L_573:
        /*011c*/ 	.word	0x00000000
        /*0120*/ 	.short	0x0005
        /*0122*/ 	.short	0x0028
        /*0124*/ 	.byte	0x00, 0xf5, 0x21, 0x00


	//----- nvinfo : EIATTR_KPARAM_INFO
	.align		4
.L_574:
        /*0128*/ 	.byte	0x04, 0x17
        /*012a*/ 	.short	(.L_576 - .L_575)
.L_575:
        /*012c*/ 	.word	0x00000000
        /*0130*/ 	.short	0x0004
        /*0132*/ 	.short	0x0020
        /*0134*/ 	.byte	0x00, 0xf5, 0x21, 0x00


	//----- nvinfo : EIATTR_KPARAM_INFO
	.align		4
.L_576:
        /*0138*/ 	.byte	0x04, 0x17
        /*013a*/ 	.short	(.L_578 - .L_577)
.L_577:
        /*013c*/ 	.word	0x00000000
        /*0140*/ 	.short	0x0003
        /*0142*/ 	.short	0x0018
        /*0144*/ 	.byte	0x00, 0xf5, 0x21, 0x00


	//----- nvinfo : EIATTR_KPARAM_INFO
	.align		4
.L_578:
        /*0148*/ 	.byte	0x04, 0x17
        /*014a*/ 	.short	(.L_580 - .L_579)
.L_579:
        /*014c*/ 	.word	0x00000000
        /*0150*/ 	.short	0x0002
        /*0152*/ 	.short	0x0010
        /*0154*/ 	.byte	0x00, 0xf5, 0x21, 0x00


	//----- nvinfo : EIATTR_KPARAM_INFO
	.align		4
.L_580:
        /*0158*/ 	.byte	0x04, 0x17
        /*015a*/ 	.short	(.L_582 - .L_581)
.L_581:
        /*015c*/ 	.word	0x00000000
        /*0160*/ 	.short	0x0001
        /*0162*/ 	.short	0x0008
        /*0164*/ 	.byte	0x00, 0xf5, 0x21, 0x00


	//----- nvinfo : EIATTR_KPARAM_INFO
	.align		4
.L_582:
        /*0168*/ 	.byte	0x04, 0x17
        /*016a*/ 	.short	(.L_584 - .L_583)
.L_583:
        /*016c*/ 	.word	0x00000000
        /*0170*/ 	.short	0x0000
        /*0172*/ 	.short	0x0000
        /*0174*/ 	.byte	0x00, 0xf5, 0x21, 0x00


	//----- nvinfo : EIATTR_SPARSE_MMA_MASK
	.align		4
.L_584:
        /*0178*/ 	.byte	0x03, 0x50
        /*017a*/ 	.short	0x0000


	//----- nvinfo : EIATTR_MAXREG_COUNT
	.align		4
        /*017c*/ 	.byte	0x03, 0x1b
        /*017e*/ 	.short	0x00ff


	//----- nvinfo : EIATTR_MERCURY_ISA_VERSION
	.align		4
        /*0180*/ 	.byte	0x03, 0x5f
        /*0182*/ 	.short	0x0101


	//----- nvinfo : EIATTR_VRC_CTA_INIT_COUNT
	.align		4
        /*0184*/ 	.byte	0x02, 0x4a
	.zero		1
	.zero		1


	//----- nvinfo : EIATTR_EXIT_INSTR_OFFSETS
	.align		4
        /*0188*/ 	.byte	0x04, 0x1c
        /*018a*/ 	.short	(.L_586 - .L_585)


	//   ....[0]....
.L_585:
        /*018c*/ 	.word	0x00000070


	//   ....[1]....
        /*0190*/ 	.word	0x00000420


	//----- nvinfo : EIATTR_CBANK_PARAM_SIZE
	.align		4
.L_586:
        /*0194*/ 	.byte	0x03, 0x19
        /*0196*/ 	.short	0x00b4


	//----- nvinfo : EIATTR_PARAM_CBANK
	.align		4
        /*0198*/ 	.byte	0x04, 0x0a
        /*019a*/ 	.short	(.L_588 - .L_587)
	.align		4
.L_587:
        /*019c*/ 	.word	index@(.nv.constant0._Z4copyPPdS_S0_S_S0_S_S0_S_S0_S_S0_S_S0_S_S0_S_S0_S_S0_S_S0_S_i)
        /*01a0*/ 	.short	0x0380
        /*01a2*/ 	.short	0x00b4


	//----- nvinfo : EIATTR_SW_WAR
	.align		4
.L_588:
        /*01a4*/ 	.byte	0x04, 0x36
        /*01a6*/ 	.short	(.L_590 - .L_589)
.L_589:
        /*01a8*/ 	.word	0x00000008
.L_590:


//--------------------- .nv.callgraph             --------------------------
	.section	.nv.callgraph,"",@"SHT_CUDA_CALLGRAPH"
	.align	4
	.sectionentsize	8
	.align		4
        /*0000*/ 	.word	0x00000000
	.align		4
        /*0004*/ 	.word	0xffffffff
	.align		4
        /*0008*/ 	.word	0x00000000
	.align		4
        /*000c*/ 	.word	0xfffffffe
	.align		4
        /*0010*/ 	.word	0x00000000
	.align		4
        /*0014*/ 	.word	0xfffffffd
	.align		4
        /*0018*/ 	.word	0x00000000
	.align		4
        /*001c*/ 	.word	0xfffffffc


//--------------------- .nv.constant4             --------------------------
	.section	.nv.constant4,"a",@progbits
	.align	8
	.align		8
.nv.constant4:
        /*0000*/ 	.dword	_ZN34_INTERNAL_7753c616_4_k_cu_9efc6f274cuda3std3__45__cpo5beginE
	.align		8
        /*0008*/ 	.dword	_ZN34_INTERNAL_7753c616_4_k_cu_9efc6f274cuda3std3__45__cpo3endE
	.align		8
        /*0010*/ 	.dword	_ZN34_INTERNAL_7753c616_4_k_cu_9efc6f274cuda3std3__45__cpo6cbeginE
	.align		8
        /*0018*/ 	.dword	_ZN34_INTERNAL_7753c616_4_k_cu_9efc6f274cuda3std3__45__cpo4cendE
	.align		8
        /*0020*/ 	.dword	_ZN34_INTERNAL_7753c616_4_k_cu_9efc6f274cuda3std3__45__cpo6rbeginE
	.align		8
        /*0028*/ 	.dword	_ZN34_INTERNAL_7753c616_4_k_cu_9efc6f274cuda3std3__45__cpo4rendE
	.align		8
        /*0030*/ 	.dword	_ZN34_INTERNAL_7753c616_4_k_cu_9efc6f274cuda3std3__45__cpo7crbeginE
	.align		8
        /*0038*/ 	.dword	_ZN34_INTERNAL_7753c616_4_k_cu_9efc6f274cuda3std3__45__cpo5crendE
	.align		8
        /*0040*/ 	.dword	_ZN34_INTERNAL_7753c616_4_k_cu_9efc6f274cuda3std3__436_GLOBAL__N__7753c616_4_k_cu_9efc6f276ignoreE
	.align		8
        /*0048*/ 	.dword	_ZN34_INTERNAL_7753c616_4_k_cu_9efc6f274cuda3std3__419piecewise_constructE
	.align		8
        /*0050*/ 	.dword	_ZN34_INTERNAL_7753c616_4_k_cu_9efc6f274cuda3std3__48in_placeE
	.align		8
        /*0058*/ 	.dword	_ZN34_INTERNAL_7753c616_4_k_cu_9efc6f274cuda3std3__420unreachable_sentinelE
	.align		8
        /*0060*/ 	.dword	_ZN34_INTERNAL_7753c616_4_k_cu_9efc6f274cuda3std3__47nulloptE
	.align		8
        /*0068*/ 	.dword	_ZN34_INTERNAL_7753c616_4_k_cu_9efc6f274cuda3std3__48unexpectE
	.align		8
        /*0070*/ 	.dword	_ZN34_INTERNAL_7753c616_4_k_cu_9efc6f274cuda3std6ranges3__45__cpo4swapE
	.align		8
        /*0078*/ 	.dword	_ZN34_INTERNAL_7753c616_4_k_cu_9efc6f274cuda3std6ranges3__45__cpo9iter_moveE
	.align		8
        /*0080*/ 	.dword	_ZN34_INTERNAL_7753c616_4_k_cu_9efc6f274cuda3std6ranges3__45__cpo5beginE
	.align		8
        /*0088*/ 	.dword	_ZN34_INTERNAL_7753c616_4_k_cu_9efc6f274cuda3std6ranges3__45__cpo3endE
	.align		8
        /*0090*/ 	.dword	_ZN34_INTERNAL_7753c616_4_k_cu_9efc6f274cuda3std6ranges3__45__cpo6cbeginE
	.align		8
        /*0098*/ 	.dword	_ZN34_INTERNAL_7753c616_4_k_cu_9efc6f274cuda3std6ranges3__45__cpo4cendE
	.align		8
        /*00a0*/ 	.dword	_ZN34_INTERNAL_7753c616_4_k_cu_9efc6f274cuda3std6ranges3__45__cpo7advanceE
	.align		8
        /*00a8*/ 	.dword	_ZN34_INTERNAL_7753c616_4_k_cu_9efc6f274cuda3std6ranges3__45__cpo9iter_swapE
	.align		8
        /*00b0*/ 	.dword	_ZN34_INTERNAL_7753c616_4_k_cu_9efc6f274cuda3std6ranges3__45__cpo4nextE
	.align		8
        /*00b8*/ 	.dword	_ZN34_INTERNAL_7753c616_4_k_cu_9efc6f274cuda3std6ranges3__45__cpo4prevE
	.align		8
        /*00c0*/ 	.dword	_ZN34_INTERNAL_7753c616_4_k_cu_9efc6f274cuda3std6ranges3__45__cpo4dataE
	.align		8
        /*00c8*/ 	.dword	_ZN34_INTERNAL_7753c616_4_k_cu_9efc6f274cuda3std6ranges3__45__cpo5cdataE
	.align		8
        /*00d0*/ 	.dword	_ZN34_INTERNAL_7753c616_4_k_cu_9efc6f274cuda3std6ranges3__45__cpo4sizeE
	.align		8
        /*00d8*/ 	.dword	_ZN34_INTERNAL_7753c616_4_k_cu_9efc6f274cuda3std6ranges3__45__cpo5ssizeE
	.align		8
        /*00e0*/ 	.dword	_ZN34_INTERNAL_7753c616_4_k_cu_9efc6f274cuda3std6ranges3__45__cpo8distanceE
	.align		8
        /*00e8*/ 	.dword	_ZN34_INTERNAL_7753c616_4_k_cu_9efc6f276thrust24THRUST_300001_SM_1000_NS8cuda_cub3parE
	.align		8
        /*00f0*/ 	.dword	_ZN34_INTERNAL_7753c616_4_k_cu_9efc6f276thrust24THRUST_300001_SM_1000_NS8cuda_cub10par_nosyncE
	.align		8
        /*00f8*/ 	.dword	_ZN34_INTERNAL_7753c616_4_k_cu_9efc6f276thrust24THRUST_300001_SM_1000_NS6system6detail10sequential3seqE
	.align		8
        /*0100*/ 	.dword	_ZN34_INTERNAL_7753c616_4_k_cu_9efc6f276thrust24THRUST_300001_SM_1000_NS6system3cpp3parE
	.align		8
        /*0108*/ 	.dword	_ZN34_INTERNAL_7753c616_4_k_cu_9efc6f276thrust24THRUST_300001_SM_1000_NS12placeholders2_1E
	.align		8
        /*0110*/ 	.dword	_ZN34_INTERNAL_7753c616_4_k_cu_9efc6f276thrust24THRUST_300001_SM_1000_NS12placeholders2_2E
	.align		8
        /*0118*/ 	.dword	_ZN34_INTERNAL_7753c616_4_k_cu_9efc6f276thrust24THRUST_300001_SM_1000_NS12placeholders2_3E
	.align		8
        /*0120*/ 	.dword	_ZN34_INTERNAL_7753c616_4_k_cu_9efc6f276thrust24THRUST_300001_SM_1000_NS12placeholders2_4E
	.align		8
        /*0128*/ 	.dword	_ZN34_INTERNAL_7753c616_4_k_cu_9efc6f276thrust24THRUST_300001_SM_1000_NS12placeholders2_5E
	.align		8
        /*0130*/ 	.dword	_ZN34_INTERNAL_7753c616_4_k_cu_9efc6f276thrust24THRUST_300001_SM_1000_NS12placeholders2_6E
	.align		8
        /*0138*/ 	.dword	_ZN34_INTERNAL_7753c616_4_k_cu_9efc6f276thrust24THRUST_300001_SM_1000_NS12placeholders2_7E
	.align		8
        /*0140*/ 	.dword	_ZN34_INTERNAL_7753c616_4_k_cu_9efc6f276thrust24THRUST_300001_SM_1000_NS12placeholders2_8E
	.align		8
        /*0148*/ 	.dword	_ZN34_INTERNAL_7753c616_4_k_cu_9efc6f276thrust24THRUST_300001_SM_1000_NS12placeholders2_9E
	.align		8
        /*0150*/ 	.dword	_ZN34_INTERNAL_7753c616_4_k_cu_9efc6f276thrust24THRUST_300001_SM_1000_NS12placeholders3_10E
	.align		8
        /*0158*/ 	.dword	_ZN34_INTERNAL_7753c616_4_k_cu_9efc6f276thrust24THRUST_300001_SM_1000_NS3seqE
	.align		8
        /*0160*/ 	.dword	_ZN34_INTERNAL_7753c616_4_k_cu_9efc6f276thrust24THRUST_300001_SM_1000_NS6deviceE


//--------------------- .text._ZN3cub18CUB_300001_SM_10006detail6reduce28DeviceReduceSingleTileKernelINS2_10policy_hubIdyN4cuda3std3__44plusIdEEE10Policy1000EPdSC_iS9_ddNS7_10__identityEEEvT0_T1_T2_T3_T4_T6_ --------------------------
	.section	.text._ZN3cub18CUB_300001_SM_10006detail6reduce28DeviceReduceSingleTileKernelINS2_10policy_hubIdyN4cuda3std3__44plusIdEEE10Policy1000EPdSC_iS9_ddNS7_10__identityEEEvT0_T1_T2_T3_T4_T6_,"ax",@progbits
	.align	128
        .global         _ZN3cub18CUB_300001_SM_10006detail6reduce28DeviceReduceSingleTileKernelINS2_10policy_hubIdyN4cuda3std3__44plusIdEEE10Policy1000EPdSC_iS9_ddNS7_10__identityEEEvT0_T1_T2_T3_T4_T6_
        .type           _ZN3cub18CUB_300001_SM_10006detail6reduce28DeviceReduceSingleTileKernelINS2_10policy_hubIdyN4cuda3std3__44plusIdEEE10Policy1000EPdSC_iS9_ddNS7_10__identityEEEvT0_T1_T2_T3_T4_T6_,@function
        .size           _ZN3cub18CUB_300001_SM_10006detail6reduce28DeviceReduceSingleTileKernelINS2_10policy_hubIdyN4cuda3std3__44plusIdEEE10Policy1000EPdSC_iS9_ddNS7_10__identityEEEvT0_T1_T2_T3_T4_T6_,(.L_x_196 - _ZN3cub18CUB_300001_SM_10006detail6reduce28DeviceReduceSingleTileKernelINS2_10policy_hubIdyN4cuda3std3__44plusIdEEE10Policy1000EPdSC_iS9_ddNS7_10__identityEEEvT0_T1_T2_T3_T4_T6_)
        .other          _ZN3cub18CUB_300001_SM_10006detail6reduce28DeviceReduceSingleTileKernelINS2_10policy_hubIdyN4cuda3std3__44plusIdEEE10Policy1000EPdSC_iS9_ddNS7_10__identityEEEvT0_T1_T2_T3_T4_T6_,@"STO_CUDA_ENTRY STV_DEFAULT"
_ZN3cub18CUB_300001_SM_10006detail6reduce28DeviceReduceSingleTileKernelINS2_10policy_hubIdyN4cuda3std3__44plusIdEEE10Policy1000EPdSC_iS9_ddNS7_10__identityEEEvT0_T1_T2_T3_T4_T6_:
.text._ZN3cub18CUB_300001_SM_10006detail6reduce28DeviceReduceSingleTileKernelINS2_10policy_hubIdyN4cuda3std3__44plusIdEEE10Policy1000EPdSC_iS9_ddNS7_10__identityEEEvT0_T1_T2_T3_T4_T6_:
[----:B------:R-:W-:Y:S01]  /*0000*/  LDC R1, c[0x0][0x37c] ;  /* 0x0000df00ff017b82 */ /* 0x000fe20000000800 */
[----:B------:R-:W0:Y:S01]  /*0010*/  LDCU UR4, c[0x0][0x390] ;  /* 0x00007200ff0477ac */ /* 0x000e220008000800 */
[----:B------:R-:W1:Y:S01]  /*0020*/  LDCU.64 UR6, c[0x0][0x358] ;  /* 0x00006b00ff0677ac */ /* 0x000e620008000a00 */
[----:B0-----:R-:W-:-:S05]  /*0030*/  IMAD.U32 R4, RZ, RZ, UR4 ;  /* 0x00000004ff047e24 */ /* 0x001fca000f8e00ff */
[----:B------:R-:W-:-:S13]  /*0040*/  ISETP.NE.AND P0, PT, R4, RZ, PT ;  /* 0x000000ff0400720c */ /* 0x000fda0003f05270 */
[----:B-1----:R-:W-:Y:S05]  /*0050*/  @P0 BRA `(.L_x_0) ;  /* 0x00000000001c0947 */ /* 0x002fea0003800000 */
[----:B------:R-:W0:Y:S02]  /*0060*/  S2R R0, SR_TID.X ;  /* 0x0000000000007919 */ /* 0x000e240000002100 */
[----:B0-----:R-:W-:-:S13]  /*0070*/  ISETP.NE.AND P0, PT, R0, RZ, PT ;  /* 0x000000ff0000720c */ /* 0x001fda0003f05270 */
[----:B------:R-:W-:Y:S05]  /*0080*/  @P0 EXIT ;  /* 0x000000000000094d */ /* 0x000fea0003800000 */
[----:B------:R-:W0:Y:S08]  /*0090*/  LDC.64 R2, c[0x0][0x388] ;  /* 0x0000e200ff027b82 */ /* 0x000e300000000a00 */
[----:B------:R-:W0:Y:S02]  /*00a0*/  LDC.64 R4, c[0x0][0x398] ;  /* 0x0000e600ff047b82 */ /* 0x000e240000000a00 */
[----:B0-----:R-:W-:Y:S01]  /*00b0*/  STG.E.64 desc[UR6][R2.64], R4 ;  /* 0x0000000402007986 */ /* 0x001fe2000c101b06 */
[----:B------:R-:W-:Y:S05]  /*00c0*/  EXIT ;  /* 0x000000000000794d */ /* 0x000fea0003800000 */
.L_x_0:
[----:B------:R-:W-:Y:S01]  /*00d0*/  ISETP.GT.AND P0, PT, R4, 0xdff, PT ;  /* 0x00000dff0400780c */ /* 0x000fe20003f04270 */
[----:B------:R-:W-:-:S12]  /*00e0*/  BSSY.RECONVERGENT B0, `(.L_x_1) ;  /* 0x0000242000007945 */ /* 0x000fd80003800200 */
[----:B------:R-:W-:Y:S05]  /*00f0*/  @P0 BRA `(.L_x_2) ;  /* 0x0000001400180947 */ /* 0x000fea0003800000 */
[----:B------:R-:W0:Y:S01]  /*0100*/  S2R R5, SR_TID.X ;  /* 0x0000000000057919 */ /* 0x000e220000002100 */
[----:B------:R-:W-:Y:S01]  /*0110*/  BSSY.RECONVERGENT B1, `(.L_x_3) ;  /* 0x0000009000017945 */ /* 0x000fe20003800200 */
[----:B------:R-:W-:Y:S02]  /*0120*/  CS2R R2, SRZ ;  /* 0x0000000000027805 */ /* 0x000fe4000001ff00 */
[----:B0-----:R-:W-:Y:S01]  /*0130*/  ISETP.GE.AND P0, PT, R5, R4, PT ;  /* 0x000000040500720c */ /* 0x001fe20003f06270 */
[----:B------:R-:W-:-:S12]  /*0140*/  IMAD.MOV.U32 R7, RZ, RZ, R5 ;  /* 0x000000ffff077224 */ /* 0x000fd800078e0005 */
[----:B------:R-:W-:Y:S05]  /*0150*/  @P0 BRA `(.L_x_4) ;  /* 0x0000000000100947 */ /* 0x000fea0003800000 */
[----:B------:R-:W0:Y:S02]  /*0160*/  LDC.64 R2, c[0x0][0x380] ;  /* 0x0000e000ff027b82 */ /* 0x000e240000000a00 */
[----:B0-----:R-:W-:-:S06]  /*0170*/  IMAD.WIDE.U32 R2, R5, 0x8, R2 ;  /* 0x0000000805027825 */ /* 0x001fcc00078e0002 */
[----:B------:R-:W5:Y:S01]  /*0180*/  LDG.E.64.CONSTANT R2, desc[UR6][R2.64] ;  /* 0x0000000602027981 */ /* 0x000f62000c1e9b00 */
[----:B------:R-:W-:-:S07]  /*0190*/  VIADD R7, R5, 0x200 ;  /* 0x0000020005077836 */ /* 0x000fce0000000000 */
.L_x_4:
[----:B------:R-:W-:Y:S05]  /*01a0*/  BSYNC.RECONVERGENT B1 ;  /* 0x0000000000017941 */ /* 0x000fea0003800200 */
.L_x_3:
[----:B------:R-:W-:Y:S01]  /*01b0*/  ISETP.GE.AND P0, PT, R7, R4, PT ;  /* 0x000000040700720c */ /* 0x000fe20003f06270 */
[----:B------:R-:W-:-:S12]  /*01c0*/  BSSY.RECONVERGENT B1, `(.L_x_5) ;  /* 0x0000076000017945 */ /* 0x000fd80003800200 */
[----:B------:R-:W-:Y:S05]  /*01d0*/  @P0 BRA `(.L_x_6) ;  /* 0x0000000400d00947 */ /* 0x000fea0003800000 */
[----:B------:R-:W-:Y:S01]  /*01e0*/  LOP3.LUT R9, RZ, R7, RZ, 0x33, !PT ;  /* 0x00000007ff097212 */ /* 0x000fe200078e33ff */
[----:B------:R-:W-:Y:S04]  /*01f0*/  BSSY.RECONVERGENT B2, `(.L_x_7) ;  /* 0x0000017000027945 */ /* 0x000fe80003800200 */
[----:B------:R-:W-:-:S05]  /*0200*/  IMAD.IADD R0, R9, 0x1, R4 ;  /* 0x0000000109007824 */ /* 0x000fca00078e0204 */
[C---:B------:R-:W-:Y:S02]  /*0210*/  LOP3.LUT R6, R0.reuse, 0x600, RZ, 0xc0, !PT ;  /* 0x0000060000067812 */ /* 0x040fe400078ec0ff */
[----:B------:R-:W-:Y:S02]  /*0220*/  ISETP.GE.U32.AND P0, PT, R0, 0x600, PT ;  /* 0x000006000000780c */ /* 0x000fe40003f06070 */
[----:B------:R-:W-:-:S13]  /*0230*/  ISETP.NE.AND P1, PT, R6, 0x600, PT ;  /* 0x000006000600780c */ /* 0x000fda0003f25270 */
[----:B------:R-:W-:Y:S05]  /*0240*/  @!P1 BRA `(.L_x_8) ;  /* 0x0000000000449947 */ /* 0x000fea0003800000 */
[----:B------:R-:W0:Y:S01]  /*0250*/  LDC.64 R8, c[0x0][0x380] ;  /* 0x0000e000ff087b82 */ /* 0x000e220000000a00 */
[----:B------:R-:W-:-:S04]  /*0260*/  LEA.HI R0, R0, 0x1, RZ, 0x17 ;  /* 0x0000000100007811 */ /* 0x000fc800078fb8ff */
[----:B------:R-:W-:-:S05]  /*0270*/  LOP3.LUT R0, R0, 0x3, RZ, 0xc0, !PT ;  /* 0x0000000300007812 */ /* 0x000fca00078ec0ff */
[----:B------:R-:W-:Y:S02]  /*0280*/  IMAD.MOV R0, RZ, RZ, -R0 ;  /* 0x000000ffff007224 */ /* 0x000fe400078e0a00 */
[----:B0-----:R-:W-:-:S04]  /*0290*/  IMAD.WIDE.U32 R8, R7, 0x8, R8 ;  /* 0x0000000807087825 */ /* 0x001fc800078e0008 */
[----:B------:R-:W-:Y:S02]  /*02a0*/  IMAD.MOV.U32 R6, RZ, RZ, R8 ;  /* 0x000000ffff067224 */ /* 0x000fe400078e0008 */
[----:B------:R-:W-:-:S07]  /*02b0*/  IMAD.MOV.U32 R11, RZ, RZ, R9 ;  /* 0x000000ffff0b7224 */ /* 0x000fce00078e0009 */
.L_x_9:
[----:B------:R-:W-:Y:S02]  /*02c0*/  IMAD.MOV.U32 R8, RZ, RZ, R6 ;  /* 0x000000ffff087224 */ /* 0x000fe400078e0006 */
[----:B------:R-:W-:-:S06]  /*02d0*/  IMAD.MOV.U32 R9, RZ, RZ, R11 ;  /* 0x000000ffff097224 */ /* 0x000fcc00078e000b */
[----:B------:R-:W2:Y:S01]  /*02e0*/  LDG.E.64.CONSTANT R8, desc[UR6][R8.64] ;  /* 0x0000000608087981 */ /* 0x000ea2000c1e9b00 */
[----:B------:R-:W-:Y:S01]  /*02f0*/  VIADD R0, R0, 0x1 ;  /* 0x0000000100007836 */ /* 0x000fe20000000000 */
[----:B------:R-:W-:Y:S01]  /*0300*/  IADD3 R6, P2, PT, R6, 0x1000, RZ ;  /* 0x0000100006067810 */ /* 0x000fe20007f5e0ff */
[----:B------:R-:W-:-:S03]  /*0310*/  VIADD R7, R7, 0x200 ;  /* 0x0000020007077836 */ /* 0x000fc60000000000 */
[----:B------:R-:W-:Y:S01]  /*0320*/  ISETP.NE.AND P1, PT, R0, RZ, PT ;  /* 0x000000ff0000720c */ /* 0x000fe20003f25270 */
[----:B------:R-:W-:Y:S01]  /*0330*/  IMAD.X R11, RZ, RZ, R11, P2 ;  /* 0x000000ffff0b7224 */ /* 0x000fe200010e060b */
[----:B--2--5:R-:W-:-:S11]  /*0340*/  DADD R2, R8, R2 ;  /* 0x0000000008027229 */ /* 0x024fd60000000002 */
[----:B------:R-:W-:Y:S05]  /*0350*/  @P1 BRA `(.L_x_9) ;  /* 0xfffffffc00d81947 */ /* 0x000fea000383ffff */
.L_x_8:
[----:B------:R-:W-:Y:S05]  /*0360*/  BSYNC.RECONVERGENT B2 ;  /* 0x0000000000027941 */ /* 0x000fea0003800200 */
.L_x_7:
[----:B------:R-:W-:Y:S05]  /*0370*/  @!P0 BRA `(.L_x_6) ;  /* 0x0000000400688947 */ /* 0x000fea0003800000 */
[----:B------:R-:W-:Y:S01]  /*0380*/  IMAD.IADD R0, R4, 0x1, -R7 ;  /* 0x0000000104007824 */ /* 0x000fe200078e0a07 */
[----:B------:R-:W-:Y:S01]  /*0390*/  BSSY.RECONVERGENT B2, `(.L_x_10) ;  /* 0x0000031000027945 */ /* 0x000fe20003800200 */
[----:B------:R-:W-:-:S03]  /*03a0*/  PLOP3.LUT P0, PT, PT, PT, PT, 0x80, 0x8 ;  /* 0x000000000008781c */ /* 0x000fc60003f0f070 */
[----:B------:R-:W-:-:S13]  /*03b0*/  ISETP.GT.AND P1, PT, R0, 0x1800, PT ;  /* 0x000018000000780c */ /* 0x000fda0003f24270 */
[----:B------:R-:W-:Y:S05]  /*03c0*/  @!P1 BRA `(.L_x_11) ;  /* 0x0000000000b49947 */ /* 0x000fea0003800000 */
[----:B------:R-:W-:Y:S01]  /*03d0*/  PLOP3.LUT P0, PT, PT, PT, PT, 0x8, 0x80 ;  /* 0x000000000080781c */ /* 0x000fe20003f0e170 */
[----:B------:R-:W-:-:S12]  /*03e0*/  VIADD R0, R4, 0xffffe800 ;  /* 0xffffe80004007836 */ /* 0x000fd80000000000 */
.L_x_12:
[----:B------:R-:W0:Y:S02]  /*03f0*/  LDC.64 R32, c[0x0][0x380] ;  /* 0x0000e000ff207b82 */ /* 0x000e240000000a00 */
[----:B0-----:R-:W-:-:S05]  /*0400*/  IMAD.WIDE R14, R7, 0x8, R32 ;  /* 0x00000008070e7825 */ /* 0x001fca00078e0220 */
[----:B------:R-:W2:Y:S04]  /*0410*/  LDG.E.64.CONSTANT R8, desc[UR6][R14.64] ;  /* 0x000000060e087981 */ /* 0x000ea8000c1e9b00 */
[----:B------:R-:W3:Y:S04]  /*0420*/  LDG.E.64.CONSTANT R10, desc[UR6][R14.64+0x1000] ;  /* 0x001000060e0a7981 */ /* 0x000ee8000c1e9b00 */
[----:B------:R-:W4:Y:S01]  /*0430*/  LDG.E.64.CONSTANT R12, desc[UR6][R14.64+0x2000] ;  /* 0x002000060e0c7981 */ /* 0x000f22000c1e9b00 */
[----:B------:R-:W-:-:S03]  /*0440*/  VIADD R41, R7, 0x800 ;  /* 0x0000080007297836 */ /* 0x000fc60000000000 */
[----:B------:R-:W4:Y:S01]  /*0450*/  LDG.E.64.CONSTANT R30, desc[UR6][R14.64+0x3000] ;  /* 0x003000060e1e7981 */ /* 0x000f22000c1e9b00 */
[----:B------:R-:W-:-:S05]  /*0460*/  IMAD.WIDE R40, R41, 0x8, R32 ;  /* 0x0000000829287825 */ /* 0x000fca00078e0220 */
[----:B------:R-:W4:Y:S04]  /*0470*/  LDG.E.64.CONSTANT R28, desc[UR6][R40.64] ;  /* 0x00000006281c7981 */ /* 0x000f28000c1e9b00 */
[----:B------:R-:W4:Y:S04]  /*0480*/  LDG.E.64.CONSTANT R26, desc[UR6][R40.64+0x1000] ;  /* 0x00100006281a7981 */ /* 0x000f28000c1e9b00 */
        /* <DEDUP_REMOVED lines=12> */
[----:B------:R-:W4:Y:S04]  /*0550*/  LDG.E.64.CONSTANT R34, desc[UR6][R44.64+0x2000] ;  /* 0x002000062c227981 */ /* 0x000f28000c1e9b00 */
[----:B------:R-:W4:Y:S01]  /*0560*/  LDG.E.64.CONSTANT R32, desc[UR6][R44.64+0x3000] ;  /* 0x003000062c207981 */ /* 0x000f22000c1e9b00 */
[----:B------:R-:W-:-:S05]  /*0570*/  VIADD R7, R7, 0x2000 ;  /* 0x0000200007077836 */ /* 0x000fca0000000000 */
[----:B------:R-:W-:Y:S01]  /*0580*/  ISETP.GE.AND P1, PT, R7, R0, PT ;  /* 0x000000000700720c */ /* 0x000fe20003f26270 */
[----:B--2--5:R-:W-:-:S08]  /*0590*/  DADD R8, R8, R2 ;  /* 0x0000000008087229 */ /* 0x024fd00000000002 */
[----:B---3--:R-:W-:-:S08]  /*05a0*/  DADD R8, R8, R10 ;  /* 0x0000000008087229 */ /* 0x008fd0000000000a */
[----:B----4-:R-:W-:-:S08]  /*05b0*/  DADD R8, R8, R12 ;  /* 0x0000000008087229 */ /* 0x010fd0000000000c */
[----:B------:R-:W-:-:S08]  /*05c0*/  DADD R8, R8, R30 ;  /* 0x0000000008087229 */ /* 0x000fd0000000001e */
        /* <DEDUP_REMOVED lines=11> */
[----:B------:R-:W-:Y:S01]  /*0680*/  DADD R2, R8, R32 ;  /* 0x0000000008027229 */ /* 0x000fe20000000020 */
[----:B------:R-:W-:Y:S10]  /*0690*/  @!P1 BRA `(.L_x_12) ;  /* 0xfffffffc00549947 */ /* 0x000ff4000383ffff */
.L_x_11:
[----:B------:R-:W-:Y:S05]  /*06a0*/  BSYNC.RECONVERGENT B2 ;  /* 0x0000000000027941 */ /* 0x000fea0003800200 */
.L_x_10:
[----:B------:R-:W-:Y:S01]  /*06b0*/  IMAD.IADD R0, R4, 0x1, -R7 ;  /* 0x0000000104007824 */ /* 0x000fe200078e0a07 */
[----:B------:R-:W-:Y:S04]  /*06c0*/  BSSY.RECONVERGENT B2, `(.L_x_13) ;  /* 0x0000019000027945 */ /* 0x000fe80003800200 */
[----:B------:R-:W-:-:S13]  /*06d0*/  ISETP.GT.AND P1, PT, R0, 0x800, PT ;  /* 0x000008000000780c */ /* 0x000fda0003f24270 */
[----:B------:R-:W-:Y:S05]  /*06e0*/  @!P1 BRA `(.L_x_14) ;  /* 0x0000000000589947 */ /* 0x000fea0003800000 */
        /* <DEDUP_REMOVED lines=12> */
[----:B------:R-:W-:Y:S01]  /*07b0*/  PLOP3.LUT P0, PT, PT, PT, PT, 0x8, 0x80 ;  /* 0x000000000080781c */ /* 0x000fe20003f0e170 */
[----:B------:R-:W-:Y:S01]  /*07c0*/  VIADD R7, R7, 0x1000 ;  /* 0x0000100007077836 */ /* 0x000fe20000000000 */
[----:B--2--5:R-:W-:-:S08]  /*07d0*/  DADD R10, R2, R10 ;  /* 0x00000000020a7229 */ /* 0x024fd0000000000a */
[----:B---3--:R-:W-:-:S08]  /*07e0*/  DADD R10, R10, R12 ;  /* 0x000000000a0a7229 */ /* 0x008fd0000000000c */
[----:B----4-:R-:W-:-:S08]  /*07f0*/  DADD R10, R10, R14 ;  /* 0x000000000a0a7229 */ /* 0x010fd0000000000e */
[----:B------:R-:W-:-:S08]  /*0800*/  DADD R10, R10, R16 ;  /* 0x000000000a0a7229 */ /* 0x000fd00000000010 */
[----:B------:R-:W-:-:S08]  /*0810*/  DADD R10, R10, R20 ;  /* 0x000000000a0a7229 */ /* 0x000fd00000000014 */
[----:B------:R-:W-:-:S08]  /*0820*/  DADD R10, R10, R22 ;  /* 0x000000000a0a7229 */ /* 0x000fd00000000016 */
[----:B------:R-:W-:-:S08]  /*0830*/  DADD R10, R10, R24 ;  /* 0x000000000a0a7229 */ /* 0x000fd00000000018 */
[----:B------:R-:W-:-:S11]  /*0840*/  DADD R2, R10, R26 ;  /* 0x000000000a027229 */ /* 0x000fd6000000001a */
.L_x_14:
[----:B------:R-:W-:Y:S05]  /*0850*/  BSYNC.RECONVERGENT B2 ;  /* 0x0000000000027941 */ /* 0x000fea0003800200 */
.L_x_13:
[----:B------:R-:W-:-:S13]  /*0860*/  ISETP.LT.OR P0, PT, R7, R4, P0 ;  /* 0x000000040700720c */ /* 0x000fda0000701670 */
[----:B------:R-:W-:Y:S05]  /*0870*/  @!P0 BRA `(.L_x_6) ;  /* 0x0000000000288947 */ /* 0x000fea0003800000 */
[----:B------:R-:W0:Y:S02]  /*0880*/  LDC.64 R8, c[0x0][0x380] ;  /* 0x0000e000ff087b82 */ /* 0x000e240000000a00 */
[----:B0-----:R-:W-:-:S05]  /*0890*/  IMAD.WIDE R6, R7, 0x8, R8 ;  /* 0x0000000807067825 */ /* 0x001fca00078e0208 */
[----:B------:R-:W2:Y:S04]  /*08a0*/  LDG.E.64.CONSTANT R8, desc[UR6][R6.64] ;  /* 0x0000000606087981 */ /* 0x000ea8000c1e9b00 */
[----:B------:R-:W3:Y:S04]  /*08b0*/  LDG.E.64.CONSTANT R10, desc[UR6][R6.64+0x1000] ;  /* 0x00100006060a7981 */ /* 0x000ee8000c1e9b00 */
[----:B------:R-:W4:Y:S04]  /*08c0*/  LDG.E.64.CONSTANT R12, desc[UR6][R6.64+0x2000] ;  /* 0x00200006060c7981 */ /* 0x000f28000c1e9b00 */
[----:B------:R-:W4:Y:S01]  /*08d0*/  LDG.E.64.CONSTANT R14, desc[UR6][R6.64+0x3000] ;  /* 0x00300006060e7981 */ /* 0x000f22000c1e9b00 */
[----:B--2--5:R-:W-:-:S08]  /*08e0*/  DADD R8, R2, R8 ;  /* 0x0000000002087229 */ /* 0x024fd00000000008 */
[----:B---3--:R-:W-:-:S08]  /*08f0*/  DADD R8, R8, R10 ;  /* 0x0000000008087229 */ /* 0x008fd0000000000a */
[----:B----4-:R-:W-:-:S08]  /*0900*/  DADD R8, R8, R12 ;  /* 0x0000000008087229 */ /* 0x010fd0000000000c */
[----:B------:R-:W-:-:S11]  /*0910*/  DADD R2, R8, R14 ;  /* 0x0000000008027229 */ /* 0x000fd6000000000e */
.L_x_6:
[----:B------:R-:W-:Y:S05]  /*0920*/  BSYNC.RECONVERGENT B1 ;  /* 0x0000000000017941 */ /* 0x000fea0003800200 */
.L_x_5:
[----:B------:R-:W-:-:S13]  /*0930*/  ISETP.GE.AND P0, PT, R4, 0x200, PT ;  /* 0x000002000400780c */ /* 0x000fda0003f06270 */
[----:B------:R-:W-:Y:S05]  /*0940*/  @!P0 BRA `(.L_x_15) ;  /* 0x0000000400148947 */ /* 0x000fea0003800000 */
[----:B------:R-:W0:Y:S01]  /*0950*/  S2R R12, SR_LANEID ;  /* 0x00000000000c7919 */ /* 0x000e220000000000 */
[----:B-----5:R-:W-:Y:S04]  /*0960*/  SHFL.DOWN PT, R6, R2, 0x1, 0x1f ;  /* 0x08201f0002067f89 */ /* 0x020fe800000e0000 */
[----:B------:R-:W1:Y:S02]  /*0970*/  SHFL.DOWN PT, R7, R3, 0x1, 0x1f ;  /* 0x08201f0003077f89 */ /* 0x000e6400000e0000 */
[----:B-1----:R-:W-:Y:S01]  /*0980*/  DADD R6, R6, R2 ;  /* 0x0000000006067229 */ /* 0x002fe20000000002 */
[C---:B0-----:R-:W-:Y:S02]  /*0990*/  ISETP.GT.AND P0, PT, R12.reuse, 0x1e, PT ;  /* 0x0000001e0c00780c */ /* 0x041fe40003f04270 */
[----:B------:R-:W-:-:S07]  /*09a0*/  ISETP.NE.AND P1, PT, R12, RZ, PT ;  /* 0x000000ff0c00720c */ /* 0x000fce0003f25270 */
[----:B------:R-:W-:Y:S02]  /*09b0*/  FSEL R8, R2, R6, P0 ;  /* 0x0000000602087208 */ /* 0x000fe40000000000 */
[----:B------:R-:W-:Y:S02]  /*09c0*/  FSEL R9, R3, R7, P0 ;  /* 0x0000000703097208 */ /* 0x000fe40000000000 */
[----:B------:R-:W-:Y:S01]  /*09d0*/  ISETP.GT.AND P0, PT, R12, 0x1d, PT ;  /* 0x0000001d0c00780c */ /* 0x000fe20003f04270 */
[----:B------:R-:W-:Y:S01]  /*09e0*/  SHFL.DOWN PT, R6, R8, 0x2, 0x1f ;  /* 0x08401f0008067f89 */ /* 0x000fe200000e0000 */
[----:B------:R-:W-:Y:S02]  /*09f0*/  @!P1 MOV R4, 0x400 ;  /* 0x0000040000049802 */ /* 0x000fe40000000f00 */
[----:B------:R-:W-:Y:S01]  /*0a00*/  @!P1 SHF.R.U32.HI R0, RZ, 0x2, R5 ;  /* 0x00000002ff009819 */ /* 0x000fe20000011605 */
[----:B------:R-:W0:Y:S03]  /*0a10*/  SHFL.DOWN PT, R7, R9, 0x2, 0x1f ;  /* 0x08401f0009077f89 */ /* 0x000e2600000e0000 */
[----:B------:R-:W-:Y:S01]  /*0a20*/  @!P1 LOP3.LUT R0, R0, 0xf8, RZ, 0xc0, !PT ;  /* 0x000000f800009812 */ /* 0x000fe200078ec0ff */
[----:B0-----:R-:W-:-:S10]  /*0a30*/  DADD R6, R6, R8 ;  /* 0x0000000006067229 */ /* 0x001fd40000000008 */
[----:B------:R-:W-:Y:S02]  /*0a40*/  FSEL R6, R8, R6, P0 ;  /* 0x0000000608067208 */ /* 0x000fe40000000000 */
[----:B------:R-:W-:Y:S02]  /*0a50*/  FSEL R7, R9, R7, P0 ;  /* 0x0000000709077208 */ /* 0x000fe40000000000 */
[----:B------:R-:W-:Y:S01]  /*0a60*/  ISETP.GT.AND P0, PT, R12, 0x1b, PT ;  /* 0x0000001b0c00780c */ /* 0x000fe20003f04270 */
[----:B------:R-:W-:Y:S04]  /*0a70*/  SHFL.DOWN PT, R2, R6, 0x4, 0x1f ;  /* 0x08801f0006027f89 */ /* 0x000fe800000e0000 */
[----:B------:R-:W0:Y:S01]  /*0a80*/  SHFL.DOWN PT, R3, R7, 0x4, 0x1f ;  /* 0x08801f0007037f89 */ /* 0x000e2200000e0000 */
[----:B------:R-:W1:Y:S01]  /*0a90*/  @!P1 S2R R9, SR_CgaCtaId ;  /* 0x0000000000099919 */ /* 0x000e620000008800 */
[----:B0-----:R-:W-:-:S10]  /*0aa0*/  DADD R2, R2, R6 ;  /* 0x0000000002027229 */ /* 0x001fd40000000006 */
[----:B------:R-:W-:Y:S02]  /*0ab0*/  FSEL R10, R6, R2, P0 ;  /* 0x00000002060a7208 */ /* 0x000fe40000000000 */
[----:B------:R-:W-:Y:S02]  /*0ac0*/  FSEL R11, R7, R3, P0 ;  /* 0x00000003070b7208 */ /* 0x000fe40000000000 */
[----:B------:R-:W-:Y:S01]  /*0ad0*/  ISETP.GT.AND P0, PT, R12, 0x17, PT ;  /* 0x000000170c00780c */ /* 0x000fe20003f04270 */
[----:B------:R-:W-:Y:S04]  /*0ae0*/  SHFL.DOWN PT, R2, R10, 0x8, 0x1f ;  /* 0x09001f000a027f89 */ /* 0x000fe800000e0000 */
[----:B------:R-:W0:Y:S02]  /*0af0*/  SHFL.DOWN PT, R3, R11, 0x8, 0x1f ;  /* 0x09001f000b037f89 */ /* 0x000e2400000e0000 */
[----:B0-----:R-:W-:-:S10]  /*0b00*/  DADD R2, R2, R10 ;  /* 0x0000000002027229 */ /* 0x001fd4000000000a */
[----:B------:R-:W-:Y:S02]  /*0b10*/  FSEL R6, R10, R2, P0 ;  /* 0x000000020a067208 */ /* 0x000fe40000000000 */
[----:B------:R-:W-:Y:S02]  /*0b20*/  FSEL R7, R11, R3, P0 ;  /* 0x000000030b077208 */ /* 0x000fe40000000000 */
[----:B-1----:R-:W-:Y:S01]  /*0b30*/  @!P1 LEA R11, R9, R4, 0x18 ;  /* 0x00000004090b9211 */ /* 0x002fe200078ec0ff */
[----:B------:R-:W-:Y:S01]  /*0b40*/  SHFL.DOWN PT, R2, R6, 0x10, 0x1f ;  /* 0x0a001f0006027f89 */ /* 0x000fe200000e0000 */
[----:B------:R-:W-:-:S03]  /*0b50*/  ISETP.NE.AND P0, PT, R5, RZ, PT ;  /* 0x000000ff0500720c */ /* 0x000fc60003f05270 */
[----:B------:R-:W0:Y:S01]  /*0b60*/  SHFL.DOWN PT, R3, R7, 0x10, 0x1f ;  /* 0x0a001f0007037f89 */ /* 0x000e2200000e0000 */
[----:B------:R-:W-:Y:S01]  /*0b70*/  @!P1 IMAD.IADD R11, R0, 0x1, R11 ;  /* 0x00000001000b9824 */ /* 0x000fe200078e020b */
[----:B0-----:R-:W-:-:S07]  /*0b80*/  DADD R8, R2, R6 ;  /* 0x0000000002087229 */ /* 0x001fce0000000006 */
[----:B------:R1:W-:Y:S01]  /*0b90*/  @!P1 STS.64 [R11+0x10], R8 ;  /* 0x000010080b009388 */ /* 0x0003e20000000a00 */
[----:B------:R-:W-:Y:S01]  /*0ba0*/  BAR.SYNC.DEFER_BLOCKING 0x0 ;  /* 0x0000000000007b1d */ /* 0x000fe20000010000 */
[----:B------:R-:W-:-:S04]  /*0bb0*/  ISETP.GT.AND P1, PT, R12, 0xf, PT ;  /* 0x0000000f0c00780c */ /* 0x000fc80003f24270 */
[----:B------:R-:W-:Y:S02]  /*0bc0*/  FSEL R2, R6, R8, P1 ;  /* 0x0000000806027208 */ /* 0x000fe40000800000 */
[----:B------:R-:W-:Y:S01]  /*0bd0*/  FSEL R3, R7, R9, P1 ;  /* 0x0000000907037208 */ /* 0x000fe20000800000 */
[----:B------:R-:W-:Y:S06]  /*0be0*/  @P0 BRA `(.L_x_16) ;  /* 0x0000001800440947 */ /* 0x000fec0003800000 */
[----:B------:R-:W0:Y:S01]  /*0bf0*/  S2UR UR5, SR_CgaCtaId ;  /* 0x00000000000579c3 */ /* 0x000e220000008800 */
[----:B------:R-:W-:Y:S02]  /*0c00*/  UMOV UR4, 0x400 ;  /* 0x0000040000047882 */ /* 0x000fe40000000000 */
[----:B0-----:R-:W-:-:S09]  /*0c10*/  ULEA UR4, UR5, UR4, 0x18 ;  /* 0x0000000405047291 */ /* 0x001fd2000f8ec0ff */
[----:B------:R-:W0:Y:S04]  /*0c20*/  LDS.64 R4, [UR4+0x18] ;  /* 0x00001804ff047984 */ /* 0x000e280008000a00 */
[----:B-1----:R-:W1:Y:S04]  /*0c30*/  LDS.128 R8, [UR4+0x20] ;  /* 0x00002004ff087984 */ /* 0x002e680008000c00 */
[----:B------:R-:W2:Y:S01]  /*0c40*/  LDS.128 R12, [UR4+0x30] ;  /* 0x00003004ff0c7984 */ /* 0x000ea20008000c00 */
[----:B0-----:R-:W-:-:S03]  /*0c50*/  DADD R2, R2, R4 ;  /* 0x0000000002027229 */ /* 0x001fc60000000004 */
[----:B------:R-:W0:Y:S05]  /*0c60*/  LDS.128 R4, [UR4+0x40] ;  /* 0x00004004ff047984 */ /* 0x000e2a0008000c00 */
[----:B-1----:R-:W-:-:S08]  /*0c70*/  DADD R2, R2, R8 ;  /* 0x0000000002027229 */ /* 0x002fd00000000008 */
[----:B------:R-:W-:Y:S01]  /*0c80*/  DADD R2, R2, R10 ;  /* 0x0000000002027229 */ /* 0x000fe2000000000a */
[----:B------:R-:W1:Y:S07]  /*0c90*/  LDS.128 R8, [UR4+0x50] ;  /* 0x00005004ff087984 */ /* 0x000e6e0008000c00 */
[----:B--2---:R-:W-:-:S08]  /*0ca0*/  DADD R2, R2, R12 ;  /* 0x0000000002027229 */ /* 0x004fd0000000000c */
[----:B------:R-:W-:Y:S01]  /*0cb0*/  DADD R2, R2, R14 ;  /* 0x0000000002027229 */ /* 0x000fe2000000000e */
[----:B------:R-:W2:Y:S07]  /*0cc0*/  LDS.128 R12, [UR4+0x60] ;  /* 0x00006004ff0c7984 */ /* 0x000eae0008000c00 */
[----:B0-----:R-:W-:-:S08]  /*0cd0*/  DADD R2, R2, R4 ;  /* 0x0000000002027229 */ /* 0x001fd00000000004 */
[----:B------:R-:W-:Y:S01]  /*0ce0*/  DADD R2, R2, R6 ;  /* 0x0000000002027229 */ /* 0x000fe20000000006 */
[----:B------:R-:W0:Y:S07]  /*0cf0*/  LDS.128 R4, [UR4+0x70] ;  /* 0x00007004ff047984 */ /* 0x000e2e0008000c00 */
[----:B-1----:R-:W-:-:S08]  /*0d00*/  DADD R2, R2, R8 ;  /* 0x0000000002027229 */ /* 0x002fd00000000008 */
[----:B------:R-:W-:Y:S01]  /*0d10*/  DADD R2, R2, R10 ;  /* 0x0000000002027229 */ /* 0x000fe2000000000a */
[----:B------:R-:W1:Y:S07]  /*0d20*/  LDS.128 R8, [UR4+0x80] ;  /* 0x00008004ff087984 */ /* 0x000e6e0008000c00 */
[----:B--2---:R-:W-:-:S08]  /*0d30*/  DADD R2, R2, R12 ;  /* 0x0000000002027229 */ /* 0x004fd0000000000c */
[----:B------:R-:W-:-:S08]  /*0d40*/  DADD R2, R2, R14 ;  /* 0x0000000002027229 */ /* 0x000fd0000000000e */
[----:B0-----:R-:W-:-:S08]  /*0d50*/  DADD R2, R2, R4 ;  /* 0x0000000002027229 */ /* 0x001fd00000000004 */
[----:B------:R-:W-:-:S08]  /*0d60*/  DADD R2, R2, R6 ;  /* 0x0000000002027229 */ /* 0x000fd00000000006 */
[----:B-1----:R-:W-:-:S08]  /*0d70*/  DADD R2, R2, R8 ;  /* 0x0000000002027229 */ /* 0x002fd00000000008 */
[----:B------:R-:W-:Y:S01]  /*0d80*/  DADD R2, R2, R10 ;  /* 0x0000000002027229 */ /* 0x000fe2000000000a */
[----:B------:R-:W-:Y:S10]  /*0d90*/  BRA `(.L_x_16) ;  /* 0x0000001400d87947 */ /* 0x000ff40003800000 */
.L_x_15:
[----:B------:R-:W-:Y:S01]  /*0da0*/  LOP3.LUT R0, R5, 0x3e0, RZ, 0xc0, !PT ;  /* 0x000003e005007812 */ /* 0x000fe200078ec0ff */
[----:B------:R-:W0:Y:S03]  /*0db0*/  S2R R10, SR_LANEID ;  /* 0x00000000000a7919 */ /* 0x000e260000000000 */
[----:B------:R-:W-:Y:S01]  /*0dc0*/  LOP3.LUT R9, RZ, R0, RZ, 0x33, !PT ;  /* 0x00000000ff097212 */ /* 0x000fe200078e33ff */
[----:B------:R-:W-:-:S04]  /*0dd0*/  VIADD R7, R0, 0x20 ;  /* 0x0000002000077836 */ /* 0x000fc80000000000 */
[----:B------:R-:W-:Y:S01]  /*0de0*/  IMAD.IADD R9, R9, 0x1, R4 ;  /* 0x0000000109097824 */ /* 0x000fe200078e0204 */
[----:B------:R-:W-:-:S04]  /*0df0*/  ISETP.GT.AND P0, PT, R7, R4, PT ;  /* 0x000000040700720c */ /* 0x000fc80003f04270 */
[----:B------:R-:W-:-:S05]  /*0e00*/  SEL R11, R9, 0x1f, P0 ;  /* 0x0000001f090b7807 */ /* 0x000fca0000000000 */
[----:B-----5:R-:W-:Y:S04]  /*0e10*/  SHFL.DOWN PT, R6, R2, 0x1, R11 ;  /* 0x0820000002067989 */ /* 0x020fe800000e000b */
[----:B------:R-:W1:Y:S01]  /*0e20*/  SHFL.DOWN PT, R7, R3, 0x1, R11 ;  /* 0x0820000003077989 */ /* 0x000e6200000e000b */
[C---:B0-----:R-:W-:Y:S01]  /*0e30*/  ISETP.GE.AND P0, PT, R10.reuse, R11, PT ;  /* 0x0000000b0a00720c */ /* 0x041fe20003f06270 */
[C---:B------:R-:W-:Y:S01]  /*0e40*/  VIADD R0, R10.reuse, 0x2 ;  /* 0x000000020a007836 */ /* 0x040fe20000000000 */
[----:B------:R-:W-:Y:S01]  /*0e50*/  ISETP.NE.AND P1, PT, R10, RZ, PT ;  /* 0x000000ff0a00720c */ /* 0x000fe20003f25270 */
[----:B-1----:R-:W-:-:S12]  /*0e60*/  DADD R6, R6, R2 ;  /* 0x0000000006067229 */ /* 0x002fd80000000002 */
[----:B------:R-:W0:Y:S01]  /*0e70*/  @!P1 S2R R12, SR_CgaCtaId ;  /* 0x00000000000c9919 */ /* 0x000e220000008800 */
[----:B------:R-:W-:Y:S02]  /*0e80*/  FSEL R8, R6, R2, !P0 ;  /* 0x0000000206087208 */ /* 0x000fe40004000000 */
[----:B------:R-:W-:Y:S02]  /*0e90*/  FSEL R9, R7, R3, !P0 ;  /* 0x0000000307097208 */ /* 0x000fe40004000000 */
[----:B------:R-:W-:Y:S01]  /*0ea0*/  ISETP.GT.AND P0, PT, R0, R11, PT ;  /* 0x0000000b0000720c */ /* 0x000fe20003f04270 */
[----:B------:R-:W-:Y:S01]  /*0eb0*/  SHFL.DOWN PT, R6, R8, 0x2, R11 ;  /* 0x0840000008067989 */ /* 0x000fe200000e000b */
[----:B------:R-:W-:-:S03]  /*0ec0*/  VIADD R0, R10, 0x4 ;  /* 0x000000040a007836 */ /* 0x000fc60000000000 */
[----:B------:R-:W1:Y:S02]  /*0ed0*/  SHFL.DOWN PT, R7, R9, 0x2, R11 ;  /* 0x0840000009077989 */ /* 0x000e6400000e000b */
[----:B-1----:R-:W-:-:S10]  /*0ee0*/  DADD R6, R6, R8 ;  /* 0x0000000006067229 */ /* 0x002fd40000000008 */
[----:B------:R-:W-:Y:S02]  /*0ef0*/  FSEL R6, R8, R6, P0 ;  /* 0x0000000608067208 */ /* 0x000fe40000000000 */
[----:B------:R-:W-:Y:S02]  /*0f00*/  FSEL R7, R9, R7, P0 ;  /* 0x0000000709077208 */ /* 0x000fe40000000000 */
        /* <DEDUP_REMOVED lines=16> */
[----:B------:R-:W-:Y:S02]  /*1010*/  @!P1 MOV R9, 0x400 ;  /* 0x0000040000099802 */ /* 0x000fe40000000f00 */
[----:B------:R-:W-:Y:S01]  /*1020*/  @!P1 SHF.R.U32.HI R8, RZ, 0x2, R5 ;  /* 0x00000002ff089819 */ /* 0x000fe20000011605 */
[----:B------:R-:W1:Y:S01]  /*1030*/  SHFL.DOWN PT, R3, R7, 0x10, R11 ;  /* 0x0a00000007037989 */ /* 0x000e6200000e000b */
[----:B0-----:R-:W-:-:S02]  /*1040*/  @!P1 LEA R9, R12, R9, 0x18 ;  /* 0x000000090c099211 */ /* 0x001fc400078ec0ff */
[----:B------:R-:W-:-:S05]  /*1050*/  @!P1 LOP3.LUT R8, R8, 0xf8, RZ, 0xc0, !PT ;  /* 0x000000f808089812 */ /* 0x000fca00078ec0ff */
[----:B------:R-:W-:Y:S01]  /*1060*/  @!P1 IMAD.IADD R9, R8, 0x1, R9 ;  /* 0x0000000108099824 */ /* 0x000fe200078e0209 */
[----:B-1----:R-:W-:-:S10]  /*1070*/  DADD R2, R2, R6 ;  /* 0x0000000002027229 */ /* 0x002fd40000000006 */
[----:B------:R-:W-:Y:S02]  /*1080*/  FSEL R2, R6, R2, P0 ;  /* 0x0000000206027208 */ /* 0x000fe40000000000 */
[----:B------:R-:W-:Y:S02]  /*1090*/  FSEL R3, R7, R3, P0 ;  /* 0x0000000307037208 */ /* 0x000fe40000000000 */
[----:B------:R-:W-:-:S03]  /*10a0*/  ISETP.NE.AND P0, PT, R5, RZ, PT ;  /* 0x000000ff0500720c */ /* 0x000fc60003f05270 */
[----:B------:R0:W-:Y:S01]  /*10b0*/  @!P1 STS.64 [R9+0x10], R2 ;  /* 0x0000100209009388 */ /* 0x0001e20000000a00 */
[----:B------:R-:W-:Y:S09]  /*10c0*/  BAR.SYNC.DEFER_BLOCKING 0x0 ;  /* 0x0000000000007b1d */ /* 0x000ff20000010000 */
[----:B------:R-:W-:Y:S05]  /*10d0*/  @P0 BRA `(.L_x_16) ;  /* 0x0000001400080947 */ /* 0x000fea0003800000 */
[----:B------:R-:W1:Y:S01]  /*10e0*/  S2UR UR5, SR_CgaCtaId ;  /* 0x00000000000579c3 */ /* 0x000e620000008800 */
[----:B------:R-:W-:Y:S01]  /*10f0*/  UMOV UR4, 0x400 ;  /* 0x0000040000047882 */ /* 0x000fe20000000000 */
[----:B------:R-:W-:Y:S01]  /*1100*/  ISETP.GT.AND P1, PT, R4, 0x20, PT ;  /* 0x000000200400780c */ /* 0x000fe20003f24270 */
[----:B-1----:R-:W-:-:S09]  /*1110*/  ULEA UR4, UR5, UR4, 0x18 ;  /* 0x0000000405047291 */ /* 0x002fd2000f8ec0ff */
[----:B------:R-:W1:Y:S04]  /*1120*/  LDS.64 R6, [UR4+0x18] ;  /* 0x00001804ff067984 */ /* 0x000e680008000a00 */
[----:B------:R-:W2:Y:S04]  /*1130*/  LDS.128 R12, [UR4+0x20] ;  /* 0x00002004ff0c7984 */ /* 0x000ea80008000c00 */
[----:B0-----:R-:W0:Y:S01]  /*1140*/  LDS.128 R8, [UR4+0x30] ;  /* 0x00003004ff087984 */ /* 0x001e220008000c00 */
[----:B-1----:R-:W-:-:S10]  /*1150*/  DADD R6, R2, R6 ;  /* 0x0000000002067229 */ /* 0x002fd40000000006 */
[----:B------:R-:W-:Y:S02]  /*1160*/  FSEL R2, R6, R2, P1 ;  /* 0x0000000206027208 */ /* 0x000fe40000800000 */
[----:B------:R-:W-:Y:S02]  /*1170*/  FSEL R3, R7, R3, P1 ;  /* 0x0000000307037208 */ /* 0x000fe40000800000 */
[----:B------:R-:W-:-:S04]  /*1180*/  ISETP.GT.AND P1, PT, R4, 0x40, PT ;  /* 0x000000400400780c */ /* 0x000fc80003f24270 */
[----:B--2---:R-:W-:-:S10]  /*1190*/  DADD R12, R12, R2 ;  /* 0x000000000c0c7229 */ /* 0x004fd40000000002 */
[----:B------:R-:W-:Y:S02]  /*11a0*/  FSEL R2, R12, R2, P1 ;  /* 0x000000020c027208 */ /* 0x000fe40000800000 */
[----:B------:R-:W-:Y:S02]  /*11b0*/  FSEL R3, R13, R3, P1 ;  /* 0x000000030d037208 */ /* 0x000fe40000800000 */
[----:B------:R-:W-:-:S04]  /*11c0*/  ISETP.GT.AND P1, PT, R4, 0x60, PT ;  /* 0x000000600400780c */ /* 0x000fc80003f24270 */
[----:B------:R-:W-:-:S10]  /*11d0*/  DADD R14, R2, R14 ;  /* 0x00000000020e7229 */ /* 0x000fd4000000000e */
[----:B------:R-:W-:Y:S02]  /*11e0*/  FSEL R2, R14, R2, P1 ;  /* 0x000000020e027208 */ /* 0x000fe40000800000 */
[----:B------:R-:W-:Y:S02]  /*11f0*/  FSEL R3, R15, R3, P1 ;  /* 0x000000030f037208 */ /* 0x000fe40000800000 */
[----:B------:R-:W1:Y:S01]  /*1200*/  LDS.128 R12, [UR4+0x40] ;  /* 0x00004004ff0c7984 */ /* 0x000e620008000c00 */
[----:B------:R-:W-:-:S03]  /*1210*/  ISETP.GT.AND P1, PT, R4, 0x80, PT ;  /* 0x000000800400780c */ /* 0x000fc60003f24270 */
[----:B0-----:R-:W-:-:S10]  /*1220*/  DADD R8, R8, R2 ;  /* 0x0000000008087229 */ /* 0x001fd40000000002 */
[----:B------:R-:W-:Y:S02]  /*1230*/  FSEL R2, R8, R2, P1 ;  /* 0x0000000208027208 */ /* 0x000fe40000800000 */
[----:B------:R-:W-:Y:S02]  /*1240*/  FSEL R3, R9, R3, P1 ;  /* 0x0000000309037208 */ /* 0x000fe40000800000 */
[----:B------:R-:W-:-:S04]  /*1250*/  ISETP.GT.AND P1, PT, R4, 0xa0, PT ;  /* 0x000000a00400780c */ /* 0x000fc80003f24270 */
[----:B------:R-:W-:-:S10]  /*1260*/  DADD R10, R2, R10 ;  /* 0x00000000020a7229 */ /* 0x000fd4000000000a */
[----:B------:R-:W-:Y:S02]  /*1270*/  FSEL R2, R10, R2, P1 ;  /* 0x000000020a027208 */ /* 0x000fe40000800000 */
[----:B------:R-:W-:Y:S02]  /*1280*/  FSEL R3, R11, R3, P1 ;  /* 0x000000030b037208 */ /* 0x000fe40000800000 */
[----:B------:R-:W0:Y:S01]  /*1290*/  LDS.128 R8, [UR4+0x50] ;  /* 0x00005004ff087984 */ /* 0x000e220008000c00 */
[----:B------:R-:W-:-:S03]  /*12a0*/  ISETP.GT.AND P1, PT, R4, 0xc0, PT ;  /* 0x000000c00400780c */ /* 0x000fc60003f24270 */
[----:B-1----:R-:W-:-:S10]  /*12b0*/  DADD R12, R12, R2 ;  /* 0x000000000c0c7229 */ /* 0x002fd40000000002 */
        /* <DEDUP_REMOVED lines=33> */
[----:B------:R-:W-:-:S04]  /*14d0*/  ISETP.GT.AND P1, PT, R4, 0x1c0, PT ;  /* 0x000001c00400780c */ /* 0x000fc80003f24270 */
[----:B-1----:R-:W-:-:S10]  /*14e0*/  DADD R12, R12, R2 ;  /* 0x000000000c0c7229 */ /* 0x002fd40000000002 */
[----:B------:R-:W-:Y:S02]  /*14f0*/  FSEL R2, R12, R2, P1 ;  /* 0x000000020c027208 */ /* 0x000fe40000800000 */
[----:B------:R-:W-:Y:S02]  /*1500*/  FSEL R3, R13, R3, P1 ;  /* 0x000000030d037208 */ /* 0x000fe40000800000 */
[----:B------:R-:W-:-:S04]  /*1510*/  ISETP.GT.AND P1, PT, R4, 0x1e0, PT ;  /* 0x000001e00400780c */ /* 0x000fc80003f24270 */
[----:B------:R-:W-:-:S10]  /*1520*/  DADD R14, R2, R14 ;  /* 0x00000000020e7229 */ /* 0x000fd4000000000e */
[----:B------:R-:W-:Y:S02]  /*1530*/  FSEL R2, R14, R2, P1 ;  /* 0x000000020e027208 */ /* 0x000fe40000800000 */
[----:B------:R-:W-:Y:S01]  /*1540*/  FSEL R3, R15, R3, P1 ;  /* 0x000000030f037208 */ /* 0x000fe20000800000 */
[----:B------:R-:W-:Y:S06]  /*1550*/  BRA `(.L_x_16) ;  /* 0x0000000c00e87947 */ /* 0x000fec0003800000 */
.L_x_2:
[----:B------:R-:W0:Y:S01]  /*1560*/  S2R R41, SR_TID.X ;  /* 0x0000000000297919 */ /* 0x000e220000002100 */
[----:B------:R-:W1:Y:S02]  /*1570*/  LDCU.64 UR4, c[0x0][0x380] ;  /* 0x00007000ff0477ac */ /* 0x000e640008000a00 */
[----:B-1----:R-:W-:Y:S02]  /*1580*/  IMAD.U32 R2, RZ, RZ, UR4 ;  /* 0x00000004ff027e24 */ /* 0x002fe4000f8e00ff */
[----:B------:R-:W-:Y:S02]  /*1590*/  IMAD.U32 R3, RZ, RZ, UR5 ;  /* 0x00000005ff037e24 */ /* 0x000fe4000f8e00ff */
[----:B0-----:R-:W-:-:S05]  /*15a0*/  IMAD.WIDE.U32 R18, R41, 0x8, R2 ;  /* 0x0000000829127825 */ /* 0x001fca00078e0002 */
[----:B------:R-:W2:Y:S04]  /*15b0*/  LDG.E.64.CONSTANT R20, desc[UR6][R18.64] ;  /* 0x0000000612147981 */ /* 0x000ea8000c1e9b00 */
[----:B------:R-:W2:Y:S04]  /*15c0*/  LDG.E.64.CONSTANT R6, desc[UR6][R18.64+0x1000] ;  /* 0x0010000612067981 */ /* 0x000ea8000c1e9b00 */
[----:B------:R-:W3:Y:S04]  /*15d0*/  LDG.E.64.CONSTANT R8, desc[UR6][R18.64+0x2000] ;  /* 0x0020000612087981 */ /* 0x000ee8000c1e9b00 */
[----:B------:R-:W4:Y:S04]  /*15e0*/  LDG.E.64.CONSTANT R10, desc[UR6][R18.64+0x3000] ;  /* 0x00300006120a7981 */ /* 0x000f28000c1e9b00 */
[----:B------:R-:W5:Y:S04]  /*15f0*/  LDG.E.64.CONSTANT R12, desc[UR6][R18.64+0x4000] ;  /* 0x00400006120c7981 */ /* 0x000f68000c1e9b00 */
[----:B------:R-:W5:Y:S04]  /*1600*/  LDG.E.64.CONSTANT R14, desc[UR6][R18.64+0x5000] ;  /* 0x00500006120e7981 */ /* 0x000f68000c1e9b00 */
[----:B------:R-:W5:Y:S01]  /*1610*/  LDG.E.64.CONSTANT R16, desc[UR6][R18.64+0x6000] ;  /* 0x0060000612107981 */ /* 0x000f62000c1e9b00 */
[----:B------:R-:W-:Y:S01]  /*1620*/  ISETP.GE.U32.AND P0, PT, R4, 0x1c00, PT ;  /* 0x00001c000400780c */ /* 0x000fe20003f06070 */
[----:B------:R-:W-:Y:S01]  /*1630*/  UMOV UR4, 0xe00 ;  /* 0x00000e0000047882 */ /* 0x000fe20000000000 */
[----:B--2---:R-:W-:-:S08]  /*1640*/  DADD R6, R20, R6 ;  /* 0x0000000014067229 */ /* 0x004fd00000000006 */
[----:B---3--:R-:W-:-:S08]  /*1650*/  DADD R6, R8, R6 ;  /* 0x0000000008067229 */ /* 0x008fd00000000006 */
[----:B----4-:R-:W-:-:S08]  /*1660*/  DADD R6, R10, R6 ;  /* 0x000000000a067229 */ /* 0x010fd00000000006 */
[----:B-----5:R-:W-:-:S08]  /*1670*/  DADD R6, R12, R6 ;  /* 0x000000000c067229 */ /* 0x020fd00000000006 */
[----:B------:R-:W-:-:S08]  /*1680*/  DADD R6, R14, R6 ;  /* 0x000000000e067229 */ /* 0x000fd00000000006 */
[----:B------:R-:W-:Y:S01]  /*1690*/  DADD R6, R16, R6 ;  /* 0x0000000010067229 */ /* 0x000fe20000000006 */
[----:B------:R-:W-:Y:S10]  /*16a0*/  @!P0 BRA `(.L_x_17) ;  /* 0x00000000006c8947 */ /* 0x000ff40003800000 */
[----:B------:R-:W0:Y:S01]  /*16b0*/  LDC R22, c[0x0][0x390] ;  /* 0x0000e400ff167b82 */ /* 0x000e220000000800 */
[----:B------:R-:W-:Y:S01]  /*16c0*/  VIADD R23, R4, 0xfffff200 ;  /* 0xfffff20004177836 */ /* 0x000fe20000000000 */
[----:B------:R-:W-:-:S06]  /*16d0*/  UMOV UR4, 0xe00 ;  /* 0x00000e0000047882 */ /* 0x000fcc0000000000 */
[----:B------:R-:W1:Y:S02]  /*16e0*/  LDC.64 R2, c[0x0][0x380] ;  /* 0x0000e000ff027b82 */ /* 0x000e640000000a00 */
.L_x_19:
[----:B------:R-:W-:-:S04]  /*16f0*/  VIADD R9, R41, UR4 ;  /* 0x0000000429097c36 */ /* 0x000fc80008000000 */
[----:B-1----:R-:W-:-:S05]  /*1700*/  IMAD.WIDE.U32 R8, R9, 0x8, R2 ;  /* 0x0000000809087825 */ /* 0x002fca00078e0002 */
[----:B------:R-:W2:Y:S04]  /*1710*/  LDG.E.64.CONSTANT R4, desc[UR6][R8.64] ;  /* 0x0000000608047981 */ /* 0x000ea8000c1e9b00 */
[----:B------:R-:W3:Y:S04]  /*1720*/  LDG.E.64.CONSTANT R10, desc[UR6][R8.64+0x1000] ;  /* 0x00100006080a7981 */ /* 0x000ee8000c1e9b00 */
[----:B------:R-:W4:Y:S04]  /*1730*/  LDG.E.64.CONSTANT R12, desc[UR6][R8.64+0x2000] ;  /* 0x00200006080c7981 */ /* 0x000f28000c1e9b00 */
[----:B------:R-:W5:Y:S04]  /*1740*/  LDG.E.64.CONSTANT R14, desc[UR6][R8.64+0x3000] ;  /* 0x00300006080e7981 */ /* 0x000f68000c1e9b00 */
[----:B------:R-:W5:Y:S04]  /*1750*/  LDG.E.64.CONSTANT R16, desc[UR6][R8.64+0x4000] ;  /* 0x0040000608107981 */ /* 0x000f68000c1e9b00 */
[----:B------:R-:W5:Y:S04]  /*1760*/  LDG.E.64.CONSTANT R18, desc[UR6][R8.64+0x5000] ;  /* 0x0050000608127981 */ /* 0x000f68000c1e9b00 */
[----:B------:R-:W5:Y:S01]  /*1770*/  LDG.E.64.CONSTANT R20, desc[UR6][R8.64+0x6000] ;  /* 0x0060000608147981 */ /* 0x000f62000c1e9b00 */
[----:B--2---:R-:W-:-:S08]  /*1780*/  DADD R4, R4, R6 ;  /* 0x0000000004047229 */ /* 0x004fd00000000006 */
[----:B---3--:R-:W-:-:S08]  /*1790*/  DADD R4, R10, R4 ;  /* 0x000000000a047229 */ /* 0x008fd00000000004 */
[----:B----4-:R-:W-:-:S08]  /*17a0*/  DADD R4, R12, R4 ;  /* 0x000000000c047229 */ /* 0x010fd00000000004 */
[----:B-----5:R-:W-:-:S08]  /*17b0*/  DADD R4, R14, R4 ;  /* 0x000000000e047229 */ /* 0x020fd00000000004 */
[----:B------:R-:W-:Y:S01]  /*17c0*/  DADD R16, R16, R4 ;  /* 0x0000000010107229 */ /* 0x000fe20000000004 */
[----:B0-----:R-:W-:-:S04]  /*17d0*/  IMAD.MOV.U32 R4, RZ, RZ, R22 ;  /* 0x000000ffff047224 */ /* 0x001fc800078e0016 */
[----:B------:R-:W-:-:S03]  /*17e0*/  VIADD R0, R4, -UR4 ;  /* 0x8000000404007c36 */ /* 0x000fc60008000000 */
[----:B------:R-:W-:Y:S02]  /*17f0*/  DADD R16, R18, R16 ;  /* 0x0000000012107229 */ /* 0x000fe40000000010 */
[----:B------:R-:W-:-:S06]  /*1800*/  ISETP.GE.AND P0, PT, R0, 0xe00, PT ;  /* 0x00000e000000780c */ /* 0x000fcc0003f06270 */
[----:B------:R-:W-:-:S07]  /*1810*/  DADD R6, R20, R16 ;  /* 0x0000000014067229 */ /* 0x000fce0000000010 */
[----:B------:R-:W-:Y:S05]  /*1820*/  @!P0 BRA `(.L_x_18) ;  /* 0x00000008001c8947 */ /* 0x000fea0003800000 */
[----:B------:R-:W-:-:S06]  /*1830*/  UIADD3 UR4, UPT, UPT, UR4, 0xe00, URZ ;  /* 0x00000e0004047890 */ /* 0x000fcc000fffe0ff */
[----:B------:R-:W-:-:S13]  /*1840*/  ISETP.LT.AND P0, PT, R23, UR4, PT ;  /* 0x0000000417007c0c */ /* 0x000fda000bf01270 */
[----:B------:R-:W-:Y:S05]  /*1850*/  @!P0 BRA `(.L_x_19) ;  /* 0xfffffffc00a48947 */ /* 0x000fea000383ffff */
.L_x_17:
[----:B------:R-:W-:-:S13]  /*1860*/  ISETP.LE.AND P0, PT, R4, UR4, PT ;  /* 0x0000000404007c0c */ /* 0x000fda000bf03270 */
[----:B------:R-:W-:Y:S05]  /*1870*/  @P0 BRA `(.L_x_18) ;  /* 0x0000000800080947 */ /* 0x000fea0003800000 */
[----:B------:R-:W-:Y:S01]  /*1880*/  VIADD R0, R4, -UR4 ;  /* 0x8000000404007c36 */ /* 0x000fe20008000000 */
[----:B------:R-:W-:Y:S04]  /*1890*/  BSSY.RECONVERGENT B1, `(.L_x_18) ;  /* 0x0000080000017945 */ /* 0x000fe80003800200 */
[----:B------:R-:W-:-:S13]  /*18a0*/  ISETP.GE.AND P0, PT, R41, R0, PT ;  /* 0x000000002900720c */ /* 0x000fda0003f06270 */
[----:B------:R-:W-:Y:S05]  /*18b0*/  @P0 BRA `(.L_x_20) ;  /* 0x0000000400f40947 */ /* 0x000fea0003800000 */
[----:B------:R-:W-:Y:S01]  /*18c0*/  LOP3.LUT R5, RZ, R41, RZ, 0x33, !PT ;  /* 0x00000029ff057212 */ /* 0x000fe200078e33ff */
[----:B------:R-:W-:Y:S01]  /*18d0*/  BSSY.RECONVERGENT B2, `(.L_x_21) ;  /* 0x0000014000027945 */ /* 0x000fe20003800200 */
[----:B------:R-:W-:Y:S02]  /*18e0*/  IMAD.MOV.U32 R45, RZ, RZ, R41 ;  /* 0x000000ffff2d7224 */ /* 0x000fe400078e0029 */
[----:B------:R-:W-:-:S04]  /*18f0*/  IADD3 R4, PT, PT, R4, -UR4, R5 ;  /* 0x8000000404047c10 */ /* 0x000fc8000fffe005 */
[C---:B------:R-:W-:Y:S02]  /*1900*/  LOP3.LUT R5, R4.reuse, 0x600, RZ, 0xc0, !PT ;  /* 0x0000060004057812 */ /* 0x040fe400078ec0ff */
[----:B------:R-:W-:Y:S02]  /*1910*/  ISETP.GE.U32.AND P1, PT, R4, 0x600, PT ;  /* 0x000006000400780c */ /* 0x000fe40003f26070 */
[----:B------:R-:W-:-:S13]  /*1920*/  ISETP.NE.AND P0, PT, R5, 0x600, PT ;  /* 0x000006000500780c */ /* 0x000fda0003f05270 */
[----:B------:R-:W-:Y:S05]  /*1930*/  @!P0 BRA `(.L_x_22) ;  /* 0x0000000000348947 */ /* 0x000fea0003800000 */
[----:B------:R-:W-:Y:S01]  /*1940*/  LEA.HI R4, R4, 0x1, RZ, 0x17 ;  /* 0x0000000104047811 */ /* 0x000fe200078fb8ff */
[----:B------:R-:W-:Y:S02]  /*1950*/  VIADD R9, R41, UR4 ;  /* 0x0000000429097c36 */ /* 0x000fe40008000000 */
[----:B------:R-:W-:Y:S01]  /*1960*/  IMAD.MOV.U32 R45, RZ, RZ, R41 ;  /* 0x000000ffff2d7224 */ /* 0x000fe200078e0029 */
[----:B------:R-:W-:-:S05]  /*1970*/  LOP3.LUT R4, R4, 0x3, RZ, 0xc0, !PT ;  /* 0x0000000304047812 */ /* 0x000fca00078ec0ff */
[----:B------:R-:W-:-:S07]  /*1980*/  IMAD.MOV R8, RZ, RZ, -R4 ;  /* 0x000000ffff087224 */ /* 0x000fce00078e0a04 */
.L_x_23:
[----:B------:R-:W-:-:S06]  /*1990*/  IMAD.WIDE.U32 R4, R9, 0x8, R2 ;  /* 0x0000000809047825 */ /* 0x000fcc00078e0002 */
[----:B------:R-:W2:Y:S01]  /*19a0*/  LDG.E.64.CONSTANT R4, desc[UR6][R4.64] ;  /* 0x0000000604047981 */ /* 0x000ea2000c1e9b00 */
[----:B------:R-:W-:Y:S02]  /*19b0*/  VIADD R8, R8, 0x1 ;  /* 0x0000000108087836 */ /* 0x000fe40000000000 */
[----:B------:R-:W-:Y:S02]  /*19c0*/  VIADD R45, R45, 0x200 ;  /* 0x000002002d2d7836 */ /* 0x000fe40000000000 */
[----:B------:R-:W-:Y:S01]  /*19d0*/  VIADD R9, R9, 0x200 ;  /* 0x0000020009097836 */ /* 0x000fe20000000000 */
[----:B------:R-:W-:Y:S01]  /*19e0*/  ISETP.NE.AND P0, PT, R8, RZ, PT ;  /* 0x000000ff0800720c */ /* 0x000fe20003f05270 */
[----:B--2---:R-:W-:-:S12]  /*19f0*/  DADD R6, R4, R6 ;  /* 0x0000000004067229 */ /* 0x004fd80000000006 */
[----:B------:R-:W-:Y:S05]  /*1a00*/  @P0 BRA `(.L_x_23) ;  /* 0xfffffffc00e00947 */ /* 0x000fea000383ffff */
.L_x_22:
[----:B------:R-:W-:Y:S05]  /*1a10*/  BSYNC.RECONVERGENT B2 ;  /* 0x0000000000027941 */ /* 0x000fea0003800200 */
.L_x_21:
[----:B------:R-:W-:Y:S05]  /*1a20*/  @!P1 BRA `(.L_x_20) ;  /* 0x0000000400989947 */ /* 0x000fea0003800000 */
[----:B------:R-:W0:Y:S01]  /*1a30*/  LDCU.64 UR8, c[0x0][0x380] ;  /* 0x00007000ff0877ac */ /* 0x000e220008000a00 */
[----:B------:R-:W-:Y:S01]  /*1a40*/  IMAD.IADD R9, R0, 0x1, -R45 ;  /* 0x0000000100097824 */ /* 0x000fe200078e0a2d */
[C---:B------:R-:W-:Y:S01]  /*1a50*/  IADD3 R5, P0, PT, R45.reuse, UR4, RZ ;  /* 0x000000042d057c10 */ /* 0x040fe2000ff1e0ff */
[----:B------:R-:W-:Y:S01]  /*1a60*/  BSSY.RECONVERGENT B2, `(.L_x_24) ;  /* 0x0000039000027945 */ /* 0x000fe20003800200 */
[----:B------:R-:W-:Y:S02]  /*1a70*/  VIADD R43, R45, UR4 ;  /* 0x000000042d2b7c36 */ /* 0x000fe40008000000 */
[----:B------:R-:W-:Y:S01]  /*1a80*/  ISETP.GT.AND P1, PT, R9, 0x1800, PT ;  /* 0x000018000900780c */ /* 0x000fe20003f24270 */
[----:B------:R-:W-:Y:S01]  /*1a90*/  IMAD.X R8, RZ, RZ, RZ, P0 ;  /* 0x000000ffff087224 */ /* 0x000fe200000e06ff */
[----:B0-----:R-:W-:-:S04]  /*1aa0*/  LEA R4, P0, R5, UR8, 0x3 ;  /* 0x0000000805047c11 */ /* 0x001fc8000f8018ff */
[----:B------:R-:W-:Y:S02]  /*1ab0*/  LEA.HI.X R5, R5, UR9, R8, 0x3, P0 ;  /* 0x0000000905057c11 */ /* 0x000fe400080f1c08 */
[----:B------:R-:W-:-:S05]  /*1ac0*/  IADD3 R4, P0, PT, R4, 0x2000, RZ ;  /* 0x0000200004047810 */ /* 0x000fca0007f1e0ff */
[----:B------:R-:W-:Y:S01]  /*1ad0*/  IMAD.X R5, RZ, RZ, R5, P0 ;  /* 0x000000ffff057224 */ /* 0x000fe200000e0605 */
[----:B------:R-:W-:Y:S01]  /*1ae0*/  PLOP3.LUT P0, PT, PT, PT, PT, 0x80, 0x8 ;  /* 0x000000000008781c */ /* 0x000fe20003f0f070 */
[----:B------:R-:W-:-:S12]  /*1af0*/  @!P1 BRA `(.L_x_25) ;  /* 0x0000000000bc9947 */ /* 0x000fd80003800000 */
[----:B------:R-:W-:Y:S01]  /*1b00*/  PLOP3.LUT P0, PT, PT, PT, PT, 0x8, 0x80 ;  /* 0x000000000080781c */ /* 0x000fe20003f0e170 */
[----:B------:R-:W-:-:S12]  /*1b10*/  VIADD R40, R0, 0xffffe800 ;  /* 0xffffe80000287836 */ /* 0x000fd80000000000 */
.L_x_26:
[C---:B------:R-:W-:Y:S01]  /*1b20*/  IMAD.WIDE.U32 R38, R43.reuse, 0x8, R2 ;  /* 0x000000082b267825 */ /* 0x040fe200078e0002 */
[----:B------:R-:W2:Y:S04]  /*1b30*/  LDG.E.64.CONSTANT R8, desc[UR6][R4.64+-0x1000] ;  /* 0xfff0000604087981 */ /* 0x000ea8000c1e9b00 */
[----:B------:R-:W3:Y:S04]  /*1b40*/  LDG.E.64.CONSTANT R10, desc[UR6][R4.64] ;  /* 0x00000006040a7981 */ /* 0x000ee8000c1e9b00 */
[----:B------:R-:W4:Y:S01]  /*1b50*/  LDG.E.64.CONSTANT R38, desc[UR6][R38.64] ;  /* 0x0000000626267981 */ /* 0x000f22000c1e9b00 */
[----:B------:R-:W-:-:S03]  /*1b60*/  VIADD R15, R43, 0x800 ;  /* 0x000008002b0f7836 */ /* 0x000fc60000000000 */
[----:B------:R-:W5:Y:S01]  /*1b70*/  LDG.E.64.CONSTANT R12, desc[UR6][R4.64+0x1000] ;  /* 0x00100006040c7981 */ /* 0x000f62000c1e9b00 */
[----:B------:R-:W-:-:S03]  /*1b80*/  IMAD.WIDE.U32 R14, R15, 0x8, R2 ;  /* 0x000000080f0e7825 */ /* 0x000fc600078e0002 */
[----:B------:R-:W5:Y:S04]  /*1b90*/  LDG.E.64.CONSTANT R16, desc[UR6][R4.64+0x3000] ;  /* 0x0030000604107981 */ /* 0x000f68000c1e9b00 */
[----:B------:R-:W5:Y:S04]  /*1ba0*/  LDG.E.64.CONSTANT R14, desc[UR6][R14.64] ;  /* 0x000000060e0e7981 */ /* 0x000f68000c1e9b00 */
[----:B------:R-:W5:Y:S01]  /*1bb0*/  LDG.E.64.CONSTANT R18, desc[UR6][R4.64+0x4000] ;  /* 0x0040000604127981 */ /* 0x000f62000c1e9b00 */
        /* <DEDUP_REMOVED lines=11> */
[----:B------:R-:W5:Y:S04]  /*1c70*/  LDG.E.64.CONSTANT R34, desc[UR6][R4.64+0xc000] ;  /* 0x00c0000604227981 */ /* 0x000f68000c1e9b00 */
[----:B------:R0:W5:Y:S01]  /*1c80*/  LDG.E.64.CONSTANT R36, desc[UR6][R4.64+0xd000] ;  /* 0x00d0000604247981 */ /* 0x000162000c1e9b00 */
[----:B------:R-:W-:-:S05]  /*1c90*/  VIADD R45, R45, 0x2000 ;  /* 0x000020002d2d7836 */ /* 0x000fca0000000000 */
[----:B------:R-:W-:Y:S02]  /*1ca0*/  ISETP.GE.AND P1, PT, R45, R40, PT ;  /* 0x000000282d00720c */ /* 0x000fe40003f26270 */
[----:B0-----:R-:W-:Y:S01]  /*1cb0*/  IADD3 R4, P2, PT, R4, 0x10000, RZ ;  /* 0x0001000004047810 */ /* 0x001fe20007f5e0ff */
[----:B------:R-:W-:-:S04]  /*1cc0*/  VIADD R43, R43, 0x2000 ;  /* 0x000020002b2b7836 */ /* 0x000fc80000000000 */
[----:B------:R-:W-:Y:S01]  /*1cd0*/  IMAD.X R5, RZ, RZ, R5, P2 ;  /* 0x000000ffff057224 */ /* 0x000fe200010e0605 */
[----:B----4-:R-:W-:-:S08]  /*1ce0*/  DADD R38, R38, R6 ;  /* 0x0000000026267229 */ /* 0x010fd00000000006 */
[----:B--2---:R-:W-:-:S08]  /*1cf0*/  DADD R8, R38, R8 ;  /* 0x0000000026087229 */ /* 0x004fd00000000008 */
[----:B---3--:R-:W-:-:S08]  /*1d00*/  DADD R8, R8, R10 ;  /* 0x0000000008087229 */ /* 0x008fd0000000000a */
[----:B-----5:R-:W-:-:S08]  /*1d10*/  DADD R8, R8, R12 ;  /* 0x0000000008087229 */ /* 0x020fd0000000000c */
        /* <DEDUP_REMOVED lines=13> */
.L_x_25:
[----:B------:R-:W-:Y:S05]  /*1df0*/  BSYNC.RECONVERGENT B2 ;  /* 0x0000000000027941 */ /* 0x000fea0003800200 */
.L_x_24:
[----:B------:R-:W-:Y:S01]  /*1e00*/  IMAD.IADD R8, R0, 0x1, -R45 ;  /* 0x0000000100087824 */ /* 0x000fe200078e0a2d */
[----:B------:R-:W-:Y:S04]  /*1e10*/  BSSY.RECONVERGENT B2, `(.L_x_27) ;  /* 0x000001c000027945 */ /* 0x000fe80003800200 */
[----:B------:R-:W-:-:S13]  /*1e20*/  ISETP.GT.AND P1, PT, R8, 0x800, PT ;  /* 0x000008000800780c */ /* 0x000fda0003f24270 */
[----:B------:R-:W-:Y:S05]  /*1e30*/  @!P1 BRA `(.L_x_28) ;  /* 0x0000000000649947 */ /* 0x000fea0003800000 */
        /* <DEDUP_REMOVED lines=9> */
[----:B------:R-:W5:Y:S04]  /*1ed0*/  LDG.E.64.CONSTANT R22, desc[UR6][R4.64+0x4000] ;  /* 0x0040000604167981 */ /* 0x000f68000c1e9b00 */
[----:B------:R0:W5:Y:S01]  /*1ee0*/  LDG.E.64.CONSTANT R8, desc[UR6][R4.64+0x5000] ;  /* 0x0050000604087981 */ /* 0x000162000c1e9b00 */
[----:B------:R-:W-:Y:S01]  /*1ef0*/  PLOP3.LUT P0, PT, PT, PT, PT, 0x8, 0x80 ;  /* 0x000000000080781c */ /* 0x000fe20003f0e170 */
[----:B------:R-:W-:-:S02]  /*1f00*/  VIADD R45, R45, 0x1000 ;  /* 0x000010002d2d7836 */ /* 0x000fc40000000000 */
[----:B------:R-:W-:Y:S01]  /*1f10*/  VIADD R43, R43, 0x1000 ;  /* 0x000010002b2b7836 */ /* 0x000fe20000000000 */
[----:B----4-:R-:W-:-:S08]  /*1f20*/  DADD R6, R6, R10 ;  /* 0x0000000006067229 */ /* 0x010fd0000000000a */
[----:B--2---:R-:W-:-:S08]  /*1f30*/  DADD R6, R6, R12 ;  /* 0x0000000006067229 */ /* 0x004fd0000000000c */
[----:B---3--:R-:W-:-:S08]  /*1f40*/  DADD R6, R6, R14 ;  /* 0x0000000006067229 */ /* 0x008fd0000000000e */
[----:B-----5:R-:W-:-:S08]  /*1f50*/  DADD R6, R6, R16 ;  /* 0x0000000006067229 */ /* 0x020fd00000000010 */
[----:B------:R-:W-:-:S08]  /*1f60*/  DADD R6, R6, R18 ;  /* 0x0000000006067229 */ /* 0x000fd00000000012 */
[----:B------:R-:W-:Y:S01]  /*1f70*/  DADD R6, R6, R20 ;  /* 0x0000000006067229 */ /* 0x000fe20000000014 */
[----:B------:R-:W-:-:S07]  /*1f80*/  IADD3 R10, P1, PT, R4, 0x8000, RZ ;  /* 0x00008000040a7810 */ /* 0x000fce0007f3e0ff */
[----:B------:R-:W-:Y:S01]  /*1f90*/  DADD R6, R6, R22 ;  /* 0x0000000006067229 */ /* 0x000fe20000000016 */
[----:B0-----:R-:W-:Y:S02]  /*1fa0*/  IMAD.X R5, RZ, RZ, R5, P1 ;  /* 0x000000ffff057224 */ /* 0x001fe400008e0605 */
[----:B------:R-:W-:-:S05]  /*1fb0*/  IMAD.MOV.U32 R4, RZ, RZ, R10 ;  /* 0x000000ffff047224 */ /* 0x000fca00078e000a */
[----:B------:R-:W-:-:S11]  /*1fc0*/  DADD R6, R6, R8 ;  /* 0x0000000006067229 */ /* 0x000fd60000000008 */
.L_x_28:
[----:B------:R-:W-:Y:S05]  /*1fd0*/  BSYNC.RECONVERGENT B2 ;  /* 0x0000000000027941 */ /* 0x000fea0003800200 */
.L_x_27:
[----:B------:R-:W-:-:S13]  /*1fe0*/  ISETP.LT.OR P0, PT, R45, R0, P0 ;  /* 0x000000002d00720c */ /* 0x000fda0000701670 */
[----:B------:R-:W-:Y:S05]  /*1ff0*/  @!P0 BRA `(.L_x_20) ;  /* 0x0000000000248947 */ /* 0x000fea0003800000 */
[----:B------:R-:W-:Y:S01]  /*2000*/  IMAD.WIDE.U32 R2, R43, 0x8, R2 ;  /* 0x000000082b027825 */ /* 0x000fe200078e0002 */
[----:B------:R-:W2:Y:S04]  /*2010*/  LDG.E.64.CONSTANT R8, desc[UR6][R4.64+-0x1000] ;  /* 0xfff0000604087981 */ /* 0x000ea8000c1e9b00 */
[----:B------:R-:W3:Y:S04]  /*2020*/  LDG.E.64.CONSTANT R10, desc[UR6][R4.64] ;  /* 0x00000006040a7981 */ /* 0x000ee8000c1e9b00 */
[----:B------:R-:W4:Y:S04]  /*2030*/  LDG.E.64.CONSTANT R2, desc[UR6][R2.64] ;  /* 0x0000000602027981 */ /* 0x000f28000c1e9b00 */
[----:B------:R-:W5:Y:S01]  /*2040*/  LDG.E.64.CONSTANT R12, desc[UR6][R4.64+0x1000] ;  /* 0x00100006040c7981 */ /* 0x000f62000c1e9b00 */
[----:B----4-:R-:W-:-:S08]  /*2050*/  DADD R6, R6, R2 ;  /* 0x0000000006067229 */ /* 0x010fd00000000002 */
[----:B--2---:R-:W-:-:S08]  /*2060*/  DADD R6, R6, R8 ;  /* 0x0000000006067229 */ /* 0x004fd00000000008 */
[----:B---3--:R-:W-:-:S08]  /*2070*/  DADD R6, R6, R10 ;  /* 0x0000000006067229 */ /* 0x008fd0000000000a */
[----:B-----5:R-:W-:-:S11]  /*2080*/  DADD R6, R6, R12 ;  /* 0x0000000006067229 */ /* 0x020fd6000000000c */
.L_x_20:
[----:B------:R-:W-:Y:S05]  /*2090*/  BSYNC.RECONVERGENT B1 ;  /* 0x0000000000017941 */ /* 0x000fea0003800200 */
.L_x_18:
[----:B------:R-:W0:Y:S01]  /*20a0*/  S2R R0, SR_LANEID ;  /* 0x0000000000007919 */ /* 0x000e220000000000 */
[----:B------:R-:W-:Y:S04]  /*20b0*/  SHFL.DOWN PT, R2, R6, 0x1, 0x1f ;  /* 0x08201f0006027f89 */ /* 0x000fe800000e0000 */
[----:B------:R-:W1:Y:S02]  /*20c0*/  SHFL.DOWN PT, R3, R7, 0x1, 0x1f ;  /* 0x08201f0007037f89 */ /* 0x000e6400000e0000 */
[----:B-1----:R-:W-:Y:S01]  /*20d0*/  DADD R2, R2, R6 ;  /* 0x0000000002027229 */ /* 0x002fe20000000006 */
[C---:B0-----:R-:W-:Y:S02]  /*20e0*/  ISETP.GT.AND P0, PT, R0.reuse, 0x1e, PT ;  /* 0x0000001e0000780c */ /* 0x041fe40003f04270 */
[----:B------:R-:W-:-:S07]  /*20f0*/  ISETP.NE.AND P1, PT, R0, RZ, PT ;  /* 0x000000ff0000720c */ /* 0x000fce0003f25270 */
        /* <DEDUP_REMOVED lines=15> */
[----:B------:R-:W-:Y:S01]  /*21f0*/  ISETP.GT.AND P0, PT, R0, 0x17, PT ;  /* 0x000000170000780c */ /* 0x000fe20003f04270 */
[----:B------:R-:W-:Y:S01]  /*2200*/  SHFL.DOWN PT, R2, R6, 0x8, 0x1f ;  /* 0x09001f0006027f89 */ /* 0x000fe200000e0000 */
[----:B------:R-:W-:-:S03]  /*2210*/  @!P1 MOV R8, 0x400 ;  /* 0x0000040000089802 */ /* 0x000fc60000000f00 */
[----:B------:R-:W0:Y:S01]  /*2220*/  SHFL.DOWN PT, R3, R7, 0x8, 0x1f ;  /* 0x09001f0007037f89 */ /* 0x000e2200000e0000 */
[----:B-1----:R-:W-:Y:S01]  /*2230*/  @!P1 LEA R11, R11, R8, 0x18 ;  /* 0x000000080b0b9211 */ /* 0x002fe200078ec0ff */
[----:B0-----:R-:W-:-:S10]  /*2240*/  DADD R2, R2, R6 ;  /* 0x0000000002027229 */ /* 0x001fd40000000006 */
[----:B------:R-:W-:Y:S02]  /*2250*/  FSEL R4, R6, R2, P0 ;  /* 0x0000000206047208 */ /* 0x000fe40000000000 */
[----:B------:R-:W-:Y:S02]  /*2260*/  FSEL R5, R7, R3, P0 ;  /* 0x0000000307057208 */ /* 0x000fe40000000000 */
[----:B------:R-:W-:Y:S01]  /*2270*/  @!P1 SHF.R.U32.HI R6, RZ, 0x2, R41 ;  /* 0x00000002ff069819 */ /* 0x000fe20000011629 */
[----:B------:R-:W-:Y:S01]  /*2280*/  SHFL.DOWN PT, R2, R4, 0x10, 0x1f ;  /* 0x0a001f0004027f89 */ /* 0x000fe200000e0000 */
[----:B------:R-:W-:Y:S02]  /*2290*/  ISETP.NE.AND P0, PT, R41, RZ, PT ;  /* 0x000000ff2900720c */ /* 0x000fe40003f05270 */
[----:B------:R-:W-:Y:S01]  /*22a0*/  @!P1 LOP3.LUT R6, R6, 0xf8, RZ, 0xc0, !PT ;  /* 0x000000f806069812 */ /* 0x000fe200078ec0ff */
[----:B------:R-:W0:Y:S04]  /*22b0*/  SHFL.DOWN PT, R3, R5, 0x10, 0x1f ;  /* 0x0a001f0005037f89 */ /* 0x000e2800000e0000 */
[----:B------:R-:W-:Y:S01]  /*22c0*/  @!P1 IMAD.IADD R11, R6, 0x1, R11 ;  /* 0x00000001060b9824 */ /* 0x000fe200078e020b */
[----:B0-----:R-:W-:-:S07]  /*22d0*/  DADD R2, R2, R4 ;  /* 0x0000000002027229 */ /* 0x001fce0000000004 */
[----:B------:R0:W-:Y:S01]  /*22e0*/  @!P1 STS.64 [R11+0x10], R2 ;  /* 0x000010020b009388 */ /* 0x0001e20000000a00 */
[----:B------:R-:W-:Y:S01]  /*22f0*/  BAR.SYNC.DEFER_BLOCKING 0x0 ;  /* 0x0000000000007b1d */ /* 0x000fe20000010000 */
[----:B------:R-:W-:-:S04]  /*2300*/  ISETP.GT.AND P1, PT, R0, 0xf, PT ;  /* 0x0000000f0000780c */ /* 0x000fc80003f24270 */
[----:B------:R-:W-:Y:S02]  /*2310*/  FSEL R0, R4, R2, P1 ;  /* 0x0000000204007208 */ /* 0x000fe40000800000 */
[----:B------:R-:W-:-:S03]  /*2320*/  FSEL R5, R5, R3, P1 ;  /* 0x0000000305057208 */ /* 0x000fc60000800000 */
[----:B0-----:R-:W-:Y:S02]  /*2330*/  IMAD.MOV.U32 R2, RZ, RZ, R0 ;  /* 0x000000ffff027224 */ /* 0x001fe400078e0000 */
[----:B------:R-:W-:Y:S01]  /*2340*/  IMAD.MOV.U32 R3, RZ, RZ, R5 ;  /* 0x000000ffff037224 */ /* 0x000fe200078e0005 */
[----:B------:R-:W-:Y:S06]  /*2350*/  @P0 BRA `(.L_x_16) ;  /* 0x0000000000680947 */ /* 0x000fec0003800000 */
[----:B------:R-:W0:Y:S01]  /*2360*/  S2UR UR5, SR_CgaCtaId ;  /* 0x00000000000579c3 */ /* 0x000e220000008800 */
[----:B------:R-:W-:Y:S02]  /*2370*/  UMOV UR4, 0x400 ;  /* 0x0000040000047882 */ /* 0x000fe40000000000 */
[----:B0-----:R-:W-:-:S09]  /*2380*/  ULEA UR4, UR5, UR4, 0x18 ;  /* 0x0000000405047291 */ /* 0x001fd2000f8ec0ff */
[----:B------:R-:W0:Y:S04]  /*2390*/  LDS.64 R4, [UR4+0x18] ;  /* 0x00001804ff047984 */ /* 0x000e280008000a00 */
[----:B------:R-:W1:Y:S04]  /*23a0*/  LDS.128 R8, [UR4+0x20] ;  /* 0x00002004ff087984 */ /* 0x000e680008000c00 */
        /* <DEDUP_REMOVED lines=20> */
[----:B------:R-:W-:-:S11]  /*24f0*/  DADD R2, R2, R10 ;  /* 0x0000000002027229 */ /* 0x000fd6000000000a */
.L_x_16:
[----:B------:R-:W-:Y:S05]  /*2500*/  BSYNC.RECONVERGENT B0 ;  /* 0x0000000000007941 */ /* 0x000fea0003800200 */
.L_x_1:
[----:B------:R-:W-:Y:S05]  /*2510*/  @P0 EXIT ;  /* 0x000000000000094d */ /* 0x000fea0003800000 */
[----:B------:R-:W0:Y:S01]  /*2520*/  LDCU.64 UR4, c[0x0][0x398] ;  /* 0x00007300ff0477ac */ /* 0x000e220008000a00 */
[----:B------:R-:W2:Y:S01]  /*2530*/  LDC.64 R4, c[0x0][0x388] ;  /* 0x0000e200ff047b82 */ /* 0x000ea20000000a00 */
[----:B0-----:R-:W-:-:S07]  /*2540*/  DADD R2, R2, UR4 ;  /* 0x0000000402027e29 */ /* 0x001fce0008000000 */
[----:B--2---:R-:W-:Y:S01]  /*2550*/  STG.E.64 desc[UR6][R4.64], R2 ;  /* 0x0000000204007986 */ /* 0x004fe2000c101b06 */
[----:B------:R-:W-:Y:S05]  /*2560*/  EXIT ;  /* 0x000000000000794d */ /* 0x000fea0003800000 */
.L_x_29:
[----:B------:R-:W-:-:S00]  /*2570*/  BRA `(.L_x_29) ;  /* 0xfffffffc00fc7947 */ /* 0x000fc0000383ffff */
[----:B------:R-:W-:-:S00]  /*2580*/  NOP ;  /* 0x0000000000007918 */ /* 0x000fc00000000000 */
[----:B------:R-:W-:-:S00]  /*2590*/  NOP ;  /* 0x0000000000007918 */ /* 0x000fc00000000000 */
[----:B------:R-:W-:-:S00]  /*25a0*/  NOP ;  /* 0x0000000000007918 */ /* 0x000fc00000000000 */
[----:B------:R-:W-:-:S00]  /*25b0*/  NOP ;  /* 0x0000000000007918 */ /* 0x000fc00000000000 */
[----:B------:R-:W-:-:S00]  /*25c0*/  NOP ;  /* 0x0000000000007918 */ /* 0x000fc00000000000 */
[----:B------:R-:W-:-:S00]  /*25d0*/  NOP ;  /* 0x0000000000007918 */ /* 0x000fc00000000000 */
[----:B------:R-:W-:-:S00]  /*25e0*/  NOP ;  /* 0x0000000000007918 */ /* 0x000fc00000000000 */
[----:B------:R-:W-:-:S00]  /*25f0*/  NOP ;  /* 0x0000000000007918 */ /* 0x000fc00000000000 */
.L_x_196:


//--------------------- .text._ZN3cub18CUB_300001_SM_10006detail6reduce18DeviceReduceKernelINS2_10policy_hubIdyN4cuda3std3__44plusIdEEE10Policy1000EN6thrust24THRUST_300001_SM_1000_NS6detail15normal_iteratorINSD_10device_ptrIdEEEEyS9_dNS7_10__identityEEEvT0_PT3_T1_NS0_13GridEvenShareISN_EET2_T4_ --------------------------
	.section	.text._ZN3cub18CUB_300001_SM_10006detail6reduce18DeviceReduceKernelINS2_10policy_hubIdyN4cuda3std3__44plusIdEEE10Policy1000EN6thrust24THRUST_300001_SM_1000_NS6detail15normal_iteratorINSD_10device_ptrIdEEEEyS9_dNS7_10__identityEEEvT0_PT3_T1_NS0_13GridEvenShareISN_EET2_T4_,"ax",@progbits
	.align	128
        .global         _ZN3cub18CUB_300001_SM_10006detail6reduce18DeviceReduceKernelINS2_10policy_hubIdyN4cuda3std3__44plusIdEEE10Policy1000EN6thrust24THRUST_300001_SM_1000_NS6detail15normal_iteratorINSD_10device_ptrIdEEEEyS9_dNS7_10__identityEEEvT0_PT3_T1_NS0_13GridEvenShareISN_EET2_T4_
        .type           _ZN3cub18CUB_300001_SM_10006detail6reduce18DeviceReduceKernelINS2_10policy_hubIdyN4cuda3std3__44plusIdEEE10Policy1000EN6thrust24THRUST_300001_SM_1000_NS6detail15normal_iteratorINSD_10device_ptrIdEEEEyS9_dNS7_10__identityEEEvT0_PT3_T1_NS0_13GridEvenShareISN_EET2_T4_,@function
        .size           _ZN3cub18CUB_300001_SM_10006detail6reduce18DeviceReduceKernelINS2_10policy_hubIdyN4cuda3std3__44plusIdEEE10Policy1000EN6thrust24THRUST_300001_SM_1000_NS6detail15normal_iteratorINSD_10device_ptrIdEEEEyS9_dNS7_10__identityEEEvT0_PT3_T1_NS0_13GridEvenShareISN_EET2_T4_,(.L_x_197 - _ZN3cub18CUB_300001_SM_10006detail6reduce18DeviceReduceKernelINS2_10policy_hubIdyN4cuda3std3__44plusIdEEE10Policy1000EN6thrust24THRUST_300001_SM_1000_NS6detail15normal_iteratorINSD_10device_ptrIdEEEEyS9_dNS7_10__identityEEEvT0_PT3_T1_NS0_13GridEvenShareISN_EET2_T4_)
        .other          _ZN3cub18CUB_300001_SM_10006detail6reduce18DeviceReduceKernelINS2_10policy_hubIdyN4cuda3std3__44plusIdEEE10Policy1000EN6thrust24THRUST_300001_SM_1000_NS6detail15normal_iteratorINSD_10device_ptrIdEEEEyS9_dNS7_10__identityEEEvT0_PT3_T1_NS0_13GridEvenShareISN_EET2_T4_,@"STO_CUDA_ENTRY STV_DEFAULT"
_ZN3cub18CUB_300001_SM_10006detail6reduce18DeviceReduceKernelINS2_10policy_hubIdyN4cuda3std3__44plusIdEEE10Policy1000EN6thrust24THRUST_300001_SM_1000_NS6detail15normal_iteratorINSD_10device_ptrIdEEEEyS9_dNS7_10__identityEEEvT0_PT3_T1_NS0_13GridEvenShareISN_EET2_T4_:
.text._ZN3cub18CUB_300001_SM_10006detail6reduce18DeviceReduceKernelINS2_10policy_hubIdyN4cuda3std3__44plusIdEEE10Policy1000EN6thrust24THRUST_300001_SM_1000_NS6detail15normal_iteratorINSD_10device_ptrIdEEEEyS9_dNS7_10__identityEEEvT0_PT3_T1_NS0_13GridEvenShareISN_EET2_T4_:
[----:B------:R-:W-:Y:S08]  /*0000*/  LDC R1, c[0x0][0x37c] ;  /* 0x0000df00ff017b82 */ /* 0x000ff00000000800 */
[----:B------:R-:W0:Y:S01]  /*0010*/  S2UR UR18, SR_CTAID.X ;  /* 0x00000000001279c3 */ /* 0x000e220000002500 */
[----:B------:R-:W1:Y:S01]  /*0020*/  LDCU.64 UR4, c[0x0][0x3b8] ;  /* 0x00007700ff0477ac */ /* 0x000e620008000a00 */
[----:B------:R-:W-:Y:S01]  /*0030*/  BSSY.RECONVERGENT B0, `(.L_x_30) ;  /* 0x0000277000007945 */ /* 0x000fe20003800200 */
[----:B------:R-:W2:Y:S01]  /*0040*/  LDCU UR11, c[0x0][0x3c0] ;  /* 0x00007800ff0b77ac */ /* 0x000ea20008000800 */
[----:B------:R-:W3:Y:S01]  /*0050*/  LDCU.64 UR16, c[0x0][0x358] ;  /* 0x00006b00ff1077ac */ /* 0x000ee20008000a00 */
[----:B-1----:R-:W-:-:S02]  /*0060*/  IMAD.U32 R12, RZ, RZ, UR4 ;  /* 0x00000004ff0c7e24 */ /* 0x002fc4000f8e00ff */
[----:B------:R-:W-:Y:S01]  /*0070*/  IMAD.U32 R3, RZ, RZ, UR5 ;  /* 0x00000005ff037e24 */ /* 0x000fe2000f8e00ff */
[----:B--2---:R-:W-:Y:S02]  /*0080*/  UIMAD UR5, UR11, 0xe00, URZ ;  /* 0x00000e000b0578a4 */ /* 0x004fe4000f8e02ff */
[----:B0-----:R-:W-:Y:S02]  /*0090*/  UIMAD UR9, UR18, 0xe00, URZ ;  /* 0x00000e00120978a4 */ /* 0x001fe4000f8e02ff */
[----:B------:R-:W-:-:S04]  /*00a0*/  USHF.R.S32.HI UR4, URZ, 0x1f, UR5 ;  /* 0x0000001fff047899 */ /* 0x000fc80008011405 */
[----:B------:R-:W-:-:S04]  /*00b0*/  IADD3 R13, P1, PT, R12, -UR9, RZ ;  /* 0x800000090c0d7c10 */ /* 0x000fc8000ff3e0ff */
[----:B------:R-:W-:Y:S02]  /*00c0*/  ISETP.GT.U32.AND P0, PT, R13, 0xdff, PT ;  /* 0x00000dff0d00780c */ /* 0x000fe40003f04070 */
[----:B------:R-:W-:-:S04]  /*00d0*/  IADD3.X R2, PT, PT, R3, -0x1, RZ, P1, !PT ;  /* 0xffffffff03027810 */ /* 0x000fc80000ffe4ff */
[----:B------:R-:W-:-:S13]  /*00e0*/  ISETP.GT.U32.AND.EX P0, PT, R2, RZ, PT, P0 ;  /* 0x000000ff0200720c */ /* 0x000fda0003f04100 */
[----:B---3--:R-:W-:Y:S05]  /*00f0*/  @P0 BRA `(.L_x_31) ;  /* 0x0000001400280947 */ /* 0x008fea0003800000 */
[----:B------:R-:W0:Y:S01]  /*0100*/  S2R R0, SR_TID.X ;  /* 0x0000000000007919 */ /* 0x000e220000002100 */
[----:B------:R-:W-:Y:S01]  /*0110*/  VIADD R3, R12, -UR9 ;  /* 0x800000090c037c36 */ /* 0x000fe20008000000 */
[----:B------:R-:W-:Y:S01]  /*0120*/  BSSY.RECONVERGENT B1, `(.L_x_32) ;  /* 0x000000a000017945 */ /* 0x000fe20003800200 */
[----:B------:R-:W-:-:S03]  /*0130*/  CS2R R8, SRZ ;  /* 0x0000000000087805 */ /* 0x000fc6000001ff00 */
[----:B0-----:R-:W-:Y:S01]  /*0140*/  ISETP.GE.AND P0, PT, R0, R3, PT ;  /* 0x000000030000720c */ /* 0x001fe20003f06270 */
[----:B------:R-:W-:-:S12]  /*0150*/  IMAD.MOV.U32 R2, RZ, RZ, R0 ;  /* 0x000000ffff027224 */ /* 0x000fd800078e0000 */
[----:B------:R-:W-:Y:S05]  /*0160*/  @P0 BRA `(.L_x_33) ;  /* 0x0000000000140947 */ /* 0x000fea0003800000 */
[----:B------:R-:W0:Y:S01]  /*0170*/  LDC.64 R8, c[0x0][0x380] ;  /* 0x0000e000ff087b82 */ /* 0x000e220000000a00 */
[----:B------:R-:W-:-:S04]  /*0180*/  VIADD R5, R0, UR9 ;  /* 0x0000000900057c36 */ /* 0x000fc80008000000 */
[----:B0-----:R-:W-:-:S06]  /*0190*/  IMAD.WIDE.U32 R8, R5, 0x8, R8 ;  /* 0x0000000805087825 */ /* 0x001fcc00078e0008 */
[----:B------:R-:W5:Y:S01]  /*01a0*/  LDG.E.64 R8, desc[UR16][R8.64] ;  /* 0x0000001008087981 */ /* 0x000f62000c1e1b00 */
[----:B------:R-:W-:-:S07]  /*01b0*/  VIADD R2, R0, 0x200 ;  /* 0x0000020000027836 */ /* 0x000fce0000000000 */
.L_x_33:
[----:B------:R-:W-:Y:S05]  /*01c0*/  BSYNC.RECONVERGENT B1 ;  /* 0x0000000000017941 */ /* 0x000fea0003800200 */
.L_x_32:
[----:B------:R-:W-:Y:S01]  /*01d0*/  ISETP.GE.AND P0, PT, R2, R3, PT ;  /* 0x000000030200720c */ /* 0x000fe20003f06270 */
[----:B------:R-:W-:-:S12]  /*01e0*/  BSSY.RECONVERGENT B1, `(.L_x_34) ;  /* 0x0000078000017945 */ /* 0x000fd80003800200 */
[----:B------:R-:W-:Y:S05]  /*01f0*/  @P0 BRA `(.L_x_35) ;  /* 0x0000000400d80947 */ /* 0x000fea0003800000 */
[----:B------:R-:W-:Y:S01]  /*0200*/  LOP3.LUT R5, RZ, R2, RZ, 0x33, !PT ;  /* 0x00000002ff057212 */ /* 0x000fe200078e33ff */
[----:B------:R-:W-:Y:S03]  /*0210*/  BSSY.RECONVERGENT B2, `(.L_x_36) ;  /* 0x0000036000027945 */ /* 0x000fe60003800200 */
[----:B------:R-:W-:-:S04]  /*0220*/  IADD3 R12, PT, PT, R12, -UR9, R5 ;  /* 0x800000090c0c7c10 */ /* 0x000fc8000fffe005 */
[C---:B------:R-:W-:Y:S02]  /*0230*/  ISETP.GE.U32.AND P1, PT, R12.reuse, 0x1e00, PT ;  /* 0x00001e000c00780c */ /* 0x040fe40003f26070 */
[----:B------:R-:W-:-:S04]  /*0240*/  LEA.HI R4, R12, 0x1, RZ, 0x17 ;  /* 0x000000010c047811 */ /* 0x000fc800078fb8ff */
[----:B------:R-:W-:-:S04]  /*0250*/  LOP3.LUT R5, R4, 0xf, RZ, 0xc0, !PT ;  /* 0x0000000f04057812 */ /* 0x000fc800078ec0ff */
[----:B------:R-:W-:-:S03]  /*0260*/  ISETP.NE.AND P0, PT, R5, RZ, PT ;  /* 0x000000ff0500720c */ /* 0x000fc60003f05270 */
[----:B------:R-:W-:Y:S10]  /*0270*/  @!P1 BRA `(.L_x_37) ;  /* 0x0000000000bc9947 */ /* 0x000ff40003800000 */
[----:B------:R-:W0:Y:S01]  /*0280*/  LDCU.64 UR4, c[0x0][0x380] ;  /* 0x00007000ff0477ac */ /* 0x000e220008000a00 */
[----:B------:R-:W-:Y:S01]  /*0290*/  IMAD.WIDE.U32 R6, R2, 0x8, RZ ;  /* 0x0000000802067825 */ /* 0x000fe200078e00ff */
[----:B------:R-:W-:-:S03]  /*02a0*/  LOP3.LUT R26, R4, 0xfffff0, RZ, 0xc0, !PT ;  /* 0x00fffff0041a7812 */ /* 0x000fc600078ec0ff */
[----:B------:R-:W-:Y:S02]  /*02b0*/  IMAD.U32 R11, RZ, RZ, UR18 ;  /* 0x00000012ff0b7e24 */ /* 0x000fe4000f8e00ff */
[----:B------:R-:W-:Y:S02]  /*02c0*/  IMAD.MOV R26, RZ, RZ, -R26 ;  /* 0x000000ffff1a7224 */ /* 0x000fe400078e0a1a */
[----:B------:R-:W-:-:S03]  /*02d0*/  IMAD.WIDE.U32 R6, R11, 0x7000, R6 ;  /* 0x000070000b067825 */ /* 0x000fc600078e0006 */
[----:B0-----:R-:W-:-:S04]  /*02e0*/  IADD3 R6, P1, PT, R6, UR4, RZ ;  /* 0x0000000406067c10 */ /* 0x001fc8000ff3e0ff */
[----:B------:R-:W-:-:S04]  /*02f0*/  IADD3 R6, P2, PT, R6, 0x8000, RZ ;  /* 0x0000800006067810 */ /* 0x000fc80007f5e0ff */
[----:B------:R-:W-:-:S09]  /*0300*/  IADD3.X R7, PT, PT, RZ, UR5, R7, P2, P1 ;  /* 0x00000005ff077c10 */ /* 0x000fd200097e2407 */
.L_x_38:
[----:B------:R-:W2:Y:S04]  /*0310*/  LDG.E.64 R10, desc[UR16][R6.64+-0x8000] ;  /* 0xff800010060a7981 */ /* 0x000ea8000c1e1b00 */
[----:B------:R-:W3:Y:S04]  /*0320*/  LDG.E.64 R12, desc[UR16][R6.64+-0x7000] ;  /* 0xff900010060c7981 */ /* 0x000ee8000c1e1b00 */
[----:B------:R-:W4:Y:S04]  /*0330*/  LDG.E.64 R14, desc[UR16][R6.64+-0x6000] ;  /* 0xffa00010060e7981 */ /* 0x000f28000c1e1b00 */
[----:B------:R-:W4:Y:S04]  /*0340*/  LDG.E.64 R16, desc[UR16][R6.64+-0x5000] ;  /* 0xffb0001006107981 */ /* 0x000f28000c1e1b00 */
[----:B------:R-:W4:Y:S04]  /*0350*/  LDG.E.64 R18, desc[UR16][R6.64+-0x4000] ;  /* 0xffc0001006127981 */ /* 0x000f28000c1e1b00 */
[----:B------:R-:W4:Y:S04]  /*0360*/  LDG.E.64 R20, desc[UR16][R6.64+-0x3000] ;  /* 0xffd0001006147981 */ /* 0x000f28000c1e1b00 */
[----:B------:R-:W4:Y:S04]  /*0370*/  LDG.E.64 R24, desc[UR16][R6.64+-0x2000] ;  /* 0xffe0001006187981 */ /* 0x000f28000c1e1b00 */
[----:B------:R-:W4:Y:S01]  /*0380*/  LDG.E.64 R22, desc[UR16][R6.64+-0x1000] ;  /* 0xfff0001006167981 */ /* 0x000f22000c1e1b00 */
[----:B--2--5:R-:W-:-:S03]  /*0390*/  DADD R10, R10, R8 ;  /* 0x000000000a0a7229 */ /* 0x024fc60000000008 */
[----:B------:R-:W2:Y:S05]  /*03a0*/  LDG.E.64 R8, desc[UR16][R6.64] ;  /* 0x0000001006087981 */ /* 0x000eaa000c1e1b00 */
[----:B---3--:R-:W-:Y:S02]  /*03b0*/  DADD R12, R10, R12 ;  /* 0x000000000a0c7229 */ /* 0x008fe4000000000c */
[----:B------:R-:W3:Y:S06]  /*03c0*/  LDG.E.64 R10, desc[UR16][R6.64+0x1000] ;  /* 0x00100010060a7981 */ /* 0x000eec000c1e1b00 */
[----:B----4-:R-:W-:-:S02]  /*03d0*/  DADD R14, R12, R14 ;  /* 0x000000000c0e7229 */ /* 0x010fc4000000000e */
[----:B------:R-:W4:Y:S06]  /*03e0*/  LDG.E.64 R12, desc[UR16][R6.64+0x2000] ;  /* 0x00200010060c7981 */ /* 0x000f2c000c1e1b00 */
[----:B------:R-:W-:Y:S02]  /*03f0*/  DADD R16, R14, R16 ;  /* 0x000000000e107229 */ /* 0x000fe40000000010 */
[----:B------:R-:W4:Y:S06]  /*0400*/  LDG.E.64 R14, desc[UR16][R6.64+0x3000] ;  /* 0x00300010060e7981 */ /* 0x000f2c000c1e1b00 */
[----:B------:R-:W-:-:S02]  /*0410*/  DADD R18, R16, R18 ;  /* 0x0000000010127229 */ /* 0x000fc40000000012 */
[----:B------:R-:W4:Y:S06]  /*0420*/  LDG.E.64 R16, desc[UR16][R6.64+0x4000] ;  /* 0x0040001006107981 */ /* 0x000f2c000c1e1b00 */
[----:B------:R-:W-:Y:S02]  /*0430*/  DADD R20, R18, R20 ;  /* 0x0000000012147229 */ /* 0x000fe40000000014 */
[----:B------:R-:W4:Y:S06]  /*0440*/  LDG.E.64 R18, desc[UR16][R6.64+0x5000] ;  /* 0x0050001006127981 */ /* 0x000f2c000c1e1b00 */
[----:B------:R-:W-:-:S02]  /*0450*/  DADD R24, R20, R24 ;  /* 0x0000000014187229 */ /* 0x000fc40000000018 */
[----:B------:R-:W4:Y:S06]  /*0460*/  LDG.E.64 R20, desc[UR16][R6.64+0x6000] ;  /* 0x0060001006147981 */ /* 0x000f2c000c1e1b00 */
[----:B------:R-:W-:Y:S02]  /*0470*/  DADD R22, R24, R22 ;  /* 0x0000000018167229 */ /* 0x000fe40000000016 */
[----:B------:R0:W4:Y:S01]  /*0480*/  LDG.E.64 R24, desc[UR16][R6.64+0x7000] ;  /* 0x0070001006187981 */ /* 0x000122000c1e1b00 */
[----:B------:R-:W-:Y:S02]  /*0490*/  VIADD R26, R26, 0x10 ;  /* 0x000000101a1a7836 */ /* 0x000fe40000000000 */
[----:B------:R-:W-:-:S03]  /*04a0*/  VIADD R2, R2, 0x2000 ;  /* 0x0000200002027836 */ /* 0x000fc60000000000 */
[----:B------:R-:W-:Y:S02]  /*04b0*/  ISETP.NE.AND P1, PT, R26, RZ, PT ;  /* 0x000000ff1a00720c */ /* 0x000fe40003f25270 */
[----:B0-----:R-:W-:-:S05]  /*04c0*/  IADD3 R6, P2, PT, R6, 0x10000, RZ ;  /* 0x0001000006067810 */ /* 0x001fca0007f5e0ff */
[----:B------:R-:W-:Y:S01]  /*04d0*/  IMAD.X R7, RZ, RZ, R7, P2 ;  /* 0x000000ffff077224 */ /* 0x000fe200010e0607 */
[----:B--2---:R-:W-:-:S08]  /*04e0*/  DADD R8, R22, R8 ;  /* 0x0000000016087229 */ /* 0x004fd00000000008 */
[----:B---3--:R-:W-:-:S08]  /*04f0*/  DADD R8, R8, R10 ;  /* 0x0000000008087229 */ /* 0x008fd0000000000a */
[----:B----4-:R-:W-:-:S08]  /*0500*/  DADD R8, R8, R12 ;  /* 0x0000000008087229 */ /* 0x010fd0000000000c */
[----:B------:R-:W-:-:S08]  /*0510*/  DADD R8, R8, R14 ;  /* 0x0000000008087229 */ /* 0x000fd0000000000e */
[----:B------:R-:W-:-:S08]  /*0520*/  DADD R8, R8, R16 ;  /* 0x0000000008087229 */ /* 0x000fd00000000010 */
[----:B------:R-:W-:-:S08]  /*0530*/  DADD R8, R8, R18 ;  /* 0x0000000008087229 */ /* 0x000fd00000000012 */
[----:B------:R-:W-:-:S08]  /*0540*/  DADD R8, R8, R20 ;  /* 0x0000000008087229 */ /* 0x000fd00000000014 */
[----:B------:R-:W-:Y:S01]  /*0550*/  DADD R8, R8, R24 ;  /* 0x0000000008087229 */ /* 0x000fe20000000018 */
[----:B------:R-:W-:Y:S10]  /*0560*/  @P1 BRA `(.L_x_38) ;  /* 0xfffffffc00681947 */ /* 0x000ff4000383ffff */
.L_x_37:
[----:B------:R-:W-:Y:S05]  /*0570*/  BSYNC.RECONVERGENT B2 ;  /* 0x0000000000027941 */ /* 0x000fea0003800200 */
.L_x_36:
[----:B------:R-:W-:Y:S05]  /*0580*/  @!P0 BRA `(.L_x_35) ;  /* 0x0000000000f48947 */ /* 0x000fea0003800000 */
[----:B------:R-:W-:Y:S01]  /*0590*/  ISETP.GE.U32.AND P1, PT, R5, 0x8, PT ;  /* 0x000000080500780c */ /* 0x000fe20003f26070 */
[----:B------:R-:W-:Y:S01]  /*05a0*/  BSSY.RECONVERGENT B2, `(.L_x_39) ;  /* 0x000001a000027945 */ /* 0x000fe20003800200 */
[----:B------:R-:W-:-:S04]  /*05b0*/  LOP3.LUT R26, R4, 0x7, RZ, 0xc0, !PT ;  /* 0x00000007041a7812 */ /* 0x000fc800078ec0ff */
[----:B------:R-:W-:-:S07]  /*05c0*/  ISETP.NE.AND P0, PT, R26, RZ, PT ;  /* 0x000000ff1a00720c */ /* 0x000fce0003f05270 */
[----:B------:R-:W-:Y:S06]  /*05d0*/  @!P1 BRA `(.L_x_40) ;  /* 0x0000000000589947 */ /* 0x000fec0003800000 */
[----:B------:R-:W0:Y:S01]  /*05e0*/  LDCU.64 UR4, c[0x0][0x380] ;  /* 0x00007000ff0477ac */ /* 0x000e220008000a00 */
[----:B------:R-:W-:-:S04]  /*05f0*/  IADD3 R5, P1, PT, R2, UR9, RZ ;  /* 0x0000000902057c10 */ /* 0x000fc8000ff3e0ff */
[----:B------:R-:W-:Y:S02]  /*0600*/  LEA.HI.X.SX32 R6, R2, RZ, 0x1, P1 ;  /* 0x000000ff02067211 */ /* 0x000fe400008f0eff */
[----:B0-----:R-:W-:-:S04]  /*0610*/  LEA R24, P1, R5, UR4, 0x3 ;  /* 0x0000000405187c11 */ /* 0x001fc8000f8218ff */
[----:B------:R-:W-:-:S05]  /*0620*/  LEA.HI.X R25, R5, UR5, R6, 0x3, P1 ;  /* 0x0000000505197c11 */ /* 0x000fca00088f1c06 */
        /* <DEDUP_REMOVED lines=17> */
.L_x_40:
[----:B------:R-:W-:Y:S05]  /*0740*/  BSYNC.RECONVERGENT B2 ;  /* 0x0000000000027941 */ /* 0x000fea0003800200 */
.L_x_39:
        /* <DEDUP_REMOVED lines=14> */
[----:B------:R-:W4:Y:S01]  /*0830*/  LDG.E.64 R14, desc[UR16][R4.64+0x3000] ;  /* 0x00300010040e7981 */ /* 0x000f22000c1e1b00 */
[----:B------:R-:W-:Y:S01]  /*0840*/  VIADD R2, R2, 0x800 ;  /* 0x0000080002027836 */ /* 0x000fe20000000000 */
[----:B--2--5:R-:W-:-:S08]  /*0850*/  DADD R6, R8, R6 ;  /* 0x0000000008067229 */ /* 0x024fd00000000006 */
[----:B---3--:R-:W-:-:S08]  /*0860*/  DADD R6, R6, R10 ;  /* 0x0000000006067229 */ /* 0x008fd0000000000a */
[----:B----4-:R-:W-:-:S08]  /*0870*/  DADD R6, R6, R12 ;  /* 0x0000000006067229 */ /* 0x010fd0000000000c */
[----:B------:R-:W-:-:S11]  /*0880*/  DADD R8, R6, R14 ;  /* 0x0000000006087229 */ /* 0x000fd6000000000e */
.L_x_42:
[----:B------:R-:W-:Y:S05]  /*0890*/  BSYNC.RECONVERGENT B2 ;  /* 0x0000000000027941 */ /* 0x000fea0003800200 */
.L_x_41:
[----:B------:R-:W-:Y:S05]  /*08a0*/  @!P0 BRA `(.L_x_35) ;  /* 0x00000000002c8947 */ /* 0x000fea0003800000 */
[----:B------:R-:W0:Y:S01]  /*08b0*/  LDC.64 R4, c[0x0][0x380] ;  /* 0x0000e000ff047b82 */ /* 0x000e220000000a00 */
[----:B------:R-:W-:Y:S02]  /*08c0*/  IMAD.U32 R7, RZ, RZ, UR18 ;  /* 0x00000012ff077e24 */ /* 0x000fe4000f8e00ff */
[----:B------:R-:W-:Y:S02]  /*08d0*/  IMAD.MOV R10, RZ, RZ, -R16 ;  /* 0x000000ffff0a7224 */ /* 0x000fe400078e0a10 */
[----:B0-----:R-:W-:-:S07]  /*08e0*/  IMAD.WIDE.U32 R4, R7, 0x7000, R4 ;  /* 0x0000700007047825 */ /* 0x001fce00078e0004 */
.L_x_43:
[----:B------:R-:W-:-:S06]  /*08f0*/  IMAD.WIDE R6, R2, 0x8, R4 ;  /* 0x0000000802067825 */ /* 0x000fcc00078e0204 */
[----:B------:R-:W2:Y:S01]  /*0900*/  LDG.E.64 R6, desc[UR16][R6.64] ;  /* 0x0000001006067981 */ /* 0x000ea2000c1e1b00 */
[----:B------:R-:W-:Y:S02]  /*0910*/  VIADD R10, R10, 0x1 ;  /* 0x000000010a0a7836 */ /* 0x000fe40000000000 */
[----:B------:R-:W-:-:S03]  /*0920*/  VIADD R2, R2, 0x200 ;  /* 0x0000020002027836 */ /* 0x000fc60000000000 */
[----:B------:R-:W-:Y:S01]  /*0930*/  ISETP.NE.AND P0, PT, R10, RZ, PT ;  /* 0x000000ff0a00720c */ /* 0x000fe20003f05270 */
[----:B--2--5:R-:W-:-:S12]  /*0940*/  DADD R8, R6, R8 ;  /* 0x0000000006087229 */ /* 0x024fd80000000008 */
[----:B------:R-:W-:Y:S05]  /*0950*/  @P0 BRA `(.L_x_43) ;  /* 0xfffffffc00e40947 */ /* 0x000fea000383ffff */
.L_x_35:
[----:B------:R-:W-:Y:S05]  /*0960*/  BSYNC.RECONVERGENT B1 ;  /* 0x0000000000017941 */ /* 0x000fea0003800200 */
.L_x_34:
        /* <DEDUP_REMOVED lines=12> */
[----:B------:R-:W-:-:S03]  /*0a30*/  @!P1 SHF.R.U32.HI R3, RZ, 0x2, R0 ;  /* 0x00000002ff039819 */ /* 0x000fc60000011600 */
[----:B------:R-:W0:Y:S01]  /*0a40*/  SHFL.DOWN PT, R5, R7, 0x2, 0x1f ;  /* 0x08401f0007057f89 */ /* 0x000e2200000e0000 */
[----:B------:R-:W-:Y:S01]  /*0a50*/  @!P1 LOP3.LUT R3, R3, 0xf8, RZ, 0xc0, !PT ;  /* 0x000000f803039812 */ /* 0x000fe200078ec0ff */
        /* <DEDUP_REMOVED lines=14> */
[----:B-1----:R-:W-:-:S05]  /*0b40*/  @!P1 LEA R10, R13, R10, 0x18 ;  /* 0x0000000a0d0a9211 */ /* 0x002fca00078ec0ff */
[----:B------:R-:W-:Y:S01]  /*0b50*/  @!P1 IMAD.IADD R3, R3, 0x1, R10 ;  /* 0x0000000103039824 */ /* 0x000fe200078e020a */
[----:B0-----:R-:W-:-:S10]  /*0b60*/  DADD R4, R4, R8 ;  /* 0x0000000004047229 */ /* 0x001fd40000000008 */
[----:B------:R-:W-:Y:S02]  /*0b70*/  FSEL R6, R8, R4, P0 ;  /* 0x0000000408067208 */ /* 0x000fe40000000000 */
[----:B------:R-:W-:Y:S02]  /*0b80*/  FSEL R7, R9, R5, P0 ;  /* 0x0000000509077208 */ /* 0x000fe40000000000 */
[----:B------:R-:W-:Y:S01]  /*0b90*/  ISETP.NE.AND P0, PT, R0, RZ, PT ;  /* 0x000000ff0000720c */ /* 0x000fe20003f05270 */
[----:B------:R-:W-:Y:S04]  /*0ba0*/  SHFL.DOWN PT, R4, R6, 0x10, 0x1f ;  /* 0x0a001f0006047f89 */ /* 0x000fe800000e0000 */
[----:B------:R-:W0:Y:S02]  /*0bb0*/  SHFL.DOWN PT, R5, R7, 0x10, 0x1f ;  /* 0x0a001f0007057f89 */ /* 0x000e2400000e0000 */
        /* <DEDUP_REMOVED lines=10> */
[----:B--2---:R-:W0:Y:S04]  /*0c60*/  LDS.64 R2, [UR4+0x18] ;  /* 0x00001804ff027984 */ /* 0x004e280008000a00 */
        /* <DEDUP_REMOVED lines=23> */
.L_x_44:
[----:B------:R-:W-:-:S05]  /*0de0*/  LOP3.LUT R2, R0, 0x3e0, RZ, 0xc0, !PT ;  /* 0x000003e000027812 */ /* 0x000fca00078ec0ff */
[----:B------:R-:W-:Y:S01]  /*0df0*/  VIADD R4, R2, 0x20 ;  /* 0x0000002002047836 */ /* 0x000fe20000000000 */
[----:B------:R-:W-:-:S04]  /*0e00*/  LOP3.LUT R2, RZ, R2, RZ, 0x33, !PT ;  /* 0x00000002ff027212 */ /* 0x000fc800078e33ff */
[----:B------:R-:W-:Y:S01]  /*0e10*/  ISETP.GT.AND P0, PT, R4, R3, PT ;  /* 0x000000030400720c */ /* 0x000fe20003f04270 */
[----:B------:R-:W-:-:S05]  /*0e20*/  IMAD.IADD R2, R3, 0x1, R2 ;  /* 0x0000000103027824 */ /* 0x000fca00078e0202 */
[----:B------:R-:W-:Y:S02]  /*0e30*/  SEL R5, R2, 0x1f, P0 ;  /* 0x0000001f02057807 */ /* 0x000fe40000000000 */
[----:B------:R-:W0:Y:S03]  /*0e40*/  S2R R2, SR_LANEID ;  /* 0x0000000000027919 */ /* 0x000e260000000000 */
[----:B-----5:R-:W-:Y:S04]  /*0e50*/  SHFL.DOWN PT, R6, R8, 0x1, R5 ;  /* 0x0820000008067989 */ /* 0x020fe800000e0005 */
[----:B------:R-:W1:Y:S02]  /*0e60*/  SHFL.DOWN PT, R7, R9, 0x1, R5 ;  /* 0x0820000009077989 */ /* 0x000e6400000e0005 */
[----:B-1----:R-:W-:Y:S01]  /*0e70*/  DADD R6, R6, R8 ;  /* 0x0000000006067229 */ /* 0x002fe20000000008 */
[C---:B0-----:R-:W-:Y:S01]  /*0e80*/  ISETP.GE.AND P0, PT, R2.reuse, R5, PT ;  /* 0x000000050200720c */ /* 0x041fe20003f06270 */
[C---:B------:R-:W-:Y:S01]  /*0e90*/  VIADD R4, R2.reuse, 0x2 ;  /* 0x0000000202047836 */ /* 0x040fe20000000000 */
[----:B------:R-:W-:-:S07]  /*0ea0*/  ISETP.NE.AND P1, PT, R2, RZ, PT ;  /* 0x000000ff0200720c */ /* 0x000fce0003f25270 */
[----:B------:R-:W-:Y:S02]  /*0eb0*/  FSEL R10, R6, R8, !P0 ;  /* 0x00000008060a7208 */ /* 0x000fe40004000000 */
[----:B------:R-:W-:Y:S02]  /*0ec0*/  FSEL R11, R7, R9, !P0 ;  /* 0x00000009070b7208 */ /* 0x000fe40004000000 */
[----:B------:R-:W-:Y:S01]  /*0ed0*/  ISETP.GT.AND P0, PT, R4, R5, PT ;  /* 0x000000050400720c */ /* 0x000fe20003f04270 */
[----:B------:R-:W-:Y:S01]  /*0ee0*/  SHFL.DOWN PT, R6, R10, 0x2, R5 ;  /* 0x084000000a067989 */ /* 0x000fe200000e0005 */
[----:B------:R-:W-:-:S03]  /*0ef0*/  VIADD R4, R2, 0x4 ;  /* 0x0000000402047836 */ /* 0x000fc60000000000 */
[----:B------:R-:W0:Y:S02]  /*0f00*/  SHFL.DOWN PT, R7, R11, 0x2, R5 ;  /* 0x084000000b077989 */ /* 0x000e2400000e0005 */
[----:B0-----:R-:W-:-:S10]  /*0f10*/  DADD R6, R6, R10 ;  /* 0x0000000006067229 */ /* 0x001fd4000000000a */
[----:B------:R-:W-:Y:S02]  /*0f20*/  FSEL R12, R10, R6, P0 ;  /* 0x000000060a0c7208 */ /* 0x000fe40000000000 */
[----:B------:R-:W-:Y:S02]  /*0f30*/  FSEL R13, R11, R7, P0 ;  /* 0x000000070b0d7208 */ /* 0x000fe40000000000 */
[----:B------:R-:W-:Y:S01]  /*0f40*/  ISETP.GT.AND P0, PT, R4, R5, PT ;  /* 0x000000050400720c */ /* 0x000fe20003f04270 */
[----:B------:R-:W-:Y:S01]  /*0f50*/  SHFL.DOWN PT, R6, R12, 0x4, R5 ;  /* 0x088000000c067989 */ /* 0x000fe200000e0005 */
[C---:B------:R-:W-:Y:S02]  /*0f60*/  VIADD R4, R2.reuse, 0x8 ;  /* 0x0000000802047836 */ /* 0x040fe40000000000 */
[----:B------:R-:W-:Y:S01]  /*0f70*/  VIADD R2, R2, 0x10 ;  /* 0x0000001002027836 */ /* 0x000fe20000000000 */
[----:B------:R-:W0:Y:S02]  /*0f80*/  SHFL.DOWN PT, R7, R13, 0x4, R5 ;  /* 0x088000000d077989 */ /* 0x000e2400000e0005 */
[----:B0-----:R-:W-:-:S10]  /*0f90*/  DADD R6, R6, R12 ;  /* 0x0000000006067229 */ /* 0x001fd4000000000c */
[----:B------:R-:W-:Y:S02]  /*0fa0*/  FSEL R8, R12, R6, P0 ;  /* 0x000000060c087208 */ /* 0x000fe40000000000 */
[----:B------:R-:W-:Y:S02]  /*0fb0*/  FSEL R9, R13, R7, P0 ;  /* 0x000000070d097208 */ /* 0x000fe40000000000 */
[----:B------:R-:W-:Y:S01]  /*0fc0*/  ISETP.GT.AND P0, PT, R4, R5, PT ;  /* 0x000000050400720c */ /* 0x000fe20003f04270 */
[----:B------:R-:W-:Y:S01]  /*0fd0*/  SHFL.DOWN PT, R6, R8, 0x8, R5 ;  /* 0x0900000008067989 */ /* 0x000fe200000e0005 */
[----:B------:R-:W-:-:S03]  /*0fe0*/  @!P1 SHF.R.U32.HI R4, RZ, 0x2, R0 ;  /* 0x00000002ff049819 */ /* 0x000fc60000011600 */
[----:B------:R-:W0:Y:S01]  /*0ff0*/  SHFL.DOWN PT, R7, R9, 0x8, R5 ;  /* 0x0900000009077989 */ /* 0x000e2200000e0005 */
[----:B------:R-:W-:Y:S01]  /*1000*/  @!P1 LOP3.LUT R4, R4, 0xf8, RZ, 0xc0, !PT ;  /* 0x000000f804049812 */ /* 0x000fe200078ec0ff */
[----:B------:R-:W1:Y:S01]  /*1010*/  @!P1 S2R R13, SR_CgaCtaId ;  /* 0x00000000000d9919 */ /* 0x000e620000008800 */
[----:B0-----:R-:W-:-:S10]  /*1020*/  DADD R6, R6, R8 ;  /* 0x0000000006067229 */ /* 0x001fd40000000008 */
[----:B------:R-:W-:Y:S02]  /*1030*/  FSEL R10, R8, R6, P0 ;  /* 0x00000006080a7208 */ /* 0x000fe40000000000 */
[----:B------:R-:W-:Y:S02]  /*1040*/  FSEL R11, R9, R7, P0 ;  /* 0x00000007090b7208 */ /* 0x000fe40000000000 */
[----:B------:R-:W-:Y:S01]  /*1050*/  @!P1 MOV R8, 0x400 ;  /* 0x0000040000089802 */ /* 0x000fe20000000f00 */
[----:B------:R-:W-:Y:S01]  /*1060*/  SHFL.DOWN PT, R6, R10, 0x10, R5 ;  /* 0x0a0000000a067989 */ /* 0x000fe200000e0005 */
[----:B------:R-:W-:Y:S02]  /*1070*/  ISETP.GT.AND P0, PT, R2, R5, PT ;  /* 0x000000050200720c */ /* 0x000fe40003f04270 */
[----:B-1----:R-:W-:Y:S01]  /*1080*/  @!P1 LEA R13, R13, R8, 0x18 ;  /* 0x000000080d0d9211 */ /* 0x002fe200078ec0ff */
[----:B------:R-:W0:Y:S04]  /*1090*/  SHFL.DOWN PT, R7, R11, 0x10, R5 ;  /* 0x0a0000000b077989 */ /* 0x000e2800000e0005 */
[----:B------:R-:W-:Y:S01]  /*10a0*/  @!P1 IMAD.IADD R13, R4, 0x1, R13 ;  /* 0x00000001040d9824 */ /* 0x000fe200078e020d */
[----:B0-----:R-:W-:-:S10]  /*10b0*/  DADD R6, R6, R10 ;  /* 0x0000000006067229 */ /* 0x001fd4000000000a */
[----:B------:R-:W-:Y:S02]  /*10c0*/  FSEL R8, R10, R6, P0 ;  /* 0x000000060a087208 */ /* 0x000fe40000000000 */
[----:B------:R-:W-:Y:S02]  /*10d0*/  FSEL R9, R11, R7, P0 ;  /* 0x000000070b097208 */ /* 0x000fe40000000000 */
[----:B------:R-:W-:-:S03]  /*10e0*/  ISETP.NE.AND P0, PT, R0, RZ, PT ;  /* 0x000000ff0000720c */ /* 0x000fc60003f05270 */
[----:B------:R1:W-:Y:S01]  /*10f0*/  @!P1 STS.64 [R13+0x10], R8 ;  /* 0x000010080d009388 */ /* 0x0003e20000000a00 */
[----:B------:R-:W-:Y:S09]  /*1100*/  BAR.SYNC.DEFER_BLOCKING 0x0 ;  /* 0x0000000000007b1d */ /* 0x000ff20000010000 */
[----:B------:R-:W-:Y:S05]  /*1110*/  @P0 BRA `(.L_x_45) ;  /* 0x0000001400a00947 */ /* 0x000fea0003800000 */
[----:B------:R-:W0:Y:S01]  /*1120*/  S2UR UR5, SR_CgaCtaId ;  /* 0x00000000000579c3 */ /* 0x000e220000008800 */
[----:B------:R-:W-:Y:S01]  /*1130*/  UMOV UR4, 0x400 ;  /* 0x0000040000047882 */ /* 0x000fe20000000000 */
[----:B------:R-:W-:Y:S01]  /*1140*/  ISETP.GT.AND P1, PT, R3, 0x20, PT ;  /* 0x000000200300780c */ /* 0x000fe20003f24270 */
[----:B0-----:R-:W-:-:S09]  /*1150*/  ULEA UR4, UR5, UR4, 0x18 ;  /* 0x0000000405047291 */ /* 0x001fd2000f8ec0ff */
[----:B------:R-:W0:Y:S04]  /*1160*/  LDS.64 R10, [UR4+0x18] ;  /* 0x00001804ff0a7984 */ /* 0x000e280008000a00 */
[----:B------:R-:W2:Y:S01]  /*1170*/  LDS.128 R4, [UR4+0x20] ;  /* 0x00002004ff047984 */ /* 0x000ea20008000c00 */
[----:B0-----:R-:W-:-:S10]  /*1180*/  DADD R10, R8, R10 ;  /* 0x00000000080a7229 */ /* 0x001fd4000000000a */
[----:B------:R-:W-:Y:S02]  /*1190*/  FSEL R12, R10, R8, P1 ;  /* 0x000000080a0c7208 */ /* 0x000fe40000800000 */
[----:B-1----:R-:W-:Y:S02]  /*11a0*/  FSEL R13, R11, R9, P1 ;  /* 0x000000090b0d7208 */ /* 0x002fe40000800000 */
[----:B------:R-:W0:Y:S01]  /*11b0*/  LDS.128 R8, [UR4+0x30] ;  /* 0x00003004ff087984 */ /* 0x000e220008000c00 */
[----:B------:R-:W-:-:S03]  /*11c0*/  ISETP.GT.AND P1, PT, R3, 0x40, PT ;  /* 0x000000400300780c */ /* 0x000fc60003f24270 */
        /* <DEDUP_REMOVED lines=61> */
.L_x_31:
[----:B------:R-:W0:Y:S01]  /*15a0*/  S2R R0, SR_TID.X ;  /* 0x0000000000007919 */ /* 0x000e220000002100 */
[----:B------:R-:W1:Y:S01]  /*15b0*/  LDC.64 R4, c[0x0][0x380] ;  /* 0x0000e000ff047b82 */ /* 0x000e620000000a00 */
[----:B0-----:R-:W-:-:S04]  /*15c0*/  VIADD R21, R0, UR9 ;  /* 0x0000000900157c36 */ /* 0x001fc80008000000 */
[----:B-1----:R-:W-:-:S05]  /*15d0*/  IMAD.WIDE.U32 R20, R21, 0x8, R4 ;  /* 0x0000000815147825 */ /* 0x002fca00078e0004 */
[----:B------:R-:W2:Y:S04]  /*15e0*/  LDG.E.64 R14, desc[UR16][R20.64] ;  /* 0x00000010140e7981 */ /* 0x000ea8000c1e1b00 */
[----:B------:R-:W2:Y:S04]  /*15f0*/  LDG.E.64 R16, desc[UR16][R20.64+0x1000] ;  /* 0x0010001014107981 */ /* 0x000ea8000c1e1b00 */
[----:B------:R-:W3:Y:S04]  /*1600*/  LDG.E.64 R18, desc[UR16][R20.64+0x2000] ;  /* 0x0020001014127981 */ /* 0x000ee8000c1e1b00 */
[----:B------:R-:W4:Y:S04]  /*1610*/  LDG.E.64 R10, desc[UR16][R20.64+0x3000] ;  /* 0x00300010140a7981 */ /* 0x000f28000c1e1b00 */
[----:B------:R-:W5:Y:S04]  /*1620*/  LDG.E.64 R6, desc[UR16][R20.64+0x4000] ;  /* 0x0040001014067981 */ /* 0x000f68000c1e1b00 */
[----:B------:R-:W5:Y:S04]  /*1630*/  LDG.E.64 R4, desc[UR16][R20.64+0x5000] ;  /* 0x0050001014047981 */ /* 0x000f68000c1e1b00 */
[----:B------:R-:W5:Y:S01]  /*1640*/  LDG.E.64 R8, desc[UR16][R20.64+0x6000] ;  /* 0x0060001014087981 */ /* 0x000f62000c1e1b00 */
[----:B------:R-:W-:-:S04]  /*1650*/  ISETP.GE.U32.AND P0, PT, R13, UR5, PT ;  /* 0x000000050d007c0c */ /* 0x000fc8000bf06070 */
[----:B------:R-:W-:Y:S01]  /*1660*/  ISETP.GE.U32.AND.EX P0, PT, R2, UR4, PT, P0 ;  /* 0x0000000402007c0c */ /* 0x000fe2000bf06100 */
[----:B--2---:R-:W-:-:S08]  /*1670*/  DADD R14, R14, R16 ;  /* 0x000000000e0e7229 */ /* 0x004fd00000000010 */
[----:B---3--:R-:W-:-:S08]  /*1680*/  DADD R14, R18, R14 ;  /* 0x00000000120e7229 */ /* 0x008fd0000000000e */
[----:B----4-:R-:W-:-:S08]  /*1690*/  DADD R10, R10, R14 ;  /* 0x000000000a0a7229 */ /* 0x010fd0000000000e */
[----:B-----5:R-:W-:-:S08]  /*16a0*/  DADD R6, R6, R10 ;  /* 0x0000000006067229 */ /* 0x020fd0000000000a */
[----:B------:R-:W-:-:S08]  /*16b0*/  DADD R4, R4, R6 ;  /* 0x0000000004047229 */ /* 0x000fd00000000006 */
[----:B------:R-:W-:Y:S01]  /*16c0*/  DADD R8, R8, R4 ;  /* 0x0000000008087229 */ /* 0x000fe20000000004 */
[----:B------:R-:W-:Y:S10]  /*16d0*/  @!P0 BRA `(.L_x_46) ;  /* 0x0000000c001c8947 */ /* 0x000ff40003800000 */
[----:B------:R-:W-:Y:S01]  /*16e0*/  UIADD3 UR7, UP0, UPT, UR5, UR9, URZ ;  /* 0x0000000905077290 */ /* 0x000fe2000ff1e0ff */
[----:B------:R-:W-:Y:S01]  /*16f0*/  IADD3 R23, P1, PT, R12, -0xe00, RZ ;  /* 0xfffff2000c177810 */ /* 0x000fe20007f3e0ff */
[----:B------:R-:W0:Y:S01]  /*1700*/  LDCU.64 UR12, c[0x0][0x380] ;  /* 0x00007000ff0c77ac */ /* 0x000e220008000a00 */
[----:B------:R-:W-:Y:S02]  /*1710*/  LOP3.LUT R5, RZ, R0, RZ, 0x33, !PT ;  /* 0x00000000ff057212 */ /* 0x000fe400078e33ff */
[----:B------:R-:W-:Y:S01]  /*1720*/  IADD3.X R22, PT, PT, R3, -0x1, RZ, P1, !PT ;  /* 0xffffffff03167810 */ /* 0x000fe20000ffe4ff */
[----:B------:R-:W-:Y:S01]  /*1730*/  UIADD3.X UR8, UPT, UPT, URZ, UR4, URZ, UP0, !UPT ;  /* 0x00000004ff087290 */ /* 0x000fe200087fe4ff */
[----:B------:R-:W-:Y:S01]  /*1740*/  ISETP.LT.U32.AND P0, PT, R23, UR7, PT ;  /* 0x0000000717007c0c */ /* 0x000fe2000bf01070 */
[----:B------:R-:W-:Y:S01]  /*1750*/  UMOV UR6, UR5 ;  /* 0x0000000500067c82 */ /* 0x000fe20008000000 */
[----:B------:R-:W-:Y:S01]  /*1760*/  IADD3 R7, P2, PT, R0, UR7, RZ ;  /* 0x0000000700077c10 */ /* 0x000fe2000ff5e0ff */
[----:B------:R-:W-:Y:S01]  /*1770*/  UMOV UR4, URZ ;  /* 0x000000ff00047c82 */ /* 0x000fe20008000000 */
[----:B------:R-:W-:Y:S01]  /*1780*/  IADD3 R5, PT, PT, R12, -UR5, R5 ;  /* 0x800000050c057c10 */ /* 0x000fe2000fffe005 */
[----:B------:R-:W-:Y:S01]  /*1790*/  IMAD.U32 R11, RZ, RZ, UR8 ;  /* 0x00000008ff0b7e24 */ /* 0x000fe2000f8e00ff */
[----:B------:R-:W-:Y:S01]  /*17a0*/  UMOV UR10, UR8 ;  /* 0x00000008000a7c82 */ /* 0x000fe20008000000 */
[----:B------:R-:W-:-:S03]  /*17b0*/  IMAD.X R0, RZ, RZ, UR8, P2 ;  /* 0x00000008ff007e24 */ /* 0x000fc600090e06ff */
[----:B------:R-:W-:Y:S02]  /*17c0*/  ISETP.GT.U32.AND.EX P0, PT, R11, R22, PT, P0 ;  /* 0x000000160b00720c */ /* 0x000fe40003f04100 */
[----:B0-----:R-:W-:-:S04]  /*17d0*/  LEA R6, P1, R7, UR12, 0x3 ;  /* 0x0000000c07067c11 */ /* 0x001fc8000f8218ff */
[----:B------:R-:W-:Y:S02]  /*17e0*/  IADD3 R6, P2, PT, R6, 0x8000, RZ ;  /* 0x0000800006067810 */ /* 0x000fe40007f5e0ff */
[----:B------:R-:W-:Y:S01]  /*17f0*/  LEA.HI.X R7, R7, UR13, R0, 0x3, P1 ;  /* 0x0000000d07077c11 */ /* 0x000fe200088f1c00 */
[----:B------:R-:W-:Y:S01]  /*1800*/  VIADD R0, R5, -UR9 ;  /* 0x8000000905007c36 */ /* 0x000fe20008000000 */
[----:B------:R-:W-:-:S03]  /*1810*/  UMOV UR9, UR7 ;  /* 0x0000000700097c82 */ /* 0x000fc60008000000 */
[----:B------:R-:W-:Y:S01]  /*1820*/  IMAD.X R7, RZ, RZ, R7, P2 ;  /* 0x000000ffff077224 */ /* 0x000fe200010e0607 */
[----:B------:R-:W-:Y:S06]  /*1830*/  @P0 BRA `(.L_x_47) ;  /* 0x0000000000b80947 */ /* 0x000fec0003800000 */
[----:B------:R-:W0:Y:S01]  /*1840*/  LDC.64 R2, c[0x0][0x3b8] ;  /* 0x0000ee00ff027b82 */ /* 0x000e220000000a00 */
[----:B------:R-:W1:Y:S01]  /*1850*/  LDCU UR11, c[0x0][0x3c0] ;  /* 0x00007800ff0b77ac */ /* 0x000e620008000800 */
[----:B------:R-:W2:Y:S01]  /*1860*/  LDCU.64 UR12, c[0x0][0x380] ;  /* 0x00007000ff0c77ac */ /* 0x000ea20008000a00 */
[----:B------:R-:W-:Y:S01]  /*1870*/  NOP ;  /* 0x0000000000007918 */ /* 0x000fe20000000000 */
.L_x_48:
[----:B------:R-:W3:Y:S02]  /*1880*/  S2R R4, SR_TID.X ;  /* 0x0000000000047919 */ /* 0x000ee40000002100 */
[----:B---3--:R-:W-:-:S05]  /*1890*/  IADD3 R4, P0, PT, R4, UR7, RZ ;  /* 0x0000000704047c10 */ /* 0x008fca000ff1e0ff */
[----:B------:R-:W-:Y:S01]  /*18a0*/  IMAD.X R5, RZ, RZ, UR8, P0 ;  /* 0x00000008ff057e24 */ /* 0x000fe200080e06ff */
[----:B--2---:R-:W-:-:S04]  /*18b0*/  LEA R24, P0, R4, UR12, 0x3 ;  /* 0x0000000c04187c11 */ /* 0x004fc8000f8018ff */
[----:B------:R-:W-:-:S05]  /*18c0*/  LEA.HI.X R25, R4, UR13, R5, 0x3, P0 ;  /* 0x0000000d04197c11 */ /* 0x000fca00080f1c05 */
[----:B------:R-:W2:Y:S04]  /*18d0*/  LDG.E.64 R12, desc[UR16][R24.64] ;  /* 0x00000010180c7981 */ /* 0x000ea8000c1e1b00 */
[----:B------:R-:W3:Y:S04]  /*18e0*/  LDG.E.64 R14, desc[UR16][R24.64+0x1000] ;  /* 0x00100010180e7981 */ /* 0x000ee8000c1e1b00 */
[----:B------:R-:W4:Y:S04]  /*18f0*/  LDG.E.64 R16, desc[UR16][R24.64+0x2000] ;  /* 0x0020001018107981 */ /* 0x000f28000c1e1b00 */
[----:B------:R-:W5:Y:S04]  /*1900*/  LDG.E.64 R18, desc[UR16][R24.64+0x3000] ;  /* 0x0030001018127981 */ /* 0x000f68000c1e1b00 */
[----:B------:R-:W5:Y:S04]  /*1910*/  LDG.E.64 R20, desc[UR16][R24.64+0x4000] ;  /* 0x0040001018147981 */ /* 0x000f68000c1e1b00 */
[----:B------:R-:W5:Y:S04]  /*1920*/  LDG.E.64 R4, desc[UR16][R24.64+0x5000] ;  /* 0x0050001018047981 */ /* 0x000f68000c1e1b00 */
[----:B------:R-:W5:Y:S01]  /*1930*/  LDG.E.64 R10, desc[UR16][R24.64+0x6000] ;  /* 0x00600010180a7981 */ /* 0x000f62000c1e1b00 */
[----:B-1----:R-:W-:-:S04]  /*1940*/  UIMAD UR14, UR11, 0xe00, URZ ;  /* 0x00000e000b0e78a4 */ /* 0x002fc8000f8e02ff */
[----:B------:R-:W-:Y:S02]  /*1950*/  USHF.R.S32.HI UR15, URZ, 0x1f, UR14 ;  /* 0x0000001fff0f7899 */ /* 0x000fe4000801140e */
[----:B------:R-:W-:-:S04]  /*1960*/  UIADD3 UR5, UP0, UPT, UR14, UR9, URZ ;  /* 0x000000090e057290 */ /* 0x000fc8000ff1e0ff */
[----:B------:R-:W-:Y:S01]  /*1970*/  UIADD3.X UR6, UPT, UPT, UR15, UR10, URZ, UP0, !UPT ;  /* 0x0000000a0f067290 */ /* 0x000fe200087fe4ff */
[----:B--2---:R-:W-:-:S08]  /*1980*/  DADD R12, R12, R8 ;  /* 0x000000000c0c7229 */ /* 0x004fd00000000008 */
[----:B---3--:R-:W-:-:S08]  /*1990*/  DADD R12, R14, R12 ;  /* 0x000000000e0c7229 */ /* 0x008fd0000000000c */
[----:B----4-:R-:W-:-:S08]  /*19a0*/  DADD R12, R16, R12 ;  /* 0x00000000100c7229 */ /* 0x010fd0000000000c */
[----:B-----5:R-:W-:-:S08]  /*19b0*/  DADD R12, R18, R12 ;  /* 0x00000000120c7229 */ /* 0x020fd0000000000c */
[----:B------:R-:W-:Y:S01]  /*19c0*/  DADD R20, R20, R12 ;  /* 0x0000000014147229 */ /* 0x000fe2000000000c */
[----:B0-----:R-:W-:-:S05]  /*19d0*/  IMAD.MOV.U32 R12, RZ, RZ, R2 ;  /* 0x000000ffff0c7224 */ /* 0x001fca00078e0002 */
[----:B------:R-:W-:Y:S02]  /*19e0*/  IADD3 R8, P1, PT, R12, -UR7, RZ ;  /* 0x800000070c087c10 */ /* 0x000fe4000ff3e0ff */
[----:B------:R-:W-:Y:S02]  /*19f0*/  DADD R4, R4, R20 ;  /* 0x0000000004047229 */ /* 0x000fe40000000014 */
[----:B------:R-:W-:Y:S02]  /*1a00*/  ISETP.GE.U32.AND P0, PT, R8, UR14, PT ;  /* 0x0000000e08007c0c */ /* 0x000fe4000bf06070 */
[----:B------:R-:W-:-:S04]  /*1a10*/  IADD3.X R8, PT, PT, R3, ~UR8, RZ, P1, !PT ;  /* 0x8000000803087c10 */ /* 0x000fc80008ffe4ff */
[----:B------:R-:W-:Y:S01]  /*1a20*/  ISETP.GE.U32.AND.EX P0, PT, R8, UR15, PT, P0 ;  /* 0x0000000f08007c0c */ /* 0x000fe2000bf06100 */
[----:B------:R-:W-:-:S12]  /*1a30*/  DADD R8, R10, R4 ;  /* 0x000000000a087229 */ /* 0x000fd80000000004 */
[----:B------:R-:W-:Y:S05]  /*1a40*/  @!P0 BRA `(.L_x_46) ;  /* 0x0000000800408947 */ /* 0x000fea0003800000 */
[----:B------:R-:W-:Y:S02]  /*1a50*/  UIADD3 UR7, UP0, UPT, UR14, UR7, URZ ;  /* 0x000000070e077290 */ /* 0x000fe4000ff1e0ff */
[----:B------:R-:W-:Y:S01]  /*1a60*/  IMAD.U32 R5, RZ, RZ, UR14 ;  /* 0x0000000eff057e24 */ /* 0x000fe2000f8e00ff */
[----:B------:R-:W-:Y:S01]  /*1a70*/  UIADD3 UR4, UPT, UPT, UR4, 0x1, URZ ;  /* 0x0000000104047890 */ /* 0x000fe2000fffe0ff */
[----:B------:R-:W-:Y:S01]  /*1a80*/  VIADD R0, R0, -UR14 ;  /* 0x8000000e00007c36 */ /* 0x000fe20008000000 */
[----:B------:R-:W-:Y:S01]  /*1a90*/  UIADD3.X UR8, UPT, UPT, UR15, UR8, URZ, UP0, !UPT ;  /* 0x000000080f087290 */ /* 0x000fe200087fe4ff */
[----:B------:R-:W-:Y:S01]  /*1aa0*/  IMAD.WIDE R6, R5, 0x8, R6 ;  /* 0x0000000805067825 */ /* 0x000fe200078e0206 */
[----:B------:R-:W-:Y:S01]  /*1ab0*/  ISETP.LT.U32.AND P0, PT, R23, UR7, PT ;  /* 0x0000000717007c0c */ /* 0x000fe2000bf01070 */
[----:B------:R-:W-:Y:S01]  /*1ac0*/  UMOV UR9, UR5 ;  /* 0x0000000500097c82 */ /* 0x000fe20008000000 */
[----:B------:R-:W-:Y:S02]  /*1ad0*/  UMOV UR10, UR6 ;  /* 0x00000006000a7c82 */ /* 0x000fe40008000000 */
[----:B------:R-:W-:-:S05]  /*1ae0*/  IMAD.U32 R11, RZ, RZ, UR8 ;  /* 0x00000008ff0b7e24 */ /* 0x000fca000f8e00ff */
[----:B------:R-:W-:-:S13]  /*1af0*/  ISETP.GT.U32.AND.EX P0, PT, R11, R22, PT, P0 ;  /* 0x000000160b00720c */ /* 0x000fda0003f04100 */
[----:B------:R-:W-:Y:S05]  /*1b00*/  @!P0 BRA `(.L_x_48) ;  /* 0xfffffffc005c8947 */ /* 0x000fea000383ffff */
[----:B------:R-:W-:-:S05]  /*1b10*/  UMOV UR6, UR14 ;  /* 0x0000000e00067c82 */ /* 0x000fca0008000000 */
.L_x_47:
[----:B------:R-:W0:Y:S01]  /*1b20*/  S2R R11, SR_TID.X ;  /* 0x00000000000b7919 */ /* 0x000e220000002100 */
[C---:B------:R-:W-:Y:S01]  /*1b30*/  VIADD R2, R12.reuse, -UR7 ;  /* 0x800000070c027c36 */ /* 0x040fe20008000000 */
[----:B------:R-:W-:Y:S01]  /*1b40*/  ISETP.LE.U32.AND P1, PT, R12, UR7, PT ;  /* 0x000000070c007c0c */ /* 0x000fe2000bf23070 */
[----:B------:R-:W-:Y:S01]  /*1b50*/  IMAD.U32 R4, RZ, RZ, UR8 ;  /* 0x00000008ff047e24 */ /* 0x000fe2000f8e00ff */
[----:B------:R-:W-:Y:S02]  /*1b60*/  BSSY.RECONVERGENT B1, `(.L_x_46) ;  /* 0x000007e000017945 */ /* 0x000fe40003800200 */
[----:B0-----:R-:W-:-:S04]  /*1b70*/  ISETP.GE.AND P0, PT, R11, R2, PT ;  /* 0x000000020b00720c */ /* 0x001fc80003f06270 */
[----:B------:R-:W-:-:S13]  /*1b80*/  ISETP.GE.U32.OR.EX P0, PT, R4, R3, P0, P1 ;  /* 0x000000030400720c */ /* 0x000fda0000706510 */
[----:B------:R-:W-:Y:S05]  /*1b90*/  @P0 BRA `(.L_x_49) ;  /* 0x0000000400e80947 */ /* 0x000fea0003800000 */
[----:B------:R-:W-:Y:S01]  /*1ba0*/  UIMAD UR5, UR18, 0xe00, URZ ;  /* 0x00000e00120578a4 */ /* 0x000fe2000f8e02ff */
[----:B------:R-:W-:Y:S01]  /*1bb0*/  LOP3.LUT R3, RZ, R11, RZ, 0x33, !PT ;  /* 0x0000000bff037212 */ /* 0x000fe200078e33ff */
[----:B------:R-:W-:Y:S01]  /*1bc0*/  UIMAD UR14, UR4, UR11, URZ ;  /* 0x0000000b040e72a4 */ /* 0x000fe2000f8e02ff */
[----:B------:R-:W-:Y:S01]  /*1bd0*/  BSSY.RECONVERGENT B2, `(.L_x_50) ;  /* 0x0000035000027945 */ /* 0x000fe20003800200 */
[----:B------:R-:W-:Y:S01]  /*1be0*/  UIADD3 UR5, UPT, UPT, UR5, UR6, URZ ;  /* 0x0000000605057290 */ /* 0x000fe2000fffe0ff */
[----:B------:R-:W-:-:S03]  /*1bf0*/  IMAD.MOV.U32 R2, RZ, RZ, R11 ;  /* 0x000000ffff027224 */ /* 0x000fc600078e000b */
[----:B------:R-:W-:Y:S02]  /*1c00*/  IMAD.U32 R5, RZ, RZ, UR14 ;  /* 0x0000000eff057e24 */ /* 0x000fe4000f8e00ff */
[----:B------:R-:W-:-:S05]  /*1c10*/  IADD3 R12, PT, PT, R12, -UR5, R3 ;  /* 0x800000050c0c7c10 */ /* 0x000fca000fffe003 */
[----:B------:R-:W-:-:S05]  /*1c20*/  IMAD R12, R5, -0xe00, R12 ;  /* 0xfffff200050c7824 */ /* 0x000fca00078e020c */
[C---:B------:R-:W-:Y:S02]  /*1c30*/  ISETP.GE.U32.AND P1, PT, R12.reuse, 0x1e00, PT ;  /* 0x00001e000c00780c */ /* 0x040fe40003f26070 */
[----:B------:R-:W-:-:S04]  /*1c40*/  LEA.HI R3, R12, 0x1, RZ, 0x17 ;  /* 0x000000010c037811 */ /* 0x000fc800078fb8ff */
[----:B------:R-:W-:-:S04]  /*1c50*/  LOP3.LUT R4, R3, 0xf, RZ, 0xc0, !PT ;  /* 0x0000000f03047812 */ /* 0x000fc800078ec0ff */
[----:B------:R-:W-:-:S03]  /*1c60*/  ISETP.NE.AND P0, PT, R4, RZ, PT ;  /* 0x000000ff0400720c */ /* 0x000fc60003f05270 */
[----:B------:R-:W-:Y:S10]  /*1c70*/  @!P1 BRA `(.L_x_51) ;  /* 0x0000000000a89947 */ /* 0x000ff40003800000 */
[----:B------:R-:W-:-:S04]  /*1c80*/  LEA.HI R2, R0, 0x1, RZ, 0x17 ;  /* 0x0000000100027811 */ /* 0x000fc800078fb8ff */
[----:B------:R-:W-:Y:S01]  /*1c90*/  LOP3.LUT R5, R2, 0xfffff0, RZ, 0xc0, !PT ;  /* 0x00fffff002057812 */ /* 0x000fe200078ec0ff */
[----:B------:R-:W-:-:S04]  /*1ca0*/  IMAD.MOV.U32 R2, RZ, RZ, R11 ;  /* 0x000000ffff027224 */ /* 0x000fc800078e000b */
[----:B------:R-:W-:-:S07]  /*1cb0*/  IMAD.MOV R5, RZ, RZ, -R5 ;  /* 0x000000ffff057224 */ /* 0x000fce00078e0a05 */
.L_x_52:
[----:B------:R-:W2:Y:S04]  /*1cc0*/  LDG.E.64 R20, desc[UR16][R6.64+-0x8000] ;  /* 0xff80001006147981 */ /* 0x000ea8000c1e1b00 */
[----:B------:R-:W3:Y:S04]  /*1cd0*/  LDG.E.64 R18, desc[UR16][R6.64+-0x7000] ;  /* 0xff90001006127981 */ /* 0x000ee8000c1e1b00 */
[----:B------:R-:W4:Y:S04]  /*1ce0*/  LDG.E.64 R16, desc[UR16][R6.64+-0x6000] ;  /* 0xffa0001006107981 */ /* 0x000f28000c1e1b00 */
[----:B------:R-:W5:Y:S04]  /*1cf0*/  LDG.E.64 R14, desc[UR16][R6.64+-0x5000] ;  /* 0xffb00010060e7981 */ /* 0x000f68000c1e1b00 */
[----:B------:R-:W5:Y:S04]  /*1d00*/  LDG.E.64 R12, desc[UR16][R6.64+-0x4000] ;  /* 0xffc00010060c7981 */ /* 0x000f68000c1e1b00 */
[----:B------:R-:W5:Y:S04]  /*1d10*/  LDG.E.64 R10, desc[UR16][R6.64+-0x3000] ;  /* 0xffd00010060a7981 */ /* 0x000f68000c1e1b00 */
[----:B------:R-:W5:Y:S04]  /*1d20*/  LDG.E.64 R24, desc[UR16][R6.64+-0x2000] ;  /* 0xffe0001006187981 */ /* 0x000f68000c1e1b00 */
[----:B------:R-:W5:Y:S01]  /*1d30*/  LDG.E.64 R22, desc[UR16][R6.64+-0x1000] ;  /* 0xfff0001006167981 */ /* 0x000f62000c1e1b00 */
[----:B--2---:R-:W-:-:S03]  /*1d40*/  DADD R20, R20, R8 ;  /* 0x0000000014147229 */ /* 0x004fc60000000008 */
[----:B------:R-:W2:Y:S05]  /*1d50*/  LDG.E.64 R8, desc[UR16][R6.64] ;  /* 0x0000001006087981 */ /* 0x000eaa000c1e1b00 */
[----:B---3--:R-:W-:Y:S02]  /*1d60*/  DADD R18, R20, R18 ;  /* 0x0000000014127229 */ /* 0x008fe40000000012 */
[----:B------:R-:W3:Y:S06]  /*1d70*/  LDG.E.64 R20, desc[UR16][R6.64+0x1000] ;  /* 0x0010001006147981 */ /* 0x000eec000c1e1b00 */
[----:B----4-:R-:W-:-:S02]  /*1d80*/  DADD R16, R18, R16 ;  /* 0x0000000012107229 */ /* 0x010fc40000000010 */
[----:B------:R-:W4:Y:S06]  /*1d90*/  LDG.E.64 R18, desc[UR16][R6.64+0x2000] ;  /* 0x0020001006127981 */ /* 0x000f2c000c1e1b00 */
[----:B-----5:R-:W-:Y:S02]  /*1da0*/  DADD R14, R16, R14 ;  /* 0x00000000100e7229 */ /* 0x020fe4000000000e */
[----:B------:R-:W5:Y:S06]  /*1db0*/  LDG.E.64 R16, desc[UR16][R6.64+0x3000] ;  /* 0x0030001006107981 */ /* 0x000f6c000c1e1b00 */
[----:B------:R-:W-:-:S02]  /*1dc0*/  DADD R12, R14, R12 ;  /* 0x000000000e0c7229 */ /* 0x000fc4000000000c */
[----:B------:R-:W5:Y:S06]  /*1dd0*/  LDG.E.64 R14, desc[UR16][R6.64+0x4000] ;  /* 0x00400010060e7981 */ /* 0x000f6c000c1e1b00 */
[----:B------:R-:W-:Y:S02]  /*1de0*/  DADD R10, R12, R10 ;  /* 0x000000000c0a7229 */ /* 0x000fe4000000000a */
[----:B------:R-:W5:Y:S06]  /*1df0*/  LDG.E.64 R12, desc[UR16][R6.64+0x5000] ;  /* 0x00500010060c7981 */ /* 0x000f6c000c1e1b00 */
[----:B------:R-:W-:-:S02]  /*1e00*/  DADD R24, R10, R24 ;  /* 0x000000000a187229 */ /* 0x000fc40000000018 */
[----:B------:R-:W5:Y:S06]  /*1e10*/  LDG.E.64 R10, desc[UR16][R6.64+0x6000] ;  /* 0x00600010060a7981 */ /* 0x000f6c000c1e1b00 */
[----:B------:R-:W-:Y:S02]  /*1e20*/  DADD R22, R24, R22 ;  /* 0x0000000018167229 */ /* 0x000fe40000000016 */
[----:B------:R0:W5:Y:S01]  /*1e30*/  LDG.E.64 R24, desc[UR16][R6.64+0x7000] ;  /* 0x0070001006187981 */ /* 0x000162000c1e1b00 */
        /* <DEDUP_REMOVED lines=8> */
[----:B-----5:R-:W-:-:S08]  /*1ec0*/  DADD R8, R8, R16 ;  /* 0x0000000008087229 */ /* 0x020fd00000000010 */
[----:B------:R-:W-:-:S08]  /*1ed0*/  DADD R8, R8, R14 ;  /* 0x0000000008087229 */ /* 0x000fd0000000000e */
[----:B------:R-:W-:-:S08]  /*1ee0*/  DADD R8, R8, R12 ;  /* 0x0000000008087229 */ /* 0x000fd0000000000c */
[----:B------:R-:W-:-:S08]  /*1ef0*/  DADD R8, R8, R10 ;  /* 0x0000000008087229 */ /* 0x000fd0000000000a */
[----:B------:R-:W-:Y:S01]  /*1f00*/  DADD R8, R8, R24 ;  /* 0x0000000008087229 */ /* 0x000fe20000000018 */
[----:B------:R-:W-:Y:S10]  /*1f10*/  @P1 BRA `(.L_x_52) ;  /* 0xfffffffc00681947 */ /* 0x000ff4000383ffff */
.L_x_51:
[----:B------:R-:W-:Y:S05]  /*1f20*/  BSYNC.RECONVERGENT B2 ;  /* 0x0000000000027941 */ /* 0x000fea0003800200 */
.L_x_50:
[----:B------:R-:W-:Y:S05]  /*1f30*/  @!P0 BRA `(.L_x_49) ;  /* 0x0000000400008947 */ /* 0x000fea0003800000 */
[----:B------:R-:W-:Y:S01]  /*1f40*/  ISETP.GE.U32.AND P1, PT, R4, 0x8, PT ;  /* 0x000000080400780c */ /* 0x000fe20003f26070 */
[----:B------:R-:W-:Y:S01]  /*1f50*/  BSSY.RECONVERGENT B2, `(.L_x_53) ;  /* 0x0000019000027945 */ /* 0x000fe20003800200 */
[----:B------:R-:W-:-:S04]  /*1f60*/  LOP3.LUT R24, R3, 0x7, RZ, 0xc0, !PT ;  /* 0x0000000703187812 */ /* 0x000fc800078ec0ff */
[----:B------:R-:W-:-:S07]  /*1f70*/  ISETP.NE.AND P0, PT, R24, RZ, PT ;  /* 0x000000ff1800720c */ /* 0x000fce0003f05270 */
[----:B------:R-:W-:Y:S06]  /*1f80*/  @!P1 BRA `(.L_x_54) ;  /* 0x0000000000549947 */ /* 0x000fec0003800000 */
[----:B------:R-:W-:-:S05]  /*1f90*/  IADD3 R4, P1, PT, R2, UR7, RZ ;  /* 0x0000000702047c10 */ /* 0x000fca000ff3e0ff */
[----:B------:R-:W-:Y:S01]  /*1fa0*/  IMAD.X R5, RZ, RZ, UR8, P1 ;  /* 0x00000008ff057e24 */ /* 0x000fe200088e06ff */
[----:B------:R-:W-:-:S04]  /*1fb0*/  LEA R20, P1, R4, UR12, 0x3 ;  /* 0x0000000c04147c11 */ /* 0x000fc8000f8218ff */
[----:B------:R-:W-:-:S05]  /*1fc0*/  LEA.HI.X R21, R4, UR13, R5, 0x3, P1 ;  /* 0x0000000d04157c11 */ /* 0x000fca00088f1c05 */
        /* <DEDUP_REMOVED lines=8> */
[----:B------:R-:W-:Y:S01]  /*2050*/  VIADD R2, R2, 0x1000 ;  /* 0x0000100002027836 */ /* 0x000fe20000000000 */
[----:B--2---:R-:W-:-:S08]  /*2060*/  DADD R22, R8, R22 ;  /* 0x0000000008167229 */ /* 0x004fd00000000016 */
[----:B---3--:R-:W-:-:S08]  /*2070*/  DADD R16, R22, R16 ;  /* 0x0000000016107229 */ /* 0x008fd00000000010 */
[----:B----4-:R-:W-:-:S08]  /*2080*/  DADD R14, R16, R14 ;  /* 0x00000000100e7229 */ /* 0x010fd0000000000e */
[----:B-----5:R-:W-:-:S08]  /*2090*/  DADD R12, R14, R12 ;  /* 0x000000000e0c7229 */ /* 0x020fd0000000000c */
[----:B------:R-:W-:-:S08]  /*20a0*/  DADD R10, R12, R10 ;  /* 0x000000000c0a7229 */ /* 0x000fd0000000000a */
[----:B------:R-:W-:-:S08]  /*20b0*/  DADD R6, R10, R6 ;  /* 0x000000000a067229 */ /* 0x000fd00000000006 */
[----:B------:R-:W-:-:S08]  /*20c0*/  DADD R4, R6, R4 ;  /* 0x0000000006047229 */ /* 0x000fd00000000004 */
[----:B------:R-:W-:-:S11]  /*20d0*/  DADD R8, R4, R18 ;  /* 0x0000000004087229 */ /* 0x000fd60000000012 */
.L_x_54:
[----:B------:R-:W-:Y:S05]  /*20e0*/  BSYNC.RECONVERGENT B2 ;  /* 0x0000000000027941 */ /* 0x000fea0003800200 */
.L_x_53:
[----:B------:R-:W-:Y:S05]  /*20f0*/  @!P0 BRA `(.L_x_49) ;  /* 0x0000000000908947 */ /* 0x000fea0003800000 */
[----:B------:R-:W-:Y:S01]  /*2100*/  ISETP.GE.U32.AND P1, PT, R24, 0x4, PT ;  /* 0x000000041800780c */ /* 0x000fe20003f26070 */
[----:B------:R-:W-:Y:S01]  /*2110*/  BSSY.RECONVERGENT B2, `(.L_x_55) ;  /* 0x0000010000027945 */ /* 0x000fe20003800200 */
[----:B------:R-:W-:-:S11]  /*2120*/  LOP3.LUT P0, RZ, R3, 0x3, RZ, 0xc0, !PT ;  /* 0x0000000303ff7812 */ /* 0x000fd6000780c0ff */
[----:B------:R-:W-:Y:S05]  /*2130*/  @!P1 BRA `(.L_x_56) ;  /* 0x0000000000349947 */ /* 0x000fea0003800000 */
[----:B------:R-:W-:-:S05]  /*2140*/  IADD3 R3, P1, PT, R2, UR7, RZ ;  /* 0x0000000702037c10 */ /* 0x000fca000ff3e0ff */
[----:B------:R-:W-:Y:S01]  /*2150*/  IMAD.X R6, RZ, RZ, UR8, P1 ;  /* 0x00000008ff067e24 */ /* 0x000fe200088e06ff */
[----:B------:R-:W-:-:S04]  /*2160*/  LEA R4, P1, R3, UR12, 0x3 ;  /* 0x0000000c03047c11 */ /* 0x000fc8000f8218ff */
[----:B------:R-:W-:-:S05]  /*2170*/  LEA.HI.X R5, R3, UR13, R6, 0x3, P1 ;  /* 0x0000000d03057c11 */ /* 0x000fca00088f1c06 */
[----:B------:R-:W2:Y:S04]  /*2180*/  LDG.E.64 R6, desc[UR16][R4.64] ;  /* 0x0000001004067981 */ /* 0x000ea8000c1e1b00 */
[----:B------:R-:W3:Y:S04]  /*2190*/  LDG.E.64 R10, desc[UR16][R4.64+0x1000] ;  /* 0x00100010040a7981 */ /* 0x000ee8000c1e1b00 */
[----:B------:R-:W4:Y:S04]  /*21a0*/  LDG.E.64 R12, desc[UR16][R4.64+0x2000] ;  /* 0x00200010040c7981 */ /* 0x000f28000c1e1b00 */
[----:B------:R-:W5:Y:S01]  /*21b0*/  LDG.E.64 R14, desc[UR16][R4.64+0x3000] ;  /* 0x00300010040e7981 */ /* 0x000f62000c1e1b00 */
[----:B------:R-:W-:Y:S01]  /*21c0*/  VIADD R2, R2, 0x800 ;  /* 0x0000080002027836 */ /* 0x000fe20000000000 */
[----:B--2---:R-:W-:-:S08]  /*21d0*/  DADD R6, R8, R6 ;  /* 0x0000000008067229 */ /* 0x004fd00000000006 */
[----:B---3--:R-:W-:-:S08]  /*21e0*/  DADD R6, R6, R10 ;  /* 0x0000000006067229 */ /* 0x008fd0000000000a */
[----:B----4-:R-:W-:-:S08]  /*21f0*/  DADD R6, R6, R12 ;  /* 0x0000000006067229 */ /* 0x010fd0000000000c */
[----:B-----5:R-:W-:-:S11]  /*2200*/  DADD R8, R6, R14 ;  /* 0x0000000006087229 */ /* 0x020fd6000000000e */
.L_x_56:
[----:B------:R-:W-:Y:S05]  /*2210*/  BSYNC.RECONVERGENT B2 ;  /* 0x0000000000027941 */ /* 0x000fea0003800200 */
.L_x_55:
[----:B------:R-:W-:Y:S05]  /*2220*/  @!P0 BRA `(.L_x_49) ;  /* 0x0000000000448947 */ /* 0x000fea0003800000 */
[----:B------:R-:W-:Y:S02]  /*2230*/  LOP3.LUT R0, R0, 0xffff, RZ, 0xc0, !PT ;  /* 0x0000ffff00007812 */ /* 0x000fe400078ec0ff */
[----:B------:R-:W-:Y:S02]  /*2240*/  IADD3 R2, P0, PT, R2, UR9, RZ ;  /* 0x0000000902027c10 */ /* 0x000fe4000ff1e0ff */
[----:B------:R-:W-:Y:S02]  /*2250*/  LEA.HI R0, R0, 0x1, RZ, 0x17 ;  /* 0x0000000100007811 */ /* 0x000fe400078fb8ff */
[----:B------:R-:W-:Y:S01]  /*2260*/  LEA R4, P1, R2, UR12, 0x3 ;  /* 0x0000000c02047c11 */ /* 0x000fe2000f8218ff */
[----:B------:R-:W-:Y:S01]  /*2270*/  IMAD.X R5, RZ, RZ, UR10, P0 ;  /* 0x0000000aff057e24 */ /* 0x000fe200080e06ff */
[----:B------:R-:W-:-:S04]  /*2280*/  LOP3.LUT R0, R0, 0x3, RZ, 0xc0, !PT ;  /* 0x0000000300007812 */ /* 0x000fc800078ec0ff */
[----:B------:R-:W-:Y:S01]  /*2290*/  LEA.HI.X R5, R2, UR13, R5, 0x3, P1 ;  /* 0x0000000d02057c11 */ /* 0x000fe200088f1c05 */
[----:B------:R-:W-:-:S07]  /*22a0*/  IMAD.MOV R0, RZ, RZ, -R0 ;  /* 0x000000ffff007224 */ /* 0x000fce00078e0a00 */
.L_x_57:
[----:B------:R-:W-:Y:S02]  /*22b0*/  IMAD.MOV.U32 R2, RZ, RZ, R4 ;  /* 0x000000ffff027224 */ /* 0x000fe400078e0004 */
[----:B------:R-:W-:-:S06]  /*22c0*/  IMAD.MOV.U32 R3, RZ, RZ, R5 ;  /* 0x000000ffff037224 */ /* 0x000fcc00078e0005 */
[----:B------:R-:W2:Y:S01]  /*22d0*/  LDG.E.64 R2, desc[UR16][R2.64] ;  /* 0x0000001002027981 */ /* 0x000ea2000c1e1b00 */
[----:B------:R-:W-:Y:S01]  /*22e0*/  VIADD R0, R0, 0x1 ;  /* 0x0000000100007836 */ /* 0x000fe20000000000 */
[----:B------:R-:W-:-:S04]  /*22f0*/  IADD3 R4, P1, PT, R4, 0x1000, RZ ;  /* 0x0000100004047810 */ /* 0x000fc80007f3e0ff */
[----:B------:R-:W-:Y:S01]  /*2300*/  ISETP.NE.AND P0, PT, R0, RZ, PT ;  /* 0x000000ff0000720c */ /* 0x000fe20003f05270 */
[----:B------:R-:W-:Y:S01]  /*2310*/  IMAD.X R5, RZ, RZ, R5, P1 ;  /* 0x000000ffff057224 */ /* 0x000fe200008e0605 */
[----:B--2---:R-:W-:-:S11]  /*2320*/  DADD R8, R2, R8 ;  /* 0x0000000002087229 */ /* 0x004fd60000000008 */
[----:B------:R-:W-:Y:S05]  /*2330*/  @P0 BRA `(.L_x_57) ;  /* 0xfffffffc00dc0947 */ /* 0x000fea000383ffff */
.L_x_49:
[----:B------:R-:W-:Y:S05]  /*2340*/  BSYNC.RECONVERGENT B1 ;  /* 0x0000000000017941 */ /* 0x000fea0003800200 */
.L_x_46:
[----:B------:R-:W0:Y:S01]  /*2350*/  S2R R0, SR_LANEID ;  /* 0x0000000000007919 */ /* 0x000e220000000000 */
[----:B------:R-:W-:Y:S04]  /*2360*/  SHFL.DOWN PT, R2, R8, 0x1, 0x1f ;  /* 0x08201f0008027f89 */ /* 0x000fe800000e0000 */
[----:B------:R-:W1:Y:S01]  /*2370*/  SHFL.DOWN PT, R3, R9, 0x1, 0x1f ;  /* 0x08201f0009037f89 */ /* 0x000e6200000e0000 */
[----:B------:R-:W2:Y:S01]  /*2380*/  S2R R11, SR_TID.X ;  /* 0x00000000000b7919 */ /* 0x000ea20000002100 */
        /* <DEDUP_REMOVED lines=20> */
[----:B------:R-:W-:Y:S02]  /*24d0*/  @!P1 MOV R7, 0x400 ;  /* 0x0000040000079802 */ /* 0x000fe40000000f00 */
[----:B--2---:R-:W-:Y:S01]  /*24e0*/  @!P1 SHF.R.U32.HI R6, RZ, 0x2, R11 ;  /* 0x00000002ff069819 */ /* 0x004fe2000001160b */
[----:B------:R-:W0:Y:S01]  /*24f0*/  SHFL.DOWN PT, R3, R9, 0x8, 0x1f ;  /* 0x09001f0009037f89 */ /* 0x000e2200000e0000 */
[----:B-1----:R-:W-:-:S02]  /*2500*/  @!P1 LEA R7, R10, R7, 0x18 ;  /* 0x000000070a079211 */ /* 0x002fc400078ec0ff */
[----:B------:R-:W-:-:S05]  /*2510*/  @!P1 LOP3.LUT R6, R6, 0xf8, RZ, 0xc0, !PT ;  /* 0x000000f806069812 */ /* 0x000fca00078ec0ff */
        /* <DEDUP_REMOVED lines=14> */
[----:B------:R-:W1:Y:S01]  /*2600*/  S2UR UR5, SR_CgaCtaId ;  /* 0x00000000000579c3 */ /* 0x000e620000008800 */
[----:B------:R-:W-:Y:S02]  /*2610*/  UMOV UR4, 0x400 ;  /* 0x0000040000047882 */ /* 0x000fe40000000000 */
[----:B-1----:R-:W-:-:S09]  /*2620*/  ULEA UR4, UR5, UR4, 0x18 ;  /* 0x0000000405047291 */ /* 0x002fd2000f8ec0ff */
[----:B0-----:R-:W0:Y:S04]  /*2630*/  LDS.64 R2, [UR4+0x18] ;  /* 0x00001804ff027984 */ /* 0x001e280008000a00 */
        /* <DEDUP_REMOVED lines=22> */
.L_x_45:
[----:B------:R-:W-:Y:S05]  /*27a0*/  BSYNC.RECONVERGENT B0 ;  /* 0x0000000000007941 */ /* 0x000fea0003800200 */
.L_x_30:
[----:B------:R-:W-:Y:S05]  /*27b0*/  @P0 EXIT ;  /* 0x000000000000094d */ /* 0x000fea0003800000 */
[----:B------:R-:W3:Y:S02]  /*27c0*/  LDCU.64 UR4, c[0x0][0x388] ;  /* 0x00007100ff0477ac */ /* 0x000ee40008000a00 */
[----:B---3--:R-:W-:-:S06]  /*27d0*/  UIMAD.WIDE.U32 UR4, UR18, 0x8, UR4 ;  /* 0x00000008120478a5 */ /* 0x008fcc000f8e0004 */
[----:B0-----:R-:W-:Y:S02]  /*27e0*/  IMAD.U32 R2, RZ, RZ, UR4 ;  /* 0x00000004ff027e24 */ /* 0x001fe4000f8e00ff */
[----:B--2---:R-:W-:-:S05]  /*27f0*/  IMAD.U32 R3, RZ, RZ, UR5 ;  /* 0x00000005ff037e24 */ /* 0x004fca000f8e00ff */
[----:B------:R-:W-:Y:S01]  /*2800*/  STG.E.64 desc[UR16][R2.64], R8 ;  /* 0x0000000802007986 */ /* 0x000fe2000c101b10 */
[----:B------:R-:W-:Y:S05]  /*2810*/  EXIT ;  /* 0x000000000000794d */ /* 0x000fea0003800000 */
.L_x_58:
        /* <DEDUP_REMOVED lines=14> */
.L_x_197:


//--------------------- .text._ZN3cub18CUB_300001_SM_10006detail6reduce28DeviceReduceSingleTileKernelINS2_10policy_hubIdyN4cuda3std3__44plusIdEEE10Policy1000EN6thrust24THRUST_300001_SM_1000_NS6detail15normal_iteratorINSD_10device_ptrIdEEEEPdyS9_ddNS7_10__identityEEEvT0_T1_T2_T3_T4_T6_ --------------------------
	.section	.text._ZN3cub18CUB_300001_SM_10006detail6reduce28DeviceReduceSingleTileKernelINS2_10policy_hubIdyN4cuda3std3__44plusIdEEE10Policy1000EN6thrust24THRUST_300001_SM_1000_NS6detail15normal_iteratorINSD_10device_ptrIdEEEEPdyS9_ddNS7_10__identityEEEvT0_T1_T2_T3_T4_T6_,"ax",@progbits
	.align	128
        .global         _ZN3cub18CUB_300001_SM_10006detail6reduce28DeviceReduceSingleTileKernelINS2_10policy_hubIdyN4cuda3std3__44plusIdEEE10Policy1000EN6thrust24THRUST_300001_SM_1000_NS6detail15normal_iteratorINSD_10device_ptrIdEEEEPdyS9_ddNS7_10__identityEEEvT0_T1_T2_T3_T4_T6_
        .type           _ZN3cub18CUB_300001_SM_10006detail6reduce28DeviceReduceSingleTileKernelINS2_10policy_hubIdyN4cuda3std3__44plusIdEEE10Policy1000EN6thrust24THRUST_300001_SM_1000_NS6detail15normal_iteratorINSD_10device_ptrIdEEEEPdyS9_ddNS7_10__identityEEEvT0_T1_T2_T3_T4_T6_,@function
        .size           _ZN3cub18CUB_300001_SM_10006detail6reduce28DeviceReduceSingleTileKernelINS2_10policy_hubIdyN4cuda3std3__44plusIdEEE10Policy1000EN6thrust24THRUST_300001_SM_1000_NS6detail15normal_iteratorINSD_10device_ptrIdEEEEPdyS9_ddNS7_10__identityEEEvT0_T1_T2_T3_T4_T6_,(.L_x_198 - _ZN3cub18CUB_300001_SM_10006detail6reduce28DeviceReduceSingleTileKernelINS2_10policy_hubIdyN4cuda3std3__44plusIdEEE10Policy1000EN6thrust24THRUST_300001_SM_1000_NS6detail15normal_iteratorINSD_10device_ptrIdEEEEPdyS9_ddNS7_10__identityEEEvT0_T1_T2_T3_T4_T6_)
        .other          _ZN3cub18CUB_300001_SM_10006detail6reduce28DeviceReduceSingleTileKernelINS2_10policy_hubIdyN4cuda3std3__44plusIdEEE10Policy1000EN6thrust24THRUST_300001_SM_1000_NS6detail15normal_iteratorINSD_10device_ptrIdEEEEPdyS9_ddNS7_10__identityEEEvT0_T1_T2_T3_T4_T6_,@"STO_CUDA_ENTRY STV_DEFAULT"
_ZN3cub18CUB_300001_SM_10006detail6reduce28DeviceReduceSingleTileKernelINS2_10policy_hubIdyN4cuda3std3__44plusIdEEE10Policy1000EN6thrust24THRUST_300001_SM_1000_NS6detail15normal_iteratorINSD_10device_ptrIdEEEEPdyS9_ddNS7_10__identityEEEvT0_T1_T2_T3_T4_T6_:
.text._ZN3cub18CUB_300001_SM_10006detail6reduce28DeviceReduceSingleTileKernelINS2_10policy_hubIdyN4cuda3std3__44plusIdEEE10Policy1000EN6thrust24THRUST_300001_SM_1000_NS6detail15normal_iteratorINSD_10device_ptrIdEEEEPdyS9_ddNS7_10__identityEEEvT0_T1_T2_T3_T4_T6_:
[----:B------:R-:W-:Y:S01]  /*0000*/  LDC R1, c[0x0][0x37c] ;  /* 0x0000df00ff017b82 */ /* 0x000fe20000000800 */
[----:B------:R-:W0:Y:S01]  /*0010*/  LDCU.64 UR4, c[0x0][0x390] ;  /* 0x00007200ff0477ac */ /* 0x000e220008000a00 */
[----:B------:R-:W1:Y:S01]  /*0020*/  LDCU.64 UR6, c[0x0][0x358] ;  /* 0x00006b00ff0677ac */ /* 0x000e620008000a00 */
[----:B0-----:R-:W-:Y:S02]  /*0030*/  IMAD.U32 R8, RZ, RZ, UR4 ;  /* 0x00000004ff087e24 */ /* 0x001fe4000f8e00ff */
[----:B------:R-:W-:-:S03]  /*0040*/  IMAD.U32 R9, RZ, RZ, UR5 ;  /* 0x00000005ff097e24 */ /* 0x000fc6000f8e00ff */
[----:B------:R-:W-:-:S04]  /*0050*/  ISETP.NE.U32.AND P0, PT, R8, RZ, PT ;  /* 0x000000ff0800720c */ /* 0x000fc80003f05070 */
[----:B------:R-:W-:-:S13]  /*0060*/  ISETP.NE.AND.EX P0, PT, R9, RZ, PT, P0 ;  /* 0x000000ff0900720c */ /* 0x000fda0003f05300 */
        /* <DEDUP_REMOVED lines=8> */
.L_x_59:
[----:B------:R-:W-:Y:S01]  /*00f0*/  ISETP.GT.U32.AND P0, PT, R8, 0xdff, PT ;  /* 0x00000dff0800780c */ /* 0x000fe20003f04070 */
[----:B------:R-:W-:Y:S03]  /*0100*/  BSSY.RECONVERGENT B0, `(.L_x_60) ;  /* 0x000024d000007945 */ /* 0x000fe60003800200 */
[----:B------:R-:W-:-:S13]  /*0110*/  ISETP.GT.U32.AND.EX P0, PT, R9, RZ, PT, P0 ;  /* 0x000000ff0900720c */ /* 0x000fda0003f04100 */
[----:B------:R-:W-:Y:S05]  /*0120*/  @P0 BRA `(.L_x_61) ;  /* 0x0000001400340947 */ /* 0x000fea0003800000 */
[----:B------:R-:W0:Y:S01]  /*0130*/  S2R R0, SR_TID.X ;  /* 0x0000000000007919 */ /* 0x000e220000002100 */
[----:B------:R-:W-:Y:S01]  /*0140*/  BSSY.RECONVERGENT B1, `(.L_x_62) ;  /* 0x0000009000017945 */ /* 0x000fe20003800200 */
[----:B------:R-:W-:Y:S02]  /*0150*/  CS2R R4, SRZ ;  /* 0x0000000000047805 */ /* 0x000fe4000001ff00 */
[----:B0-----:R-:W-:Y:S01]  /*0160*/  ISETP.GE.U32.AND P0, PT, R0, R8, PT ;  /* 0x000000080000720c */ /* 0x001fe20003f06070 */
[----:B------:R-:W-:-:S12]  /*0170*/  IMAD.MOV.U32 R2, RZ, RZ, R0 ;  /* 0x000000ffff027224 */ /* 0x000fd800078e0000 */
[----:B------:R-:W-:Y:S05]  /*0180*/  @P0 BRA `(.L_x_63) ;  /* 0x0000000000100947 */ /* 0x000fea0003800000 */
[----:B------:R-:W0:Y:S02]  /*0190*/  LDC.64 R4, c[0x0][0x380] ;  /* 0x0000e000ff047b82 */ /* 0x000e240000000a00 */
[----:B0-----:R-:W-:-:S06]  /*01a0*/  IMAD.WIDE.U32 R4, R0, 0x8, R4 ;  /* 0x0000000800047825 */ /* 0x001fcc00078e0004 */
[----:B------:R-:W5:Y:S01]  /*01b0*/  LDG.E.64 R4, desc[UR6][R4.64] ;  /* 0x0000000604047981 */ /* 0x000f62000c1e1b00 */
[----:B------:R-:W-:-:S07]  /*01c0*/  VIADD R2, R0, 0x200 ;  /* 0x0000020000027836 */ /* 0x000fce0000000000 */
.L_x_63:
[----:B------:R-:W-:Y:S05]  /*01d0*/  BSYNC.RECONVERGENT B1 ;  /* 0x0000000000017941 */ /* 0x000fea0003800200 */
.L_x_62:
[----:B------:R-:W-:Y:S01]  /*01e0*/  ISETP.GE.U32.AND P0, PT, R2, R8, PT ;  /* 0x000000080200720c */ /* 0x000fe20003f06070 */
[----:B------:R-:W-:-:S12]  /*01f0*/  BSSY.RECONVERGENT B1, `(.L_x_64) ;  /* 0x000006d000017945 */ /* 0x000fd80003800200 */
[----:B------:R-:W-:Y:S05]  /*0200*/  @P0 BRA `(.L_x_65) ;  /* 0x0000000400ac0947 */ /* 0x000fea0003800000 */
[----:B------:R-:W-:Y:S01]  /*0210*/  LOP3.LUT R3, RZ, R2, RZ, 0x33, !PT ;  /* 0x00000002ff037212 */ /* 0x000fe200078e33ff */
[----:B------:R-:W-:Y:S04]  /*0220*/  BSSY.RECONVERGENT B2, `(.L_x_66) ;  /* 0x0000033000027945 */ /* 0x000fe80003800200 */
[----:B------:R-:W-:-:S05]  /*0230*/  IMAD.IADD R6, R3, 0x1, R8 ;  /* 0x0000000103067824 */ /* 0x000fca00078e0208 */
[C---:B------:R-:W-:Y:S02]  /*0240*/  ISETP.GE.U32.AND P1, PT, R6.reuse, 0x1e00, PT ;  /* 0x00001e000600780c */ /* 0x040fe40003f26070 */
[----:B------:R-:W-:-:S04]  /*0250*/  LEA.HI R3, R6, 0x1, RZ, 0x17 ;  /* 0x0000000106037811 */ /* 0x000fc800078fb8ff */
[----:B------:R-:W-:-:S04]  /*0260*/  LOP3.LUT R43, R3, 0xf, RZ, 0xc0, !PT ;  /* 0x0000000f032b7812 */ /* 0x000fc800078ec0ff */
[----:B------:R-:W-:-:S03]  /*0270*/  ISETP.NE.AND P0, PT, R43, RZ, PT ;  /* 0x000000ff2b00720c */ /* 0x000fc60003f05270 */
[----:B------:R-:W-:Y:S10]  /*0280*/  @!P1 BRA `(.L_x_67) ;  /* 0x0000000000b09947 */ /* 0x000ff40003800000 */
[----:B------:R-:W0:Y:S01]  /*0290*/  LDC.64 R6, c[0x0][0x380] ;  /* 0x0000e000ff067b82 */ /* 0x000e220000000a00 */
[----:B------:R-:W-:-:S05]  /*02a0*/  LOP3.LUT R42, R3, 0xfffff0, RZ, 0xc0, !PT ;  /* 0x00fffff0032a7812 */ /* 0x000fca00078ec0ff */
[----:B------:R-:W-:Y:S02]  /*02b0*/  IMAD.MOV R42, RZ, RZ, -R42 ;  /* 0x000000ffff2a7224 */ /* 0x000fe400078e0a2a */
[----:B0-----:R-:W-:-:S03]  /*02c0*/  IMAD.WIDE.U32 R6, R2, 0x8, R6 ;  /* 0x0000000802067825 */ /* 0x001fc600078e0006 */
[----:B------:R-:W-:-:S05]  /*02d0*/  IADD3 R6, P1, PT, R6, 0x8000, RZ ;  /* 0x0000800006067810 */ /* 0x000fca0007f3e0ff */
[----:B------:R-:W-:-:S08]  /*02e0*/  IMAD.X R7, RZ, RZ, R7, P1 ;  /* 0x000000ffff077224 */ /* 0x000fd000008e0607 */
.L_x_68:
[----:B------:R-:W2:Y:S04]  /*02f0*/  LDG.E.64 R10, desc[UR6][R6.64+-0x8000] ;  /* 0xff800006060a7981 */ /* 0x000ea8000c1e1b00 */
[----:B------:R-:W3:Y:S04]  /*0300*/  LDG.E.64 R12, desc[UR6][R6.64+-0x7000] ;  /* 0xff900006060c7981 */ /* 0x000ee8000c1e1b00 */
[----:B------:R-:W4:Y:S04]  /*0310*/  LDG.E.64 R14, desc[UR6][R6.64+-0x6000] ;  /* 0xffa00006060e7981 */ /* 0x000f28000c1e1b00 */
        /* <DEDUP_REMOVED lines=12> */
[----:B------:R0:W4:Y:S01]  /*03e0*/  LDG.E.64 R40, desc[UR6][R6.64+0x7000] ;  /* 0x0070000606287981 */ /* 0x000122000c1e1b00 */
[----:B------:R-:W-:-:S02]  /*03f0*/  VIADD R42, R42, 0x10 ;  /* 0x000000102a2a7836 */ /* 0x000fc40000000000 */
[----:B------:R-:W-:-:S03]  /*0400*/  VIADD R2, R2, 0x2000 ;  /* 0x0000200002027836 */ /* 0x000fc60000000000 */
[----:B------:R-:W-:Y:S02]  /*0410*/  ISETP.NE.AND P1, PT, R42, RZ, PT ;  /* 0x000000ff2a00720c */ /* 0x000fe40003f25270 */
[----:B0-----:R-:W-:-:S05]  /*0420*/  IADD3 R6, P2, PT, R6, 0x10000, RZ ;  /* 0x0001000006067810 */ /* 0x001fca0007f5e0ff */
[----:B------:R-:W-:Y:S01]  /*0430*/  IMAD.X R7, RZ, RZ, R7, P2 ;  /* 0x000000ffff077224 */ /* 0x000fe200010e0607 */
        /* <DEDUP_REMOVED lines=16> */
[----:B------:R-:W-:Y:S10]  /*0540*/  @P1 BRA `(.L_x_68) ;  /* 0xfffffffc00681947 */ /* 0x000ff4000383ffff */
.L_x_67:
[----:B------:R-:W-:Y:S05]  /*0550*/  BSYNC.RECONVERGENT B2 ;  /* 0x0000000000027941 */ /* 0x000fea0003800200 */
.L_x_66:
[----:B------:R-:W-:Y:S05]  /*0560*/  @!P0 BRA `(.L_x_65) ;  /* 0x0000000000d48947 */ /* 0x000fea0003800000 */
[----:B------:R-:W-:Y:S01]  /*0570*/  ISETP.GE.U32.AND P0, PT, R43, 0x8, PT ;  /* 0x000000082b00780c */ /* 0x000fe20003f06070 */
[----:B------:R-:W-:Y:S01]  /*0580*/  BSSY.RECONVERGENT B2, `(.L_x_69) ;  /* 0x0000017000027945 */ /* 0x000fe20003800200 */
[----:B------:R-:W-:-:S04]  /*0590*/  LOP3.LUT R26, R3, 0x7, RZ, 0xc0, !PT ;  /* 0x00000007031a7812 */ /* 0x000fc800078ec0ff */
[----:B------:R-:W-:-:S07]  /*05a0*/  ISETP.NE.AND P1, PT, R26, RZ, PT ;  /* 0x000000ff1a00720c */ /* 0x000fce0003f25270 */
[----:B------:R-:W-:Y:S06]  /*05b0*/  @!P0 BRA `(.L_x_70) ;  /* 0x00000000004c8947 */ /* 0x000fec0003800000 */
[----:B------:R-:W0:Y:S02]  /*05c0*/  LDC.64 R6, c[0x0][0x380] ;  /* 0x0000e000ff067b82 */ /* 0x000e240000000a00 */
[----:B0-----:R-:W-:-:S05]  /*05d0*/  IMAD.WIDE R6, R2, 0x8, R6 ;  /* 0x0000000802067825 */ /* 0x001fca00078e0206 */
        /* <DEDUP_REMOVED lines=17> */
.L_x_70:
[----:B------:R-:W-:Y:S05]  /*06f0*/  BSYNC.RECONVERGENT B2 ;  /* 0x0000000000027941 */ /* 0x000fea0003800200 */
.L_x_69:
        /* <DEDUP_REMOVED lines=17> */
.L_x_72:
[----:B------:R-:W-:Y:S05]  /*0810*/  BSYNC.RECONVERGENT B2 ;  /* 0x0000000000027941 */ /* 0x000fea0003800200 */
.L_x_71:
[----:B------:R-:W-:Y:S05]  /*0820*/  @!P1 BRA `(.L_x_65) ;  /* 0x0000000000249947 */ /* 0x000fea0003800000 */
[----:B------:R-:W0:Y:S01]  /*0830*/  LDC.64 R10, c[0x0][0x380] ;  /* 0x0000e000ff0a7b82 */ /* 0x000e220000000a00 */
[----:B------:R-:W-:-:S07]  /*0840*/  IMAD.MOV R3, RZ, RZ, -R3 ;  /* 0x000000ffff037224 */ /* 0x000fce00078e0a03 */
.L_x_73:
[----:B0-----:R-:W-:-:S06]  /*0850*/  IMAD.WIDE R6, R2, 0x8, R10 ;  /* 0x0000000802067825 */ /* 0x001fcc00078e020a */
[----:B------:R-:W2:Y:S01]  /*0860*/  LDG.E.64 R6, desc[UR6][R6.64] ;  /* 0x0000000606067981 */ /* 0x000ea2000c1e1b00 */
[----:B------:R-:W-:Y:S02]  /*0870*/  VIADD R3, R3, 0x1 ;  /* 0x0000000103037836 */ /* 0x000fe40000000000 */
[----:B------:R-:W-:-:S03]  /*0880*/  VIADD R2, R2, 0x200 ;  /* 0x0000020002027836 */ /* 0x000fc60000000000 */
[----:B------:R-:W-:Y:S01]  /*0890*/  ISETP.NE.AND P0, PT, R3, RZ, PT ;  /* 0x000000ff0300720c */ /* 0x000fe20003f05270 */
[----:B--2--5:R-:W-:-:S12]  /*08a0*/  DADD R4, R6, R4 ;  /* 0x0000000006047229 */ /* 0x024fd80000000004 */
[----:B------:R-:W-:Y:S05]  /*08b0*/  @P0 BRA `(.L_x_73) ;  /* 0xfffffffc00e40947 */ /* 0x000fea000383ffff */
.L_x_65:
[----:B------:R-:W-:Y:S05]  /*08c0*/  BSYNC.RECONVERGENT B1 ;  /* 0x0000000000017941 */ /* 0x000fea0003800200 */
.L_x_64:
[----:B------:R-:W-:-:S04]  /*08d0*/  ISETP.GE.U32.AND P0, PT, R8, 0x200, PT ;  /* 0x000002000800780c */ /* 0x000fc80003f06070 */
[----:B------:R-:W-:-:S13]  /*08e0*/  ISETP.GE.U32.AND.EX P0, PT, R9, RZ, PT, P0 ;  /* 0x000000ff0900720c */ /* 0x000fda0003f06100 */
        /* <DEDUP_REMOVED lines=32> */
[----:B------:R-:W-:Y:S02]  /*0af0*/  ISETP.GT.AND P0, PT, R10, 0xf, PT ;  /* 0x0000000f0a00780c */ /* 0x000fe40003f04270 */
[----:B------:R-:W-:Y:S01]  /*0b00*/  @!P1 LOP3.LUT R8, R4, 0xf8, RZ, 0xc0, !PT ;  /* 0x000000f804089812 */ /* 0x000fe200078ec0ff */
[----:B------:R-:W0:Y:S04]  /*0b10*/  SHFL.DOWN PT, R3, R7, 0x10, 0x1f ;  /* 0x0a001f0007037f89 */ /* 0x000e2800000e0000 */
[----:B------:R-:W-:Y:S01]  /*0b20*/  @!P1 IMAD.IADD R9, R8, 0x1, R9 ;  /* 0x0000000108099824 */ /* 0x000fe200078e0209 */
[----:B0-----:R-:W-:-:S07]  /*0b30*/  DADD R4, R2, R6 ;  /* 0x0000000002047229 */ /* 0x001fce0000000006 */
[----:B------:R0:W-:Y:S01]  /*0b40*/  @!P1 STS.64 [R9+0x10], R4 ;  /* 0x0000100409009388 */ /* 0x0001e20000000a00 */
[----:B------:R-:W-:Y:S01]  /*0b50*/  BAR.SYNC.DEFER_BLOCKING 0x0 ;  /* 0x0000000000007b1d */ /* 0x000fe20000010000 */
[----:B------:R-:W-:Y:S02]  /*0b60*/  ISETP.NE.AND P1, PT, R0, RZ, PT ;  /* 0x000000ff0000720c */ /* 0x000fe40003f25270 */
[----:B------:R-:W-:Y:S02]  /*0b70*/  FSEL R2, R6, R4, P0 ;  /* 0x0000000406027208 */ /* 0x000fe40000000000 */
[----:B------:R-:W-:-:S09]  /*0b80*/  FSEL R3, R7, R5, P0 ;  /* 0x0000000507037208 */ /* 0x000fd20000000000 */
[----:B0-----:R-:W-:Y:S05]  /*0b90*/  @P1 BRA `(.L_x_75) ;  /* 0x00000018008c1947 */ /* 0x001fea0003800000 */
        /* <DEDUP_REMOVED lines=27> */
.L_x_74:
[----:B------:R-:W-:Y:S01]  /*0d50*/  LOP3.LUT R2, R0, 0x3e0, RZ, 0xc0, !PT ;  /* 0x000003e000027812 */ /* 0x000fe200078ec0ff */
[----:B------:R-:W0:Y:S03]  /*0d60*/  S2R R12, SR_LANEID ;  /* 0x00000000000c7919 */ /* 0x000e260000000000 */
[----:B------:R-:W-:Y:S01]  /*0d70*/  LOP3.LUT R7, RZ, R2, RZ, 0x33, !PT ;  /* 0x00000002ff077212 */ /* 0x000fe200078e33ff */
[----:B------:R-:W-:-:S04]  /*0d80*/  VIADD R3, R2, 0x20 ;  /* 0x0000002002037836 */ /* 0x000fc80000000000 */
[----:B------:R-:W-:Y:S01]  /*0d90*/  IMAD.IADD R7, R7, 0x1, R8 ;  /* 0x0000000107077824 */ /* 0x000fe200078e0208 */
[----:B------:R-:W-:-:S04]  /*0da0*/  ISETP.GT.U32.AND P0, PT, R3, R8, PT ;  /* 0x000000080300720c */ /* 0x000fc80003f04070 */
[----:B------:R-:W-:-:S05]  /*0db0*/  SEL R13, R7, 0x1f, P0 ;  /* 0x0000001f070d7807 */ /* 0x000fca0000000000 */
[----:B-----5:R-:W-:Y:S04]  /*0dc0*/  SHFL.DOWN PT, R2, R4, 0x1, R13 ;  /* 0x0820000004027989 */ /* 0x020fe800000e000d */
[----:B------:R-:W1:Y:S01]  /*0dd0*/  SHFL.DOWN PT, R3, R5, 0x1, R13 ;  /* 0x0820000005037989 */ /* 0x000e6200000e000d */
[C---:B0-----:R-:W-:Y:S01]  /*0de0*/  ISETP.GE.AND P0, PT, R12.reuse, R13, PT ;  /* 0x0000000d0c00720c */ /* 0x041fe20003f06270 */
[C---:B------:R-:W-:Y:S01]  /*0df0*/  VIADD R10, R12.reuse, 0x2 ;  /* 0x000000020c0a7836 */ /* 0x040fe20000000000 */
[----:B------:R-:W-:Y:S01]  /*0e00*/  ISETP.NE.AND P1, PT, R12, RZ, PT ;  /* 0x000000ff0c00720c */ /* 0x000fe20003f25270 */
[----:B-1----:R-:W-:-:S10]  /*0e10*/  DADD R2, R2, R4 ;  /* 0x0000000002027229 */ /* 0x002fd40000000004 */
[----:B------:R-:W-:Y:S01]  /*0e20*/  FSEL R6, R2, R4, !P0 ;  /* 0x0000000402067208 */ /* 0x000fe20004000000 */
[----:B------:R-:W-:Y:S01]  /*0e30*/  VIADD R4, R12, 0x4 ;  /* 0x000000040c047836 */ /* 0x000fe20000000000 */
[----:B------:R-:W-:Y:S02]  /*0e40*/  FSEL R7, R3, R5, !P0 ;  /* 0x0000000503077208 */ /* 0x000fe40004000000 */
[----:B------:R-:W-:Y:S01]  /*0e50*/  ISETP.GT.AND P0, PT, R10, R13, PT ;  /* 0x0000000d0a00720c */ /* 0x000fe20003f04270 */
[----:B------:R-:W-:Y:S04]  /*0e60*/  SHFL.DOWN PT, R2, R6, 0x2, R13 ;  /* 0x0840000006027989 */ /* 0x000fe800000e000d */
[----:B------:R-:W0:Y:S02]  /*0e70*/  SHFL.DOWN PT, R3, R7, 0x2, R13 ;  /* 0x0840000007037989 */ /* 0x000e2400000e000d */
[----:B0-----:R-:W-:-:S10]  /*0e80*/  DADD R2, R2, R6 ;  /* 0x0000000002027229 */ /* 0x001fd40000000006 */
[----:B------:R-:W-:Y:S01]  /*0e90*/  FSEL R10, R6, R2, P0 ;  /* 0x00000002060a7208 */ /* 0x000fe20000000000 */
[----:B------:R-:W-:Y:S01]  /*0ea0*/  VIADD R6, R12, 0x8 ;  /* 0x000000080c067836 */ /* 0x000fe20000000000 */
[----:B------:R-:W-:Y:S02]  /*0eb0*/  FSEL R11, R7, R3, P0 ;  /* 0x00000003070b7208 */ /* 0x000fe40000000000 */
[----:B------:R-:W-:Y:S01]  /*0ec0*/  ISETP.GT.AND P0, PT, R4, R13, PT ;  /* 0x0000000d0400720c */ /* 0x000fe20003f04270 */
[----:B------:R-:W-:Y:S04]  /*0ed0*/  SHFL.DOWN PT, R2, R10, 0x4, R13 ;  /* 0x088000000a027989 */ /* 0x000fe800000e000d */
[----:B------:R-:W0:Y:S02]  /*0ee0*/  SHFL.DOWN PT, R3, R11, 0x4, R13 ;  /* 0x088000000b037989 */ /* 0x000e2400000e000d */
[----:B0-----:R-:W-:-:S10]  /*0ef0*/  DADD R2, R2, R10 ;  /* 0x0000000002027229 */ /* 0x001fd4000000000a */
[----:B------:R-:W-:Y:S02]  /*0f00*/  FSEL R4, R10, R2, P0 ;  /* 0x000000020a047208 */ /* 0x000fe40000000000 */
[----:B------:R-:W-:Y:S02]  /*0f10*/  FSEL R5, R11, R3, P0 ;  /* 0x000000030b057208 */ /* 0x000fe40000000000 */
[----:B------:R-:W-:Y:S01]  /*0f20*/  ISETP.GT.AND P0, PT, R6, R13, PT ;  /* 0x0000000d0600720c */ /* 0x000fe20003f04270 */
[----:B------:R-:W-:Y:S01]  /*0f30*/  SHFL.DOWN PT, R2, R4, 0x8, R13 ;  /* 0x0900000004027989 */ /* 0x000fe200000e000d */
[----:B------:R-:W-:-:S03]  /*0f40*/  @!P1 MOV R10, 0x400 ;  /* 0x00000400000a9802 */ /* 0x000fc60000000f00 */
[----:B------:R-:W0:Y:S01]  /*0f50*/  SHFL.DOWN PT, R3, R5, 0x8, R13 ;  /* 0x0900000005037989 */ /* 0x000e2200000e000d */
[----:B------:R-:W1:Y:S01]  /*0f60*/  @!P1 S2R R11, SR_CgaCtaId ;  /* 0x00000000000b9919 */ /* 0x000e620000008800 */
[----:B0-----:R-:W-:-:S10]  /*0f70*/  DADD R2, R2, R4 ;  /* 0x0000000002027229 */ /* 0x001fd40000000004 */
[----:B------:R-:W-:Y:S01]  /*0f80*/  FSEL R6, R4, R2, P0 ;  /* 0x0000000204067208 */ /* 0x000fe20000000000 */
[----:B------:R-:W-:Y:S01]  /*0f90*/  VIADD R4, R12, 0x10 ;  /* 0x000000100c047836 */ /* 0x000fe20000000000 */
[----:B------:R-:W-:Y:S02]  /*0fa0*/  FSEL R7, R5, R3, P0 ;  /* 0x0000000305077208 */ /* 0x000fe40000000000 */
[----:B------:R-:W-:Y:S01]  /*0fb0*/  @!P1 SHF.R.U32.HI R5, RZ, 0x2, R0 ;  /* 0x00000002ff059819 */ /* 0x000fe20000011600 */
[----:B------:R-:W-:Y:S01]  /*0fc0*/  SHFL.DOWN PT, R2, R6, 0x10, R13 ;  /* 0x0a00000006027989 */ /* 0x000fe200000e000d */
[----:B-1----:R-:W-:Y:S02]  /*0fd0*/  @!P1 LEA R10, R11, R10, 0x18 ;  /* 0x0000000a0b0a9211 */ /* 0x002fe400078ec0ff */
[----:B------:R-:W-:Y:S01]  /*0fe0*/  @!P1 LOP3.LUT R5, R5, 0xf8, RZ, 0xc0, !PT ;  /* 0x000000f805059812 */ /* 0x000fe200078ec0ff */
[----:B------:R-:W0:Y:S01]  /*0ff0*/  SHFL.DOWN PT, R3, R7, 0x10, R13 ;  /* 0x0a00000007037989 */ /* 0x000e2200000e000d */
[----:B------:R-:W-:-:S03]  /*1000*/  ISETP.GT.AND P0, PT, R4, R13, PT ;  /* 0x0000000d0400720c */ /* 0x000fc60003f04270 */
[----:B------:R-:W-:Y:S01]  /*1010*/  @!P1 IMAD.IADD R5, R5, 0x1, R10 ;  /* 0x0000000105059824 */ /* 0x000fe200078e020a */
[----:B0-----:R-:W-:-:S10]  /*1020*/  DADD R2, R2, R6 ;  /* 0x0000000002027229 */ /* 0x001fd40000000006 */
[----:B------:R-:W-:Y:S02]  /*1030*/  FSEL R2, R6, R2, P0 ;  /* 0x0000000206027208 */ /* 0x000fe40000000000 */
[----:B------:R-:W-:-:S05]  /*1040*/  FSEL R3, R7, R3, P0 ;  /* 0x0000000307037208 */ /* 0x000fca0000000000 */
[----:B------:R0:W-:Y:S01]  /*1050*/  @!P1 STS.64 [R5+0x10], R2 ;  /* 0x0000100205009388 */ /* 0x0001e20000000a00 */
[----:B------:R-:W-:Y:S01]  /*1060*/  BAR.SYNC.DEFER_BLOCKING 0x0 ;  /* 0x0000000000007b1d */ /* 0x000fe20000010000 */
[----:B------:R-:W-:-:S13]  /*1070*/  ISETP.NE.AND P1, PT, R0, RZ, PT ;  /* 0x000000ff0000720c */ /* 0x000fda0003f25270 */
[----:B0-----:R-:W-:Y:S05]  /*1080*/  @P1 BRA `(.L_x_75) ;  /* 0x0000001400501947 */ /* 0x001fea0003800000 */
[----:B------:R-:W0:Y:S01]  /*1090*/  S2UR UR5, SR_CgaCtaId ;  /* 0x00000000000579c3 */ /* 0x000e220000008800 */
[----:B------:R-:W-:Y:S01]  /*10a0*/  UMOV UR4, 0x400 ;  /* 0x0000040000047882 */ /* 0x000fe20000000000 */
[----:B------:R-:W-:-:S04]  /*10b0*/  ISETP.GT.U32.AND P0, PT, R8, 0x20, PT ;  /* 0x000000200800780c */ /* 0x000fc80003f04070 */
[----:B------:R-:W-:Y:S01]  /*10c0*/  ISETP.GT.U32.AND.EX P0, PT, R9, RZ, PT, P0 ;  /* 0x000000ff0900720c */ /* 0x000fe20003f04100 */
[----:B0-----:R-:W-:-:S09]  /*10d0*/  ULEA UR4, UR5, UR4, 0x18 ;  /* 0x0000000405047291 */ /* 0x001fd2000f8ec0ff */
[----:B------:R-:W0:Y:S04]  /*10e0*/  LDS.64 R4, [UR4+0x18] ;  /* 0x00001804ff047984 */ /* 0x000e280008000a00 */
[----:B------:R-:W1:Y:S01]  /*10f0*/  LDS.128 R12, [UR4+0x20] ;  /* 0x00002004ff0c7984 */ /* 0x000e620008000c00 */
[----:B0-----:R-:W-:-:S10]  /*1100*/  DADD R4, R2, R4 ;  /* 0x0000000002047229 */ /* 0x001fd40000000004 */
[----:B------:R-:W-:Y:S02]  /*1110*/  FSEL R2, R4, R2, P0 ;  /* 0x0000000204027208 */ /* 0x000fe40000000000 */
[----:B------:R-:W-:Y:S02]  /*1120*/  FSEL R3, R5, R3, P0 ;  /* 0x0000000305037208 */ /* 0x000fe40000000000 */
[----:B------:R-:W0:Y:S01]  /*1130*/  LDS.128 R4, [UR4+0x30] ;  /* 0x00003004ff047984 */ /* 0x000e220008000c00 */
[----:B------:R-:W-:-:S03]  /*1140*/  ISETP.GT.U32.AND P0, PT, R8, 0x40, PT ;  /* 0x000000400800780c */ /* 0x000fc60003f04070 */
[----:B-1----:R-:W-:Y:S01]  /*1150*/  DADD R12, R12, R2 ;  /* 0x000000000c0c7229 */ /* 0x002fe20000000002 */
[----:B------:R-:W-:-:S09]  /*1160*/  ISETP.GT.U32.AND.EX P0, PT, R9, RZ, PT, P0 ;  /* 0x000000ff0900720c */ /* 0x000fd20003f04100 */
[----:B------:R-:W-:Y:S02]  /*1170*/  FSEL R2, R12, R2, P0 ;  /* 0x000000020c027208 */ /* 0x000fe40000000000 */
[----:B------:R-:W-:Y:S02]  /*1180*/  FSEL R3, R13, R3, P0 ;  /* 0x000000030d037208 */ /* 0x000fe40000000000 */
[----:B------:R-:W-:-:S04]  /*1190*/  ISETP.GT.U32.AND P0, PT, R8, 0x60, PT ;  /* 0x000000600800780c */ /* 0x000fc80003f04070 */
[----:B------:R-:W-:Y:S01]  /*11a0*/  DADD R14, R2, R14 ;  /* 0x00000000020e7229 */ /* 0x000fe2000000000e */
[----:B------:R-:W-:-:S09]  /*11b0*/  ISETP.GT.U32.AND.EX P0, PT, R9, RZ, PT, P0 ;  /* 0x000000ff0900720c */ /* 0x000fd20003f04100 */
[----:B------:R-:W-:Y:S02]  /*11c0*/  FSEL R2, R14, R2, P0 ;  /* 0x000000020e027208 */ /* 0x000fe40000000000 */
[----:B------:R-:W-:Y:S02]  /*11d0*/  FSEL R3, R15, R3, P0 ;  /* 0x000000030f037208 */ /* 0x000fe40000000000 */
[----:B------:R-:W1:Y:S01]  /*11e0*/  LDS.128 R12, [UR4+0x40] ;  /* 0x00004004ff0c7984 */ /* 0x000e620008000c00 */
[----:B------:R-:W-:-:S03]  /*11f0*/  ISETP.GT.U32.AND P0, PT, R8, 0x80, PT ;  /* 0x000000800800780c */ /* 0x000fc60003f04070 */
[----:B0-----:R-:W-:Y:S01]  /*1200*/  DADD R4, R4, R2 ;  /* 0x0000000004047229 */ /* 0x001fe20000000002 */
        /* <DEDUP_REMOVED lines=52> */
[----:B------:R-:W-:-:S04]  /*1550*/  ISETP.GT.U32.AND P0, PT, R8, 0x1c0, PT ;  /* 0x000001c00800780c */ /* 0x000fc80003f04070 */
        /* <DEDUP_REMOVED lines=8> */
[----:B------:R-:W-:Y:S01]  /*15e0*/  FSEL R3, R15, R3, P0 ;  /* 0x000000030f037208 */ /* 0x000fe20000000000 */
[----:B------:R-:W-:Y:S06]  /*15f0*/  BRA `(.L_x_75) ;  /* 0x0000000c00f47947 */ /* 0x000fec0003800000 */
.L_x_61:
[----:B------:R-:W0:Y:S01]  /*1600*/  S2R R0, SR_TID.X ;  /* 0x0000000000007919 */ /* 0x000e220000002100 */
[----:B------:R-:W0:Y:S02]  /*1610*/  LDC.64 R4, c[0x0][0x380] ;  /* 0x0000e000ff047b82 */ /* 0x000e240000000a00 */
[----:B0-----:R-:W-:-:S05]  /*1620*/  IMAD.WIDE.U32 R4, R0, 0x8, R4 ;  /* 0x0000000800047825 */ /* 0x001fca00078e0004 */
[----:B------:R-:W2:Y:S04]  /*1630*/  LDG.E.64 R2, desc[UR6][R4.64] ;  /* 0x0000000604027981 */ /* 0x000ea8000c1e1b00 */
[----:B------:R-:W2:Y:S04]  /*1640*/  LDG.E.64 R6, desc[UR6][R4.64+0x1000] ;  /* 0x0010000604067981 */ /* 0x000ea8000c1e1b00 */
[----:B------:R-:W3:Y:S04]  /*1650*/  LDG.E.64 R10, desc[UR6][R4.64+0x2000] ;  /* 0x00200006040a7981 */ /* 0x000ee8000c1e1b00 */
[----:B------:R-:W4:Y:S04]  /*1660*/  LDG.E.64 R12, desc[UR6][R4.64+0x3000] ;  /* 0x00300006040c7981 */ /* 0x000f28000c1e1b00 */
[----:B------:R-:W5:Y:S04]  /*1670*/  LDG.E.64 R14, desc[UR6][R4.64+0x4000] ;  /* 0x00400006040e7981 */ /* 0x000f68000c1e1b00 */
[----:B------:R-:W5:Y:S04]  /*1680*/  LDG.E.64 R16, desc[UR6][R4.64+0x5000] ;  /* 0x0050000604107981 */ /* 0x000f68000c1e1b00 */
[----:B------:R-:W5:Y:S01]  /*1690*/  LDG.E.64 R18, desc[UR6][R4.64+0x6000] ;  /* 0x0060000604127981 */ /* 0x000f62000c1e1b00 */
[----:B--2---:R-:W-:-:S08]  /*16a0*/  DADD R2, R2, R6 ;  /* 0x0000000002027229 */ /* 0x004fd00000000006 */
[----:B---3--:R-:W-:-:S08]  /*16b0*/  DADD R2, R10, R2 ;  /* 0x000000000a027229 */ /* 0x008fd00000000002 */
[----:B----4-:R-:W-:Y:S01]  /*16c0*/  DADD R2, R12, R2 ;  /* 0x000000000c027229 */ /* 0x010fe20000000002 */
[----:B------:R-:W-:-:S04]  /*16d0*/  IADD3 R12, P1, PT, R8, -0xe00, RZ ;  /* 0xfffff200080c7810 */ /* 0x000fc80007f3e0ff */
[----:B------:R-:W-:Y:S02]  /*16e0*/  ISETP.GE.U32.AND P0, PT, R12, 0xe00, PT ;  /* 0x00000e000c00780c */ /* 0x000fe40003f06070 */
[----:B------:R-:W-:Y:S01]  /*16f0*/  IADD3.X R13, PT, PT, R9, -0x1, RZ, P1, !PT ;  /* 0xffffffff090d7810 */ /* 0x000fe20000ffe4ff */
[----:B-----5:R-:W-:-:S03]  /*1700*/  DADD R2, R14, R2 ;  /* 0x000000000e027229 */ /* 0x020fc60000000002 */
[----:B------:R-:W-:-:S05]  /*1710*/  ISETP.GE.U32.AND.EX P0, PT, R13, RZ, PT, P0 ;  /* 0x000000ff0d00720c */ /* 0x000fca0003f06100 */
[----:B------:R-:W-:-:S08]  /*1720*/  DADD R2, R16, R2 ;  /* 0x0000000010027229 */ /* 0x000fd00000000002 */
[----:B------:R-:W-:Y:S01]  /*1730*/  DADD R6, R18, R2 ;  /* 0x0000000012067229 */ /* 0x000fe20000000002 */
[----:B------:R-:W-:Y:S02]  /*1740*/  IMAD.MOV.U32 R3, RZ, RZ, 0xe00 ;  /* 0x00000e00ff037424 */ /* 0x000fe400078e00ff */
[----:B------:R-:W-:Y:S01]  /*1750*/  IMAD.MOV.U32 R2, RZ, RZ, RZ ;  /* 0x000000ffff027224 */ /* 0x000fe200078e00ff */
[----:B------:R-:W-:Y:S07]  /*1760*/  @!P0 BRA `(.L_x_76) ;  /* 0x0000000000748947 */ /* 0x000fee0003800000 */
[----:B------:R-:W0:Y:S01]  /*1770*/  LDC.64 R8, c[0x0][0x390] ;  /* 0x0000e400ff087b82 */ /* 0x000e220000000a00 */
[----:B------:R-:W-:Y:S02]  /*1780*/  IMAD.MOV.U32 R3, RZ, RZ, 0xe00 ;  /* 0x00000e00ff037424 */ /* 0x000fe400078e00ff */
[----:B------:R-:W-:-:S07]  /*1790*/  IMAD.MOV.U32 R2, RZ, RZ, RZ ;  /* 0x000000ffff027224 */ /* 0x000fce00078e00ff */
.L_x_78:
[----:B------:R-:W-:-:S04]  /*17a0*/  LEA R16, P0, R3, R4, 0x3 ;  /* 0x0000000403107211 */ /* 0x000fc800078018ff */
[----:B------:R-:W-:-:S05]  /*17b0*/  LEA.HI.X R17, R3, R5, R2, 0x3, P0 ;  /* 0x0000000503117211 */ /* 0x000fca00000f1c02 */
[----:B------:R-:W2:Y:S04]  /*17c0*/  LDG.E.64 R18, desc[UR6][R16.64] ;  /* 0x0000000610127981 */ /* 0x000ea8000c1e1b00 */
[----:B------:R-:W3:Y:S04]  /*17d0*/  LDG.E.64 R20, desc[UR6][R16.64+0x1000] ;  /* 0x0010000610147981 */ /* 0x000ee8000c1e1b00 */
[----:B------:R-:W4:Y:S04]  /*17e0*/  LDG.E.64 R22, desc[UR6][R16.64+0x2000] ;  /* 0x0020000610167981 */ /* 0x000f28000c1e1b00 */
[----:B------:R-:W5:Y:S04]  /*17f0*/  LDG.E.64 R24, desc[UR6][R16.64+0x3000] ;  /* 0x0030000610187981 */ /* 0x000f68000c1e1b00 */
[----:B------:R-:W5:Y:S04]  /*1800*/  LDG.E.64 R26, desc[UR6][R16.64+0x4000] ;  /* 0x00400006101a7981 */ /* 0x000f68000c1e1b00 */
[----:B------:R-:W5:Y:S04]  /*1810*/  LDG.E.64 R10, desc[UR6][R16.64+0x5000] ;  /* 0x00500006100a7981 */ /* 0x000f68000c1e1b00 */
[----:B------:R-:W5:Y:S01]  /*1820*/  LDG.E.64 R14, desc[UR6][R16.64+0x6000] ;  /* 0x00600006100e7981 */ /* 0x000f62000c1e1b00 */
[----:B--2---:R-:W-:Y:S01]  /*1830*/  DADD R18, R18, R6 ;  /* 0x0000000012127229 */ /* 0x004fe20000000006 */
[----:B0-----:R-:W-:-:S04]  /*1840*/  IADD3 R6, P1, PT, -R3, R8, RZ ;  /* 0x0000000803067210 */ /* 0x001fc80007f3e1ff */
[----:B------:R-:W-:Y:S01]  /*1850*/  ISETP.GE.U32.AND P0, PT, R6, 0xe00, PT ;  /* 0x00000e000600780c */ /* 0x000fe20003f06070 */
[----:B------:R-:W-:Y:S02]  /*1860*/  IMAD.X R6, R9, 0x1, ~R2, P1 ;  /* 0x0000000109067824 */ /* 0x000fe400008e0e02 */
[----:B---3--:R-:W-:-:S03]  /*1870*/  DADD R18, R20, R18 ;  /* 0x0000000014127229 */ /* 0x008fc60000000012 */
[----:B------:R-:W-:-:S05]  /*1880*/  ISETP.GE.U32.AND.EX P0, PT, R6, RZ, PT, P0 ;  /* 0x000000ff0600720c */ /* 0x000fca0003f06100 */
[----:B----4-:R-:W-:-:S08]  /*1890*/  DADD R18, R22, R18 ;  /* 0x0000000016127229 */ /* 0x010fd00000000012 */
[----:B-----5:R-:W-:-:S08]  /*18a0*/  DADD R18, R24, R18 ;  /* 0x0000000018127229 */ /* 0x020fd00000000012 */
[----:B------:R-:W-:-:S08]  /*18b0*/  DADD R18, R26, R18 ;  /* 0x000000001a127229 */ /* 0x000fd00000000012 */
[----:B------:R-:W-:-:S08]  /*18c0*/  DADD R10, R10, R18 ;  /* 0x000000000a0a7229 */ /* 0x000fd00000000012 */
[----:B------:R-:W-:Y:S01]  /*18d0*/  DADD R6, R14, R10 ;  /* 0x000000000e067229 */ /* 0x000fe2000000000a */
[----:B------:R-:W-:Y:S10]  /*18e0*/  @!P0 BRA `(.L_x_77) ;  /* 0x0000000800208947 */ /* 0x000ff40003800000 */
[----:B------:R-:W-:-:S05]  /*18f0*/  IADD3 R3, P0, PT, R3, 0xe00, RZ ;  /* 0x00000e0003037810 */ /* 0x000fca0007f1e0ff */
[----:B------:R-:W-:Y:S01]  /*1900*/  IMAD.X R2, RZ, RZ, R2, P0 ;  /* 0x000000ffff027224 */ /* 0x000fe200000e0602 */
[----:B------:R-:W-:-:S04]  /*1910*/  ISETP.GT.U32.AND P0, PT, R3, R12, PT ;  /* 0x0000000c0300720c */ /* 0x000fc80003f04070 */
[----:B------:R-:W-:-:S13]  /*1920*/  ISETP.GT.U32.AND.EX P0, PT, R2, R13, PT, P0 ;  /* 0x0000000d0200720c */ /* 0x000fda0003f04100 */
[----:B------:R-:W-:Y:S05]  /*1930*/  @!P0 BRA `(.L_x_78) ;  /* 0xfffffffc00988947 */ /* 0x000fea000383ffff */
.L_x_76:
[----:B------:R-:W-:Y:S01]  /*1940*/  IMAD.IADD R5, R8, 0x1, -R3 ;  /* 0x0000000108057824 */ /* 0x000fe200078e0a03 */
[----:B------:R-:W-:Y:S01]  /*1950*/  ISETP.GE.U32.AND P1, PT, R3, R8, PT ;  /* 0x000000080300720c */ /* 0x000fe20003f26070 */
[----:B------:R-:W-:Y:S03]  /*1960*/  BSSY.RECONVERGENT B1, `(.L_x_77) ;  /* 0x0000080000017945 */ /* 0x000fe60003800200 */
[----:B------:R-:W-:-:S04]  /*1970*/  ISETP.GE.AND P0, PT, R0, R5, PT ;  /* 0x000000050000720c */ /* 0x000fc80003f06270 */
[----:B------:R-:W-:-:S13]  /*1980*/  ISETP.GE.U32.OR.EX P0, PT, R2, R9, P0, P1 ;  /* 0x000000090200720c */ /* 0x000fda0000706510 */
[----:B------:R-:W-:Y:S05]  /*1990*/  @P0 BRA `(.L_x_79) ;  /* 0x0000000400f00947 */ /* 0x000fea0003800000 */
[----:B------:R-:W-:Y:S01]  /*19a0*/  LOP3.LUT R4, RZ, R0, RZ, 0x33, !PT ;  /* 0x00000000ff047212 */ /* 0x000fe200078e33ff */
[----:B------:R-:W-:Y:S01]  /*19b0*/  BSSY.RECONVERGENT B2, `(.L_x_80) ;  /* 0x0000038000027945 */ /* 0x000fe20003800200 */
[----:B------:R-:W-:Y:S02]  /*19c0*/  IMAD.MOV.U32 R42, RZ, RZ, R0 ;  /* 0x000000ffff2a7224 */ /* 0x000fe400078e0000 */
[----:B------:R-:W-:-:S04]  /*19d0*/  IADD3 R8, PT, PT, -R3, R8, R4 ;  /* 0x0000000803087210 */ /* 0x000fc80007ffe104 */
[C---:B------:R-:W-:Y:S02]  /*19e0*/  ISETP.GE.U32.AND P1, PT, R8.reuse, 0x1e00, PT ;  /* 0x00001e000800780c */ /* 0x040fe40003f26070 */
[----:B------:R-:W-:-:S04]  /*19f0*/  LEA.HI R4, R8, 0x1, RZ, 0x17 ;  /* 0x0000000108047811 */ /* 0x000fc800078fb8ff */
[----:B------:R-:W-:-:S04]  /*1a00*/  LOP3.LUT R5, R4, 0xf, RZ, 0xc0, !PT ;  /* 0x0000000f04057812 */ /* 0x000fc800078ec0ff */
[----:B------:R-:W-:-:S03]  /*1a10*/  ISETP.NE.AND P0, PT, R5, RZ, PT ;  /* 0x000000ff0500720c */ /* 0x000fc60003f05270 */
[----:B------:R-:W-:Y:S10]  /*1a20*/  @!P1 BRA `(.L_x_81) ;  /* 0x0000000000c09947 */ /* 0x000ff40003800000 */
[----:B------:R-:W0:Y:S01]  /*1a30*/  LDCU.64 UR4, c[0x0][0x380] ;  /* 0x00007000ff0477ac */ /* 0x000e220008000a00 */
[----:B------:R-:W-:Y:S01]  /*1a40*/  IADD3 R9, P2, PT, R0, R3, RZ ;  /* 0x0000000300097210 */ /* 0x000fe20007f5e0ff */
[----:B------:R-:W-:Y:S01]  /*1a50*/  IMAD.MOV.U32 R42, RZ, RZ, R0 ;  /* 0x000000ffff2a7224 */ /* 0x000fe200078e0000 */
[----:B------:R-:W-:-:S03]  /*1a60*/  LOP3.LUT R43, R4, 0xfffff0, RZ, 0xc0, !PT ;  /* 0x00fffff0042b7812 */ /* 0x000fc600078ec0ff */
[----:B------:R-:W-:Y:S02]  /*1a70*/  IMAD.X R10, RZ, RZ, R2, P2 ;  /* 0x000000ffff0a7224 */ /* 0x000fe400010e0602 */
[----:B------:R-:W-:Y:S01]  /*1a80*/  IMAD.MOV R43, RZ, RZ, -R43 ;  /* 0x000000ffff2b7224 */ /* 0x000fe200078e0a2b */
[----:B0-----:R-:W-:-:S04]  /*1a90*/  LEA R8, P1, R9, UR4, 0x3 ;  /* 0x0000000409087c11 */ /* 0x001fc8000f8218ff */
[----:B------:R-:W-:Y:S02]  /*1aa0*/  IADD3 R8, P2, PT, R8, 0x8000, RZ ;  /* 0x0000800008087810 */ /* 0x000fe40007f5e0ff */
[----:B------:R-:W-:-:S05]  /*1ab0*/  LEA.HI.X R9, R9, UR5, R10, 0x3, P1 ;  /* 0x0000000509097c11 */ /* 0x000fca00088f1c0a */
[----:B------:R-:W-:-:S07]  /*1ac0*/  IMAD.X R9, RZ, RZ, R9, P2 ;  /* 0x000000ffff097224 */ /* 0x000fce00010e0609 */
.L_x_82:
[----:B------:R-:W2:Y:S04]  /*1ad0*/  LDG.E.64 R10, desc[UR6][R8.64+-0x8000] ;  /* 0xff800006080a7981 */ /* 0x000ea8000c1e1b00 */
[----:B------:R-:W3:Y:S04]  /*1ae0*/  LDG.E.64 R12, desc[UR6][R8.64+-0x7000] ;  /* 0xff900006080c7981 */ /* 0x000ee8000c1e1b00 */
[----:B------:R-:W4:Y:S04]  /*1af0*/  LDG.E.64 R14, desc[UR6][R8.64+-0x6000] ;  /* 0xffa00006080e7981 */ /* 0x000f28000c1e1b00 */
[----:B------:R-:W5:Y:S04]  /*1b00*/  LDG.E.64 R16, desc[UR6][R8.64+-0x5000] ;  /* 0xffb0000608107981 */ /* 0x000f68000c1e1b00 */
        /* <DEDUP_REMOVED lines=11> */
[----:B------:R0:W5:Y:S01]  /*1bc0*/  LDG.E.64 R40, desc[UR6][R8.64+0x7000] ;  /* 0x0070000608287981 */ /* 0x000162000c1e1b00 */
[----:B------:R-:W-:-:S02]  /*1bd0*/  VIADD R43, R43, 0x10 ;  /* 0x000000102b2b7836 */ /* 0x000fc40000000000 */
        /* <DEDUP_REMOVED lines=21> */
.L_x_81:
[----:B------:R-:W-:Y:S05]  /*1d30*/  BSYNC.RECONVERGENT B2 ;  /* 0x0000000000027941 */ /* 0x000fea0003800200 */
.L_x_80:
[----:B------:R-:W-:Y:S05]  /*1d40*/  @!P0 BRA `(.L_x_79) ;  /* 0x0000000400048947 */ /* 0x000fea0003800000 */
[----:B------:R-:W-:Y:S01]  /*1d50*/  ISETP.GE.U32.AND P1, PT, R5, 0x8, PT ;  /* 0x000000080500780c */ /* 0x000fe20003f26070 */
[----:B------:R-:W-:Y:S01]  /*1d60*/  BSSY.RECONVERGENT B2, `(.L_x_83) ;  /* 0x000001a000027945 */ /* 0x000fe20003800200 */
[----:B------:R-:W-:-:S04]  /*1d70*/  LOP3.LUT R26, R4, 0x7, RZ, 0xc0, !PT ;  /* 0x00000007041a7812 */ /* 0x000fc800078ec0ff */
[----:B------:R-:W-:-:S07]  /*1d80*/  ISETP.NE.AND P0, PT, R26, RZ, PT ;  /* 0x000000ff1a00720c */ /* 0x000fce0003f05270 */
[----:B------:R-:W-:Y:S06]  /*1d90*/  @!P1 BRA `(.L_x_84) ;  /* 0x0000000000589947 */ /* 0x000fec0003800000 */
[----:B------:R-:W0:Y:S01]  /*1da0*/  LDCU.64 UR4, c[0x0][0x380] ;  /* 0x00007000ff0477ac */ /* 0x000e220008000a00 */
[----:B------:R-:W-:-:S05]  /*1db0*/  IADD3 R5, P1, PT, R42, R3, RZ ;  /* 0x000000032a057210 */ /* 0x000fca0007f3e0ff */
[----:B------:R-:W-:Y:S01]  /*1dc0*/  IMAD.X R10, RZ, RZ, R2, P1 ;  /* 0x000000ffff0a7224 */ /* 0x000fe200008e0602 */
[----:B0-----:R-:W-:-:S04]  /*1dd0*/  LEA R8, P1, R5, UR4, 0x3 ;  /* 0x0000000405087c11 */ /* 0x001fc8000f8218ff */
        /* <DEDUP_REMOVED lines=18> */
.L_x_84:
[----:B------:R-:W-:Y:S05]  /*1f00*/  BSYNC.RECONVERGENT B2 ;  /* 0x0000000000027941 */ /* 0x000fea0003800200 */
.L_x_83:
        /* <DEDUP_REMOVED lines=20> */
.L_x_86:
[----:B------:R-:W-:Y:S05]  /*2050*/  BSYNC.RECONVERGENT B2 ;  /* 0x0000000000027941 */ /* 0x000fea0003800200 */
.L_x_85:
[----:B------:R-:W-:Y:S05]  /*2060*/  @!P0 BRA `(.L_x_79) ;  /* 0x00000000003c8947 */ /* 0x000fea0003800000 */
[----:B------:R-:W0:Y:S01]  /*2070*/  LDCU.64 UR4, c[0x0][0x380] ;  /* 0x00007000ff0477ac */ /* 0x000e220008000a00 */
[----:B------:R-:W-:Y:S01]  /*2080*/  IADD3 R3, P0, PT, R42, R3, RZ ;  /* 0x000000032a037210 */ /* 0x000fe20007f1e0ff */
[----:B------:R-:W-:-:S04]  /*2090*/  IMAD.MOV R4, RZ, RZ, -R16 ;  /* 0x000000ffff047224 */ /* 0x000fc800078e0a10 */
[----:B------:R-:W-:Y:S01]  /*20a0*/  IMAD.X R2, RZ, RZ, R2, P0 ;  /* 0x000000ffff027224 */ /* 0x000fe200000e0602 */
[----:B0-----:R-:W-:-:S04]  /*20b0*/  LEA R5, P1, R3, UR4, 0x3 ;  /* 0x0000000403057c11 */ /* 0x001fc8000f8218ff */
[----:B------:R-:W-:-:S09]  /*20c0*/  LEA.HI.X R8, R3, UR5, R2, 0x3, P1 ;  /* 0x0000000503087c11 */ /* 0x000fd200088f1c02 */
.L_x_87:
        /* <DEDUP_REMOVED lines=9> */
.L_x_79:
[----:B------:R-:W-:Y:S05]  /*2160*/  BSYNC.RECONVERGENT B1 ;  /* 0x0000000000017941 */ /* 0x000fea0003800200 */
.L_x_77:
        /* <DEDUP_REMOVED lines=40> */
[----:B------:R-:W-:-:S03]  /*23f0*/  FSEL R5, R5, R3, P0 ;  /* 0x0000000305057208 */ /* 0x000fc60000000000 */
[----:B0-----:R-:W-:Y:S02]  /*2400*/  IMAD.MOV.U32 R2, RZ, RZ, R0 ;  /* 0x000000ffff027224 */ /* 0x001fe400078e0000 */
[----:B------:R-:W-:-:S04]  /*2410*/  IMAD.MOV.U32 R3, RZ, RZ, R5 ;  /* 0x000000ffff037224 */ /* 0x000fc800078e0005 */
[----:B------:R-:W-:Y:S05]  /*2420*/  @P1 BRA `(.L_x_75) ;  /* 0x0000000000681947 */ /* 0x000fea0003800000 */
        /* <DEDUP_REMOVED lines=26> */
.L_x_75:
[----:B------:R-:W-:Y:S05]  /*25d0*/  BSYNC.RECONVERGENT B0 ;  /* 0x0000000000007941 */ /* 0x000fea0003800200 */
.L_x_60:
[----:B------:R-:W-:Y:S05]  /*25e0*/  @P1 EXIT ;  /* 0x000000000000194d */ /* 0x000fea0003800000 */
[----:B------:R-:W0:Y:S01]  /*25f0*/  LDCU.64 UR4, c[0x0][0x3a0] ;  /* 0x00007400ff0477ac */ /* 0x000e220008000a00 */
[----:B------:R-:W1:Y:S01]  /*2600*/  LDC.64 R4, c[0x0][0x388] ;  /* 0x0000e200ff047b82 */ /* 0x000e620000000a00 */
[----:B0-----:R-:W-:-:S07]  /*2610*/  DADD R2, R2, UR4 ;  /* 0x0000000402027e29 */ /* 0x001fce0008000000 */
[----:B-1----:R-:W-:Y:S01]  /*2620*/  STG.E.64 desc[UR6][R4.64], R2 ;  /* 0x0000000204007986 */ /* 0x002fe2000c101b06 */
[----:B------:R-:W-:Y:S05]  /*2630*/  EXIT ;  /* 0x000000000000794d */ /* 0x000fea0003800000 */
.L_x_88:
        /* <DEDUP_REMOVED lines=12> */
.L_x_198:


//--------------------- .text._ZN3cub18CUB_300001_SM_10006detail6reduce28DeviceReduceSingleTileKernelINS2_10policy_hubIdjN4cuda3std3__44plusIdEEE10Policy1000EPdSC_iS9_ddNS7_10__identityEEEvT0_T1_T2_T3_T4_T6_ --------------------------
	.section	.text._ZN3cub18CUB_300001_SM_10006detail6reduce28DeviceReduceSingleTileKernelINS2_10policy_hubIdjN4cuda3std3__44plusIdEEE10Policy1000EPdSC_iS9_ddNS7_10__identityEEEvT0_T1_T2_T3_T4_T6_,"ax",@progbits
	.align	128
        .global         _ZN3cub18CUB_300001_SM_10006detail6reduce28DeviceReduceSingleTileKernelINS2_10policy_hubIdjN4cuda3std3__44plusIdEEE10Policy1000EPdSC_iS9_ddNS7_10__identityEEEvT0_T1_T2_T3_T4_T6_
        .type           _ZN3cub18CUB_300001_SM_10006detail6reduce28DeviceReduceSingleTileKernelINS2_10policy_hubIdjN4cuda3std3__44plusIdEEE10Policy1000EPdSC_iS9_ddNS7_10__identityEEEvT0_T1_T2_T3_T4_T6_,@function
        .size           _ZN3cub18CUB_300001_SM_10006detail6reduce28DeviceReduceSingleTileKernelINS2_10policy_hubIdjN4cuda3std3__44plusIdEEE10Policy1000EPdSC_iS9_ddNS7_10__identityEEEvT0_T1_T2_T3_T4_T6_,(.L_x_199 - _ZN3cub18CUB_300001_SM_10006detail6reduce28DeviceReduceSingleTileKernelINS2_10policy_hubIdjN4cuda3std3__44plusIdEEE10Policy1000EPdSC_iS9_ddNS7_10__identityEEEvT0_T1_T2_T3_T4_T6_)
        .other          _ZN3cub18CUB_300001_SM_10006detail6reduce28DeviceReduceSingleTileKernelINS2_10policy_hubIdjN4cuda3std3__44plusIdEEE10Policy1000EPdSC_iS9_ddNS7_10__identityEEEvT0_T1_T2_T3_T4_T6_,@"STO_CUDA_ENTRY STV_DEFAULT"
_ZN3cub18CUB_300001_SM_10006detail6reduce28DeviceReduceSingleTileKernelINS2_10policy_hubIdjN4cuda3std3__44plusIdEEE10Policy1000EPdSC_iS9_ddNS7_10__identityEEEvT0_T1_T2_T3_T4_T6_:
.text._ZN3cub18CUB_300001_SM_10006detail6reduce28DeviceReduceSingleTileKernelINS2_10policy_hubIdjN4cuda3std3__44plusIdEEE10Policy1000EPdSC_iS9_ddNS7_10__identityEEEvT0_T1_T2_T3_T4_T6_:
        /* <DEDUP_REMOVED lines=13> */
.L_x_89:
        /* <DEDUP_REMOVED lines=13> */
.L_x_93:
[----:B------:R-:W-:Y:S05]  /*01a0*/  BSYNC.RECONVERGENT B1 ;  /* 0x0000000000017941 */ /* 0x000fea0003800200 */
.L_x_92:
[----:B------:R-:W-:Y:S01]  /*01b0*/  ISETP.GE.AND P0, PT, R5, R4, PT ;  /* 0x000000040500720c */ /* 0x000fe20003f06270 */
[----:B------:R-:W-:-:S12]  /*01c0*/  BSSY.RECONVERGENT B1, `(.L_x_94) ;  /* 0x0000078000017945 */ /* 0x000fd80003800200 */
[----:B------:R-:W-:Y:S05]  /*01d0*/  @P0 BRA `(.L_x_95) ;  /* 0x0000000400d80947 */ /* 0x000fea0003800000 */
[----:B------:R-:W-:Y:S01]  /*01e0*/  LOP3.LUT R9, RZ, R5, RZ, 0x33, !PT ;  /* 0x00000005ff097212 */ /* 0x000fe200078e33ff */
[----:B------:R-:W-:Y:S04]  /*01f0*/  BSSY.RECONVERGENT B2, `(.L_x_96) ;  /* 0x0000019000027945 */ /* 0x000fe80003800200 */
[----:B------:R-:W-:-:S04]  /*0200*/  IMAD.IADD R9, R9, 0x1, R4 ;  /* 0x0000000109097824 */ /* 0x000fc800078e0204 */
[C---:B------:R-:W-:Y:S01]  /*0210*/  IMAD.HI.U32 R0, R9.reuse, -0x33333333, RZ ;  /* 0xcccccccd09007827 */ /* 0x040fe200078e00ff */
[----:B------:R-:W-:-:S04]  /*0220*/  ISETP.GE.U32.AND P0, PT, R9, 0x780, PT ;  /* 0x000007800900780c */ /* 0x000fc80003f06070 */
[----:B------:R-:W-:-:S04]  /*0230*/  SHF.R.U32.HI R0, RZ, 0x9, R0 ;  /* 0x00000009ff007819 */ /* 0x000fc80000011600 */
[----:B------:R-:W-:-:S04]  /*0240*/  LOP3.LUT R2, R0, 0x3, RZ, 0xc0, !PT ;  /* 0x0000000300027812 */ /* 0x000fc800078ec0ff */
[----:B------:R-:W-:-:S13]  /*0250*/  ISETP.NE.AND P1, PT, R2, 0x3, PT ;  /* 0x000000030200780c */ /* 0x000fda0003f25270 */
[----:B------:R-:W-:Y:S05]  /*0260*/  @!P1 BRA `(.L_x_97) ;  /* 0x0000000000449947 */ /* 0x000fea0003800000 */
[----:B------:R-:W0:Y:S01]  /*0270*/  LDC.64 R8, c[0x0][0x380] ;  /* 0x0000e000ff087b82 */ /* 0x000e220000000a00 */
[----:B------:R-:W-:-:S05]  /*0280*/  VIADD R0, R0, 0x1 ;  /* 0x0000000100007836 */ /* 0x000fca0000000000 */
[----:B------:R-:W-:-:S05]  /*0290*/  LOP3.LUT R0, R0, 0x3, RZ, 0xc0, !PT ;  /* 0x0000000300007812 */ /* 0x000fca00078ec0ff */
[----:B------:R-:W-:Y:S02]  /*02a0*/  IMAD.MOV R0, RZ, RZ, -R0 ;  /* 0x000000ffff007224 */ /* 0x000fe400078e0a00 */
[----:B0-----:R-:W-:-:S04]  /*02b0*/  IMAD.WIDE.U32 R8, R5, 0x8, R8 ;  /* 0x0000000805087825 */ /* 0x001fc800078e0008 */
[----:B------:R-:W-:Y:S02]  /*02c0*/  IMAD.MOV.U32 R2, RZ, RZ, R8 ;  /* 0x000000ffff027224 */ /* 0x000fe400078e0008 */
[----:B------:R-:W-:-:S07]  /*02d0*/  IMAD.MOV.U32 R11, RZ, RZ, R9 ;  /* 0x000000ffff0b7224 */ /* 0x000fce00078e0009 */
.L_x_98:
        /* <DEDUP_REMOVED lines=10> */
.L_x_97:
[----:B------:R-:W-:Y:S05]  /*0380*/  BSYNC.RECONVERGENT B2 ;  /* 0x0000000000027941 */ /* 0x000fea0003800200 */
.L_x_96:
        /* <DEDUP_REMOVED lines=8> */
.L_x_101:
        /* <DEDUP_REMOVED lines=43> */
.L_x_100:
[----:B------:R-:W-:Y:S05]  /*06c0*/  BSYNC.RECONVERGENT B2 ;  /* 0x0000000000027941 */ /* 0x000fea0003800200 */
.L_x_99:
        /* <DEDUP_REMOVED lines=26> */
.L_x_103:
[----:B------:R-:W-:Y:S05]  /*0870*/  BSYNC.RECONVERGENT B2 ;  /* 0x0000000000027941 */ /* 0x000fea0003800200 */
.L_x_102:
        /* <DEDUP_REMOVED lines=12> */
.L_x_95:
[----:B------:R-:W-:Y:S05]  /*0940*/  BSYNC.RECONVERGENT B1 ;  /* 0x0000000000017941 */ /* 0x000fea0003800200 */
.L_x_94:
        /* <DEDUP_REMOVED lines=47> */
[----:B------:R-:W0:Y:S04]  /*0c40*/  LDS.128 R8, [UR4+0x20] ;  /* 0x00002004ff087984 */ /* 0x000e280008000c00 */
[----:B------:R-:W1:Y:S04]  /*0c50*/  LDS.128 R16, [UR4+0x30] ;  /* 0x00003004ff107984 */ /* 0x000e680008000c00 */
[----:B--2---:R-:W2:Y:S01]  /*0c60*/  LDS.128 R4, [UR4+0x40] ;  /* 0x00004004ff047984 */ /* 0x004ea20008000c00 */
[----:B0-----:R-:W-:-:S03]  /*0c70*/  DADD R8, R12, R8 ;  /* 0x000000000c087229 */ /* 0x001fc60000000008 */
[----:B------:R-:W-:Y:S05]  /*0c80*/  LDS.128 R12, [UR4+0x60] ;  /* 0x00006004ff0c7984 */ /* 0x000fea0008000c00 */
[----:B------:R-:W-:Y:S02]  /*0c90*/  DADD R2, R8, R10 ;  /* 0x0000000008027229 */ /* 0x000fe4000000000a */
[----:B------:R-:W0:Y:S06]  /*0ca0*/  LDS.128 R8, [UR4+0x50] ;  /* 0x00005004ff087984 */ /* 0x000e2c0008000c00 */
[----:B-1----:R-:W-:-:S08]  /*0cb0*/  DADD R2, R2, R16 ;  /* 0x0000000002027229 */ /* 0x002fd00000000010 */
[----:B------:R-:W-:-:S08]  /*0cc0*/  DADD R2, R2, R18 ;  /* 0x0000000002027229 */ /* 0x000fd00000000012 */
[----:B--2---:R-:W-:-:S08]  /*0cd0*/  DADD R2, R2, R4 ;  /* 0x0000000002027229 */ /* 0x004fd00000000004 */
[----:B------:R-:W-:Y:S01]  /*0ce0*/  DADD R2, R2, R6 ;  /* 0x0000000002027229 */ /* 0x000fe20000000006 */
[----:B------:R-:W1:Y:S07]  /*0cf0*/  LDS.128 R4, [UR4+0x70] ;  /* 0x00007004ff047984 */ /* 0x000e6e0008000c00 */
[----:B0-----:R-:W-:-:S08]  /*0d00*/  DADD R2, R2, R8 ;  /* 0x0000000002027229 */ /* 0x001fd00000000008 */
[----:B------:R-:W-:Y:S01]  /*0d10*/  DADD R2, R2, R10 ;  /* 0x0000000002027229 */ /* 0x000fe2000000000a */
[----:B------:R-:W0:Y:S07]  /*0d20*/  LDS.128 R8, [UR4+0x80] ;  /* 0x00008004ff087984 */ /* 0x000e2e0008000c00 */
[----:B------:R-:W-:-:S08]  /*0d30*/  DADD R2, R2, R12 ;  /* 0x0000000002027229 */ /* 0x000fd0000000000c */
[----:B------:R-:W-:Y:S01]  /*0d40*/  DADD R2, R2, R14 ;  /* 0x0000000002027229 */ /* 0x000fe2000000000e */
[----:B------:R-:W2:Y:S07]  /*0d50*/  LDS.128 R12, [UR4+0x90] ;  /* 0x00009004ff0c7984 */ /* 0x000eae0008000c00 */
[----:B-1----:R-:W-:-:S08]  /*0d60*/  DADD R2, R2, R4 ;  /* 0x0000000002027229 */ /* 0x002fd00000000004 */
[----:B------:R-:W-:Y:S01]  /*0d70*/  DADD R2, R2, R6 ;  /* 0x0000000002027229 */ /* 0x000fe20000000006 */
[----:B------:R-:W1:Y:S07]  /*0d80*/  LDS.128 R4, [UR4+0xa0] ;  /* 0x0000a004ff047984 */ /* 0x000e6e0008000c00 */
[----:B0-----:R-:W-:Y:S01]  /*0d90*/  DADD R2, R2, R8 ;  /* 0x0000000002027229 */ /* 0x001fe20000000008 */
[----:B------:R-:W0:Y:S07]  /*0da0*/  LDS.64 R8, [UR4+0xb0] ;  /* 0x0000b004ff087984 */ /* 0x000e2e0008000a00 */
[----:B------:R-:W-:-:S08]  /*0db0*/  DADD R2, R2, R10 ;  /* 0x0000000002027229 */ /* 0x000fd0000000000a */
[----:B--2---:R-:W-:-:S08]  /*0dc0*/  DADD R2, R2, R12 ;  /* 0x0000000002027229 */ /* 0x004fd0000000000c */
[----:B------:R-:W-:-:S08]  /*0dd0*/  DADD R2, R2, R14 ;  /* 0x0000000002027229 */ /* 0x000fd0000000000e */
[----:B-1----:R-:W-:-:S08]  /*0de0*/  DADD R2, R2, R4 ;  /* 0x0000000002027229 */ /* 0x002fd00000000004 */
[----:B------:R-:W-:-:S08]  /*0df0*/  DADD R2, R2, R6 ;  /* 0x0000000002027229 */ /* 0x000fd00000000006 */
[----:B0-----:R-:W-:Y:S01]  /*0e00*/  DADD R12, R2, R8 ;  /* 0x00000000020c7229 */ /* 0x001fe20000000008 */
[----:B------:R-:W-:Y:S10]  /*0e10*/  BRA `(.L_x_105) ;  /* 0x0000001800487947 */ /* 0x000ff40003800000 */
.L_x_104:
        /* <DEDUP_REMOVED lines=32> */
[----:B------:R-:W-:Y:S01]  /*1020*/  VIADD R0, R2, 0x10 ;  /* 0x0000001002007836 */ /* 0x000fe20000000000 */
[----:B------:R-:W-:Y:S02]  /*1030*/  @!P1 SHF.R.U32.HI R2, RZ, 0x2, R3 ;  /* 0x00000002ff029819 */ /* 0x000fe40000011603 */
[----:B------:R-:W1:Y:S02]  /*1040*/  SHFL.DOWN PT, R7, R11, 0x8, R5 ;  /* 0x090000000b077989 */ /* 0x000e6400000e0005 */
[----:B------:R-:W-:Y:S01]  /*1050*/  @!P1 LOP3.LUT R2, R2, 0xf8, RZ, 0xc0, !PT ;  /* 0x000000f802029812 */ /* 0x000fe200078ec0ff */
[----:B-1----:R-:W-:-:S10]  /*1060*/  DADD R6, R6, R10 ;  /* 0x0000000006067229 */ /* 0x002fd4000000000a */
[----:B------:R-:W-:Y:S02]  /*1070*/  FSEL R8, R10, R6, P0 ;  /* 0x000000060a087208 */ /* 0x000fe40000000000 */
[----:B------:R-:W-:Y:S02]  /*1080*/  FSEL R9, R11, R7, P0 ;  /* 0x000000070b097208 */ /* 0x000fe40000000000 */
[----:B------:R-:W-:Y:S01]  /*1090*/  @!P1 MOV R10, 0x400 ;  /* 0x00000400000a9802 */ /* 0x000fe20000000f00 */
[----:B------:R-:W-:Y:S01]  /*10a0*/  SHFL.DOWN PT, R6, R8, 0x10, R5 ;  /* 0x0a00000008067989 */ /* 0x000fe200000e0005 */
[----:B------:R-:W-:Y:S02]  /*10b0*/  ISETP.GT.AND P0, PT, R0, R5, PT ;  /* 0x000000050000720c */ /* 0x000fe40003f04270 */
[----:B0-----:R-:W-:Y:S01]  /*10c0*/  @!P1 LEA R11, R13, R10, 0x18 ;  /* 0x0000000a0d0b9211 */ /* 0x001fe200078ec0ff */
        /* <DEDUP_REMOVED lines=13> */
[----:B------:R-:W0:Y:S04]  /*11a0*/  LDS.128 R16, [UR4+0x20] ;  /* 0x00002004ff107984 */ /* 0x000e280008000c00 */
[----:B-1----:R-:W1:Y:S01]  /*11b0*/  LDS.128 R8, [UR4+0x30] ;  /* 0x00003004ff087984 */ /* 0x002e620008000c00 */
[----:B0-----:R-:W-:-:S10]  /*11c0*/  DADD R16, R12, R16 ;  /* 0x000000000c107229 */ /* 0x001fd40000000010 */
[----:B------:R-:W-:Y:S02]  /*11d0*/  FSEL R2, R16, R12, P1 ;  /* 0x0000000c10027208 */ /* 0x000fe40000800000 */
[----:B------:R-:W-:Y:S02]  /*11e0*/  FSEL R3, R17, R13, P1 ;  /* 0x0000000d11037208 */ /* 0x000fe40000800000 */
[----:B------:R-:W-:Y:S01]  /*11f0*/  ISETP.GT.AND P1, PT, R4, 0x40, PT ;  /* 0x000000400400780c */ /* 0x000fe20003f24270 */
[----:B------:R-:W0:Y:S03]  /*1200*/  LDS.128 R12, [UR4+0x40] ;  /* 0x00004004ff0c7984 */ /* 0x000e260008000c00 */
        /* <DEDUP_REMOVED lines=65> */
[----:B------:R-:W1:Y:S01]  /*1620*/  LDS.64 R2, [UR4+0xb0] ;  /* 0x0000b004ff027984 */ /* 0x000e620008000a00 */
        /* <DEDUP_REMOVED lines=11> */
[----:B------:R-:W-:Y:S01]  /*16e0*/  FSEL R13, R3, R7, P1 ;  /* 0x00000007030d7208 */ /* 0x000fe20000800000 */
[----:B------:R-:W-:Y:S06]  /*16f0*/  BRA `(.L_x_105) ;  /* 0x0000001000107947 */ /* 0x000fec0003800000 */
.L_x_91:
[----:B------:R-:W0:Y:S01]  /*1700*/  S2R R0, SR_TID.X ;  /* 0x0000000000007919 */ /* 0x000e220000002100 */
[----:B------:R-:W0:Y:S02]  /*1710*/  LDC.64 R6, c[0x0][0x380] ;  /* 0x0000e000ff067b82 */ /* 0x000e240000000a00 */
[----:B0-----:R-:W-:-:S05]  /*1720*/  IMAD.WIDE.U32 R6, R0, 0x8, R6 ;  /* 0x0000000800067825 */ /* 0x001fca00078e0006 */
[----:B------:R-:W2:Y:S04]  /*1730*/  LDG.E.64.CONSTANT R20, desc[UR6][R6.64] ;  /* 0x0000000606147981 */ /* 0x000ea8000c1e9b00 */
[----:B------:R-:W2:Y:S04]  /*1740*/  LDG.E.64.CONSTANT R2, desc[UR6][R6.64+0x1400] ;  /* 0x0014000606027981 */ /* 0x000ea8000c1e9b00 */
[----:B------:R-:W3:Y:S04]  /*1750*/  LDG.E.64.CONSTANT R8, desc[UR6][R6.64+0x2800] ;  /* 0x0028000606087981 */ /* 0x000ee8000c1e9b00 */
[----:B------:R-:W4:Y:S04]  /*1760*/  LDG.E.64.CONSTANT R10, desc[UR6][R6.64+0x3c00] ;  /* 0x003c0006060a7981 */ /* 0x000f28000c1e9b00 */
[----:B------:R-:W5:Y:S04]  /*1770*/  LDG.E.64.CONSTANT R12, desc[UR6][R6.64+0x5000] ;  /* 0x00500006060c7981 */ /* 0x000f68000c1e9b00 */
[----:B------:R-:W5:Y:S04]  /*1780*/  LDG.E.64.CONSTANT R14, desc[UR6][R6.64+0x6400] ;  /* 0x00640006060e7981 */ /* 0x000f68000c1e9b00 */
[----:B------:R-:W5:Y:S04]  /*1790*/  LDG.E.64.CONSTANT R16, desc[UR6][R6.64+0x7800] ;  /* 0x0078000606107981 */ /* 0x000f68000c1e9b00 */
[----:B------:R-:W5:Y:S01]  /*17a0*/  LDG.E.64.CONSTANT R18, desc[UR6][R6.64+0x8c00] ;  /* 0x008c000606127981 */ /* 0x000f62000c1e9b00 */
[----:B------:R-:W-:Y:S01]  /*17b0*/  ISETP.GE.U32.AND P0, PT, R4, 0x2800, PT ;  /* 0x000028000400780c */ /* 0x000fe20003f06070 */
[----:B--2---:R-:W-:-:S08]  /*17c0*/  DADD R2, R20, R2 ;  /* 0x0000000014027229 */ /* 0x004fd00000000002 */
[----:B---3--:R-:W-:Y:S01]  /*17d0*/  DADD R2, R8, R2 ;  /* 0x0000000008027229 */ /* 0x008fe20000000002 */
[----:B------:R-:W-:-:S07]  /*17e0*/  IMAD.MOV.U32 R9, RZ, RZ, 0x1400 ;  /* 0x00001400ff097424 */ /* 0x000fce00078e00ff */
[----:B----4-:R-:W-:-:S08]  /*17f0*/  DADD R2, R10, R2 ;  /* 0x000000000a027229 */ /* 0x010fd00000000002 */
[----:B-----5:R-:W-:-:S08]  /*1800*/  DADD R2, R12, R2 ;  /* 0x000000000c027229 */ /* 0x020fd00000000002 */
[----:B------:R-:W-:-:S08]  /*1810*/  DADD R2, R14, R2 ;  /* 0x000000000e027229 */ /* 0x000fd00000000002 */
[----:B------:R-:W-:-:S08]  /*1820*/  DADD R2, R16, R2 ;  /* 0x0000000010027229 */ /* 0x000fd00000000002 */
[----:B------:R-:W-:Y:S01]  /*1830*/  DADD R2, R18, R2 ;  /* 0x0000000012027229 */ /* 0x000fe20000000002 */
[----:B------:R-:W-:Y:S10]  /*1840*/  @!P0 BRA `(.L_x_106) ;  /* 0x00000000006c8947 */ /* 0x000ff40003800000 */
[----:B------:R-:W0:Y:S01]  /*1850*/  LDC R26, c[0x0][0x390] ;  /* 0x0000e400ff1a7b82 */ /* 0x000e220000000800 */
[----:B------:R-:W-:Y:S02]  /*1860*/  VIADD R8, R4, 0xffffec00 ;  /* 0xffffec0004087836 */ /* 0x000fe40000000000 */
[----:B------:R-:W-:-:S07]  /*1870*/  IMAD.MOV.U32 R9, RZ, RZ, 0x1400 ;  /* 0x00001400ff097424 */ /* 0x000fce00078e00ff */
.L_x_108:
[----:B------:R-:W-:-:S05]  /*1880*/  IMAD.WIDE R12, R9, 0x8, R6 ;  /* 0x00000008090c7825 */ /* 0x000fca00078e0206 */
[----:B------:R-:W2:Y:S04]  /*1890*/  LDG.E.64.CONSTANT R4, desc[UR6][R12.64] ;  /* 0x000000060c047981 */ /* 0x000ea8000c1e9b00 */
[----:B------:R-:W3:Y:S04]  /*18a0*/  LDG.E.64.CONSTANT R14, desc[UR6][R12.64+0x1400] ;  /* 0x001400060c0e7981 */ /* 0x000ee8000c1e9b00 */
[----:B------:R-:W4:Y:S04]  /*18b0*/  LDG.E.64.CONSTANT R16, desc[UR6][R12.64+0x2800] ;  /* 0x002800060c107981 */ /* 0x000f28000c1e9b00 */
[----:B------:R-:W5:Y:S04]  /*18c0*/  LDG.E.64.CONSTANT R18, desc[UR6][R12.64+0x3c00] ;  /* 0x003c00060c127981 */ /* 0x000f68000c1e9b00 */
        /* <DEDUP_REMOVED lines=8> */
[----:B------:R-:W-:-:S08]  /*1950*/  DADD R4, R20, R4 ;  /* 0x0000000014047229 */ /* 0x000fd00000000004 */
[----:B------:R-:W-:Y:S01]  /*1960*/  DADD R22, R22, R4 ;  /* 0x0000000016167229 */ /* 0x000fe20000000004 */
[----:B0-----:R-:W-:-:S04]  /*1970*/  IMAD.MOV.U32 R4, RZ, RZ, R26 ;  /* 0x000000ffff047224 */ /* 0x001fc800078e001a */
[----:B------:R-:W-:-:S03]  /*1980*/  IMAD.IADD R2, R4, 0x1, -R9 ;  /* 0x0000000104027824 */ /* 0x000fc600078e0a09 */
[----:B------:R-:W-:Y:S02]  /*1990*/  DADD R22, R24, R22 ;  /* 0x0000000018167229 */ /* 0x000fe40000000016 */
[----:B------:R-:W-:-:S06]  /*19a0*/  ISETP.GE.AND P0, PT, R2, 0x1400, PT ;  /* 0x000014000200780c */ /* 0x000fcc0003f06270 */
[----:B------:R-:W-:-:S07]  /*19b0*/  DADD R2, R10, R22 ;  /* 0x000000000a027229 */ /* 0x000fce0000000016 */
[----:B------:R-:W-:Y:S05]  /*19c0*/  @!P0 BRA `(.L_x_107) ;  /* 0x0000000800348947 */ /* 0x000fea0003800000 */
[----:B------:R-:W-:-:S05]  /*19d0*/  VIADD R9, R9, 0x1400 ;  /* 0x0000140009097836 */ /* 0x000fca0000000000 */
[----:B------:R-:W-:-:S13]  /*19e0*/  ISETP.GT.AND P0, PT, R9, R8, PT ;  /* 0x000000080900720c */ /* 0x000fda0003f04270 */
[----:B------:R-:W-:Y:S05]  /*19f0*/  @!P0 BRA `(.L_x_108) ;  /* 0xfffffffc00a08947 */ /* 0x000fea000383ffff */
.L_x_106:
[----:B------:R-:W-:-:S13]  /*1a00*/  ISETP.GE.AND P0, PT, R9, R4, PT ;  /* 0x000000040900720c */ /* 0x000fda0003f06270 */
[----:B------:R-:W-:Y:S05]  /*1a10*/  @P0 BRA `(.L_x_107) ;  /* 0x0000000800200947 */ /* 0x000fea0003800000 */
[----:B------:R-:W-:Y:S01]  /*1a20*/  IMAD.IADD R39, R4, 0x1, -R9 ;  /* 0x0000000104277824 */ /* 0x000fe200078e0a09 */
[----:B------:R-:W-:Y:S04]  /*1a30*/  BSSY.RECONVERGENT B1, `(.L_x_107) ;  /* 0x0000086000017945 */ /* 0x000fe80003800200 */
[----:B------:R-:W-:-:S13]  /*1a40*/  ISETP.GE.AND P0, PT, R0, R39, PT ;  /* 0x000000270000720c */ /* 0x000fda0003f06270 */
[----:B------:R-:W-:Y:S05]  /*1a50*/  @P0 BRA `(.L_x_109) ;  /* 0x00000008000c0947 */ /* 0x000fea0003800000 */
[----:B------:R-:W-:Y:S01]  /*1a60*/  LOP3.LUT R5, RZ, R0, RZ, 0x33, !PT ;  /* 0x00000000ff057212 */ /* 0x000fe200078e33ff */
[----:B------:R-:W-:Y:S01]  /*1a70*/  BSSY.RECONVERGENT B2, `(.L_x_110) ;  /* 0x0000017000027945 */ /* 0x000fe20003800200 */
[----:B------:R-:W-:Y:S02]  /*1a80*/  IMAD.MOV.U32 R38, RZ, RZ, R0 ;  /* 0x000000ffff267224 */ /* 0x000fe400078e0000 */
[----:B------:R-:W-:-:S04]  /*1a90*/  IADD3 R5, PT, PT, -R9, R4, R5 ;  /* 0x0000000409057210 */ /* 0x000fc80007ffe105 */
[C---:B------:R-:W-:Y:S01]  /*1aa0*/  ISETP.GE.U32.AND P1, PT, R5.reuse, 0x780, PT ;  /* 0x000007800500780c */ /* 0x040fe20003f26070 */
[----:B------:R-:W-:-:S05]  /*1ab0*/  IMAD.HI.U32 R4, R5, -0x33333333, RZ ;  /* 0xcccccccd05047827 */ /* 0x000fca00078e00ff */
[----:B------:R-:W-:-:S04]  /*1ac0*/  SHF.R.U32.HI R4, RZ, 0x9, R4 ;  /* 0x00000009ff047819 */ /* 0x000fc80000011604 */
[----:B------:R-:W-:-:S04]  /*1ad0*/  LOP3.LUT R6, R4, 0x3, RZ, 0xc0, !PT ;  /* 0x0000000304067812 */ /* 0x000fc800078ec0ff */
[----:B------:R-:W-:-:S13]  /*1ae0*/  ISETP.NE.AND P0, PT, R6, 0x3, PT ;  /* 0x000000030600780c */ /* 0x000fda0003f05270 */
[----:B------:R-:W-:Y:S05]  /*1af0*/  @!P0 BRA `(.L_x_111) ;  /* 0x0000000000388947 */ /* 0x000fea0003800000 */
[----:B------:R-:W0:Y:S01]  /*1b00*/  LDC.64 R6, c[0x0][0x380] ;  /* 0x0000e000ff067b82 */ /* 0x000e220000000a00 */
[----:B------:R-:W-:Y:S02]  /*1b10*/  VIADD R4, R4, 0x1 ;  /* 0x0000000104047836 */ /* 0x000fe40000000000 */
[----:B------:R-:W-:Y:S02]  /*1b20*/  IMAD.IADD R11, R0, 0x1, R9 ;  /* 0x00000001000b7824 */ /* 0x000fe400078e0209 */
[----:B------:R-:W-:Y:S01]  /*1b30*/  IMAD.MOV.U32 R38, RZ, RZ, R0 ;  /* 0x000000ffff267224 */ /* 0x000fe200078e0000 */
[----:B------:R-:W-:-:S05]  /*1b40*/  LOP3.LUT R4, R4, 0x3, RZ, 0xc0, !PT ;  /* 0x0000000304047812 */ /* 0x000fca00078ec0ff */
[----:B------:R-:W-:-:S07]  /*1b50*/  IMAD.MOV R8, RZ, RZ, -R4 ;  /* 0x000000ffff087224 */ /* 0x000fce00078e0a04 */
.L_x_112:
[----:B0-----:R-:W-:-:S06]  /*1b60*/  IMAD.WIDE.U32 R4, R11, 0x8, R6 ;  /* 0x000000080b047825 */ /* 0x001fcc00078e0006 */
[----:B------:R-:W2:Y:S01]  /*1b70*/  LDG.E.64.CONSTANT R4, desc[UR6][R4.64] ;  /* 0x0000000604047981 */ /* 0x000ea2000c1e9b00 */
[----:B------:R-:W-:Y:S02]  /*1b80*/  VIADD R8, R8, 0x1 ;  /* 0x0000000108087836 */ /* 0x000fe40000000000 */
[----:B------:R-:W-:Y:S02]  /*1b90*/  VIADD R38, R38, 0x280 ;  /* 0x0000028026267836 */ /* 0x000fe40000000000 */
[----:B------:R-:W-:Y:S01]  /*1ba0*/  VIADD R11, R11, 0x280 ;  /* 0x000002800b0b7836 */ /* 0x000fe20000000000 */
[----:B------:R-:W-:Y:S01]  /*1bb0*/  ISETP.NE.AND P0, PT, R8, RZ, PT ;  /* 0x000000ff0800720c */ /* 0x000fe20003f05270 */
[----:B--2---:R-:W-:-:S12]  /*1bc0*/  DADD R2, R4, R2 ;  /* 0x0000000004027229 */ /* 0x004fd80000000002 */
[----:B------:R-:W-:Y:S05]  /*1bd0*/  @P0 BRA `(.L_x_112) ;  /* 0xfffffffc00e00947 */ /* 0x000fea000383ffff */
.L_x_111:
[----:B------:R-:W-:Y:S05]  /*1be0*/  BSYNC.RECONVERGENT B2 ;  /* 0x0000000000027941 */ /* 0x000fea0003800200 */
.L_x_110:
[----:B------:R-:W-:Y:S05]  /*1bf0*/  @!P1 BRA `(.L_x_109) ;  /* 0x0000000400a49947 */ /* 0x000fea0003800000 */
[----:B------:R-:W0:Y:S01]  /*1c00*/  LDCU.64 UR4, c[0x0][0x380] ;  /* 0x00007000ff0477ac */ /* 0x000e220008000a00 */
[----:B------:R-:W-:Y:S01]  /*1c10*/  IMAD.IADD R7, R39, 0x1, -R38 ;  /* 0x0000000127077824 */ /* 0x000fe200078e0a26 */
[C---:B------:R-:W-:Y:S01]  /*1c20*/  IADD3 R5, P0, PT, R38.reuse, R9, RZ ;  /* 0x0000000926057210 */ /* 0x040fe20007f1e0ff */
[----:B------:R-:W-:Y:S01]  /*1c30*/  BSSY.RECONVERGENT B2, `(.L_x_113) ;  /* 0x000003a000027945 */ /* 0x000fe20003800200 */
[----:B------:R-:W-:Y:S02]  /*1c40*/  IMAD.IADD R40, R38, 0x1, R9 ;  /* 0x0000000126287824 */ /* 0x000fe400078e0209 */
        /* <DEDUP_REMOVED lines=10> */
.L_x_115:
[----:B------:R-:W0:Y:S01]  /*1cf0*/  LDC.64 R30, c[0x0][0x380] ;  /* 0x0000e000ff1e7b82 */ /* 0x000e220000000a00 */
[----:B------:R-:W2:Y:S04]  /*1d00*/  LDG.E.64.CONSTANT R8, desc[UR6][R4.64+-0x1400] ;  /* 0xffec000604087981 */ /* 0x000ea8000c1e9b00 */
[----:B------:R-:W3:Y:S01]  /*1d10*/  LDG.E.64.CONSTANT R10, desc[UR6][R4.64] ;  /* 0x00000006040a7981 */ /* 0x000ee2000c1e9b00 */
[----:B------:R-:W-:-:S03]  /*1d20*/  VIADD R15, R40, 0xa00 ;  /* 0x00000a00280f7836 */ /* 0x000fc60000000000 */
[----:B------:R-:W4:Y:S04]  /*1d30*/  LDG.E.64.CONSTANT R12, desc[UR6][R4.64+0x1400] ;  /* 0x00140006040c7981 */ /* 0x000f28000c1e9b00 */
[----:B------:R-:W5:Y:S04]  /*1d40*/  LDG.E.64.CONSTANT R16, desc[UR6][R4.64+0x3c00] ;  /* 0x003c000604107981 */ /* 0x000f68000c1e9b00 */
[----:B------:R-:W5:Y:S01]  /*1d50*/  LDG.E.64.CONSTANT R18, desc[UR6][R4.64+0x5000] ;  /* 0x0050000604127981 */ /* 0x000f62000c1e9b00 */
[----:B------:R-:W-:-:S03]  /*1d60*/  VIADD R23, R40, 0x1400 ;  /* 0x0000140028177836 */ /* 0x000fc60000000000 */
[----:B------:R-:W5:Y:S01]  /*1d70*/  LDG.E.64.CONSTANT R20, desc[UR6][R4.64+0x6400] ;  /* 0x0064000604147981 */ /* 0x000f62000c1e9b00 */
[----:B0-----:R-:W-:-:S03]  /*1d80*/  IMAD.WIDE.U32 R6, R40, 0x8, R30 ;  /* 0x0000000828067825 */ /* 0x001fc600078e001e */
[----:B------:R-:W5:Y:S04]  /*1d90*/  LDG.E.64.CONSTANT R24, desc[UR6][R4.64+0x8c00] ;  /* 0x008c000604187981 */ /* 0x000f68000c1e9b00 */
[----:B------:R-:W5:Y:S04]  /*1da0*/  LDG.E.64.CONSTANT R26, desc[UR6][R4.64+0xa000] ;  /* 0x00a00006041a7981 */ /* 0x000f68000c1e9b00 */
[----:B------:R-:W2:Y:S01]  /*1db0*/  LDG.E.64.CONSTANT R6, desc[UR6][R6.64] ;  /* 0x0000000606067981 */ /* 0x000ea2000c1e9b00 */
[----:B------:R-:W-:-:S03]  /*1dc0*/  IMAD.WIDE.U32 R14, R15, 0x8, R30 ;  /* 0x000000080f0e7825 */ /* 0x000fc600078e001e */
[----:B------:R-:W5:Y:S04]  /*1dd0*/  LDG.E.64.CONSTANT R28, desc[UR6][R4.64+0xb400] ;  /* 0x00b40006041c7981 */ /* 0x000f68000c1e9b00 */
[----:B------:R-:W5:Y:S01]  /*1de0*/  LDG.E.64.CONSTANT R14, desc[UR6][R14.64] ;  /* 0x000000060e0e7981 */ /* 0x000f62000c1e9b00 */
[----:B------:R-:W-:-:S03]  /*1df0*/  IMAD.WIDE.U32 R22, R23, 0x8, R30 ;  /* 0x0000000817167825 */ /* 0x000fc600078e001e */
[----:B------:R-:W5:Y:S04]  /*1e00*/  LDG.E.64.CONSTANT R34, desc[UR6][R4.64+0xf000] ;  /* 0x00f0000604227981 */ /* 0x000f68000c1e9b00 */
[----:B------:R-:W5:Y:S01]  /*1e10*/  LDG.E.64.CONSTANT R22, desc[UR6][R22.64] ;  /* 0x0000000616167981 */ /* 0x000f62000c1e9b00 */
[----:B------:R-:W-:-:S03]  /*1e20*/  VIADD R33, R40, 0x1e00 ;  /* 0x00001e0028217836 */ /* 0x000fc60000000000 */
[----:B------:R-:W5:Y:S01]  /*1e30*/  LDG.E.64.CONSTANT R36, desc[UR6][R4.64+0x10400] ;  /* 0x0104000604247981 */ /* 0x000f62000c1e9b00 */
[----:B------:R-:W-:-:S03]  /*1e40*/  IMAD.WIDE.U32 R30, R33, 0x8, R30 ;  /* 0x00000008211e7825 */ /* 0x000fc600078e001e */
[----:B------:R0:W5:Y:S04]  /*1e50*/  LDG.E.64.CONSTANT R32, desc[UR6][R4.64+0xdc00] ;  /* 0x00dc000604207981 */ /* 0x000168000c1e9b00 */
[----:B------:R-:W5:Y:S01]  /*1e60*/  LDG.E.64.CONSTANT R30, desc[UR6][R30.64] ;  /* 0x000000061e1e7981 */ /* 0x000f62000c1e9b00 */
[----:B------:R-:W-:-:S05]  /*1e70*/  VIADD R38, R38, 0x2800 ;  /* 0x0000280026267836 */ /* 0x000fca0000000000 */
[----:B------:R-:W-:Y:S02]  /*1e80*/  ISETP.GE.AND P1, PT, R38, R41, PT ;  /* 0x000000292600720c */ /* 0x000fe40003f26270 */
[----:B0-----:R-:W-:Y:S01]  /*1e90*/  IADD3 R4, P2, PT, R4, 0x14000, RZ ;  /* 0x0001400004047810 */ /* 0x001fe20007f5e0ff */
[----:B------:R-:W-:-:S04]  /*1ea0*/  VIADD R40, R40, 0x2800 ;  /* 0x0000280028287836 */ /* 0x000fc80000000000 */
[----:B------:R-:W-:Y:S01]  /*1eb0*/  IMAD.X R5, RZ, RZ, R5, P2 ;  /* 0x000000ffff057224 */ /* 0x000fe200010e0605 */
[----:B--2---:R-:W-:-:S08]  /*1ec0*/  DADD R6, R6, R2 ;  /* 0x0000000006067229 */ /* 0x004fd00000000002 */
[----:B------:R-:W-:-:S08]  /*1ed0*/  DADD R6, R6, R8 ;  /* 0x0000000006067229 */ /* 0x000fd00000000008 */
        /* <DEDUP_REMOVED lines=15> */
.L_x_114:
[----:B------:R-:W-:Y:S05]  /*1fd0*/  BSYNC.RECONVERGENT B2 ;  /* 0x0000000000027941 */ /* 0x000fea0003800200 */
.L_x_113:
[----:B------:R-:W-:Y:S01]  /*1fe0*/  IMAD.IADD R6, R39, 0x1, -R38 ;  /* 0x0000000127067824 */ /* 0x000fe200078e0a26 */
[----:B------:R-:W-:Y:S04]  /*1ff0*/  BSSY.RECONVERGENT B2, `(.L_x_116) ;  /* 0x000001d000027945 */ /* 0x000fe80003800200 */
[----:B------:R-:W-:-:S13]  /*2000*/  ISETP.GT.AND P1, PT, R6, 0xa00, PT ;  /* 0x00000a000600780c */ /* 0x000fda0003f24270 */
[----:B------:R-:W-:Y:S05]  /*2010*/  @!P1 BRA `(.L_x_117) ;  /* 0x0000000000689947 */ /* 0x000fea0003800000 */
[----:B------:R-:W0:Y:S01]  /*2020*/  LDC.64 R14, c[0x0][0x380] ;  /* 0x0000e000ff0e7b82 */ /* 0x000e220000000a00 */
[----:B------:R-:W2:Y:S04]  /*2030*/  LDG.E.64.CONSTANT R8, desc[UR6][R4.64+-0x1400] ;  /* 0xffec000604087981 */ /* 0x000ea8000c1e9b00 */
[----:B------:R-:W3:Y:S01]  /*2040*/  LDG.E.64.CONSTANT R10, desc[UR6][R4.64] ;  /* 0x00000006040a7981 */ /* 0x000ee2000c1e9b00 */
[----:B------:R-:W-:-:S03]  /*2050*/  VIADD R17, R40, 0xa00 ;  /* 0x00000a0028117836 */ /* 0x000fc60000000000 */
[----:B------:R-:W4:Y:S04]  /*2060*/  LDG.E.64.CONSTANT R12, desc[UR6][R4.64+0x1400] ;  /* 0x00140006040c7981 */ /* 0x000f28000c1e9b00 */
[----:B------:R-:W5:Y:S04]  /*2070*/  LDG.E.64.CONSTANT R18, desc[UR6][R4.64+0x5000] ;  /* 0x0050000604127981 */ /* 0x000f68000c1e9b00 */
[----:B------:R1:W5:Y:S01]  /*2080*/  LDG.E.64.CONSTANT R20, desc[UR6][R4.64+0x6400] ;  /* 0x0064000604147981 */ /* 0x000362000c1e9b00 */
[----:B0-----:R-:W-:-:S06]  /*2090*/  IMAD.WIDE.U32 R6, R40, 0x8, R14 ;  /* 0x0000000828067825 */ /* 0x001fcc00078e000e */
[----:B------:R-:W2:Y:S01]  /*20a0*/  LDG.E.64.CONSTANT R6, desc[UR6][R6.64] ;  /* 0x0000000606067981 */ /* 0x000ea2000c1e9b00 */
[----:B------:R-:W-:-:S03]  /*20b0*/  IMAD.WIDE.U32 R14, R17, 0x8, R14 ;  /* 0x00000008110e7825 */ /* 0x000fc600078e000e */
[----:B------:R-:W5:Y:S04]  /*20c0*/  LDG.E.64.CONSTANT R16, desc[UR6][R4.64+0x3c00] ;  /* 0x003c000604107981 */ /* 0x000f68000c1e9b00 */
[----:B------:R-:W5:Y:S01]  /*20d0*/  LDG.E.64.CONSTANT R14, desc[UR6][R14.64] ;  /* 0x000000060e0e7981 */ /* 0x000f62000c1e9b00 */
[----:B------:R-:W-:Y:S01]  /*20e0*/  PLOP3.LUT P0, PT, PT, PT, PT, 0x8, 0x80 ;  /* 0x000000000080781c */ /* 0x000fe20003f0e170 */
[----:B------:R-:W-:Y:S02]  /*20f0*/  VIADD R38, R38, 0x1400 ;  /* 0x0000140026267836 */ /* 0x000fe40000000000 */
[----:B------:R-:W-:Y:S01]  /*2100*/  VIADD R40, R40, 0x1400 ;  /* 0x0000140028287836 */ /* 0x000fe20000000000 */
[----:B--2---:R-:W-:-:S08]  /*2110*/  DADD R2, R2, R6 ;  /* 0x0000000002027229 */ /* 0x004fd00000000006 */
[----:B------:R-:W-:-:S08]  /*2120*/  DADD R2, R2, R8 ;  /* 0x0000000002027229 */ /* 0x000fd00000000008 */
[----:B---3--:R-:W-:-:S08]  /*2130*/  DADD R2, R2, R10 ;  /* 0x0000000002027229 */ /* 0x008fd0000000000a */
[----:B----4-:R-:W-:-:S08]  /*2140*/  DADD R2, R2, R12 ;  /* 0x0000000002027229 */ /* 0x010fd0000000000c */
[----:B-----5:R-:W-:-:S08]  /*2150*/  DADD R2, R2, R14 ;  /* 0x0000000002027229 */ /* 0x020fd0000000000e */
[----:B------:R-:W-:Y:S01]  /*2160*/  DADD R2, R2, R16 ;  /* 0x0000000002027229 */ /* 0x000fe20000000010 */
[----:B------:R-:W-:-:S07]  /*2170*/  IADD3 R6, P1, PT, R4, 0xa000, RZ ;  /* 0x0000a00004067810 */ /* 0x000fce0007f3e0ff */
[----:B------:R-:W-:Y:S01]  /*2180*/  DADD R2, R2, R18 ;  /* 0x0000000002027229 */ /* 0x000fe20000000012 */
[----:B-1----:R-:W-:Y:S02]  /*2190*/  IMAD.X R5, RZ, RZ, R5, P1 ;  /* 0x000000ffff057224 */ /* 0x002fe400008e0605 */
[----:B------:R-:W-:-:S05]  /*21a0*/  IMAD.MOV.U32 R4, RZ, RZ, R6 ;  /* 0x000000ffff047224 */ /* 0x000fca00078e0006 */
[----:B------:R-:W-:-:S11]  /*21b0*/  DADD R2, R2, R20 ;  /* 0x0000000002027229 */ /* 0x000fd60000000014 */
.L_x_117:
[----:B------:R-:W-:Y:S05]  /*21c0*/  BSYNC.RECONVERGENT B2 ;  /* 0x0000000000027941 */ /* 0x000fea0003800200 */
.L_x_116:
[----:B------:R-:W-:-:S13]  /*21d0*/  ISETP.LT.OR P0, PT, R38, R39, P0 ;  /* 0x000000272600720c */ /* 0x000fda0000701670 */
[----:B------:R-:W-:Y:S05]  /*21e0*/  @!P0 BRA `(.L_x_109) ;  /* 0x0000000000288947 */ /* 0x000fea0003800000 */
[----:B------:R-:W0:Y:S01]  /*21f0*/  LDC.64 R6, c[0x0][0x380] ;  /* 0x0000e000ff067b82 */ /* 0x000e220000000a00 */
[----:B------:R-:W2:Y:S04]  /*2200*/  LDG.E.64.CONSTANT R8, desc[UR6][R4.64] ;  /* 0x0000000604087981 */ /* 0x000ea8000c1e9b00 */
[----:B------:R-:W3:Y:S01]  /*2210*/  LDG.E.64.CONSTANT R10, desc[UR6][R4.64+0x1400] ;  /* 0x00140006040a7981 */ /* 0x000ee2000c1e9b00 */
[----:B0-----:R-:W-:-:S03]  /*2220*/  IMAD.WIDE.U32 R40, R40, 0x8, R6 ;  /* 0x0000000828287825 */ /* 0x001fc600078e0006 */
[----:B------:R-:W4:Y:S04]  /*2230*/  LDG.E.64.CONSTANT R6, desc[UR6][R4.64+-0x1400] ;  /* 0xffec000604067981 */ /* 0x000f28000c1e9b00 */
[----:B------:R-:W5:Y:S02]  /*2240*/  LDG.E.64.CONSTANT R40, desc[UR6][R40.64] ;  /* 0x0000000628287981 */ /* 0x000f64000c1e9b00 */
[----:B-----5:R-:W-:-:S08]  /*2250*/  DADD R2, R2, R40 ;  /* 0x0000000002027229 */ /* 0x020fd00000000028 */
[----:B----4-:R-:W-:-:S08]  /*2260*/  DADD R2, R2, R6 ;  /* 0x0000000002027229 */ /* 0x010fd00000000006 */
[----:B--2---:R-:W-:-:S08]  /*2270*/  DADD R2, R2, R8 ;  /* 0x0000000002027229 */ /* 0x004fd00000000008 */
[----:B---3--:R-:W-:-:S11]  /*2280*/  DADD R2, R2, R10 ;  /* 0x0000000002027229 */ /* 0x008fd6000000000a */
.L_x_109:
[----:B------:R-:W-:Y:S05]  /*2290*/  BSYNC.RECONVERGENT B1 ;  /* 0x0000000000017941 */ /* 0x000fea0003800200 */
.L_x_107:
        /* <DEDUP_REMOVED lines=16> */
[----:B------:R-:W-:Y:S01]  /*23a0*/  SHFL.DOWN PT, R2, R4, 0x4, 0x1f ;  /* 0x08801f0004027f89 */ /* 0x000fe200000e0000 */
[----:B------:R-:W-:Y:S02]  /*23b0*/  @!P1 MOV R7, 0x400 ;  /* 0x0000040000079802 */ /* 0x000fe40000000f00 */
[----:B------:R-:W-:Y:S01]  /*23c0*/  @!P1 SHF.R.U32.HI R6, RZ, 0x2, R0 ;  /* 0x00000002ff069819 */ /* 0x000fe20000011600 */
[----:B------:R-:W0:Y:S01]  /*23d0*/  SHFL.DOWN PT, R3, R5, 0x4, 0x1f ;  /* 0x08801f0005037f89 */ /* 0x000e2200000e0000 */
[----:B-1----:R-:W-:-:S02]  /*23e0*/  @!P1 LEA R7, R12, R7, 0x18 ;  /* 0x000000070c079211 */ /* 0x002fc400078ec0ff */
[----:B------:R-:W-:-:S05]  /*23f0*/  @!P1 LOP3.LUT R6, R6, 0xf8, RZ, 0xc0, !PT ;  /* 0x000000f806069812 */ /* 0x000fca00078ec0ff */
[----:B------:R-:W-:Y:S01]  /*2400*/  @!P1 IMAD.IADD R7, R6, 0x1, R7 ;  /* 0x0000000106079824 */ /* 0x000fe200078e0207 */
        /* <DEDUP_REMOVED lines=22> */
[----:B------:R-:W1:Y:S04]  /*2570*/  LDS.128 R8, [UR4+0x20] ;  /* 0x00002004ff087984 */ /* 0x000e680008000c00 */
[----:B------:R-:W2:Y:S04]  /*2580*/  LDS.128 R16, [UR4+0x30] ;  /* 0x00003004ff107984 */ /* 0x000ea80008000c00 */
[----:B0-----:R-:W0:Y:S01]  /*2590*/  LDS.128 R4, [UR4+0x40] ;  /* 0x00004004ff047984 */ /* 0x001e220008000c00 */
[----:B-1----:R-:W-:-:S03]  /*25a0*/  DADD R8, R12, R8 ;  /* 0x000000000c087229 */ /* 0x002fc60000000008 */
[----:B------:R-:W-:Y:S05]  /*25b0*/  LDS.128 R12, [UR4+0x60] ;  /* 0x00006004ff0c7984 */ /* 0x000fea0008000c00 */
[----:B------:R-:W-:Y:S02]  /*25c0*/  DADD R2, R8, R10 ;  /* 0x0000000008027229 */ /* 0x000fe4000000000a */
[----:B------:R-:W1:Y:S06]  /*25d0*/  LDS.128 R8, [UR4+0x50] ;  /* 0x00005004ff087984 */ /* 0x000e6c0008000c00 */
[----:B--2---:R-:W-:-:S08]  /*25e0*/  DADD R2, R2, R16 ;  /* 0x0000000002027229 */ /* 0x004fd00000000010 */
[----:B------:R-:W-:-:S08]  /*25f0*/  DADD R2, R2, R18 ;  /* 0x0000000002027229 */ /* 0x000fd00000000012 */
[----:B0-----:R-:W-:-:S08]  /*2600*/  DADD R2, R2, R4 ;  /* 0x0000000002027229 */ /* 0x001fd00000000004 */
[----:B------:R-:W-:Y:S01]  /*2610*/  DADD R2, R2, R6 ;  /* 0x0000000002027229 */ /* 0x000fe20000000006 */
[----:B------:R-:W0:Y:S07]  /*2620*/  LDS.128 R4, [UR4+0x70] ;  /* 0x00007004ff047984 */ /* 0x000e2e0008000c00 */
[----:B-1----:R-:W-:-:S08]  /*2630*/  DADD R2, R2, R8 ;  /* 0x0000000002027229 */ /* 0x002fd00000000008 */
[----:B------:R-:W-:Y:S01]  /*2640*/  DADD R2, R2, R10 ;  /* 0x0000000002027229 */ /* 0x000fe2000000000a */
[----:B------:R-:W1:Y:S07]  /*2650*/  LDS.128 R8, [UR4+0x80] ;  /* 0x00008004ff087984 */ /* 0x000e6e0008000c00 */
[----:B------:R-:W-:-:S08]  /*2660*/  DADD R2, R2, R12 ;  /* 0x0000000002027229 */ /* 0x000fd0000000000c */
[----:B------:R-:W-:Y:S01]  /*2670*/  DADD R2, R2, R14 ;  /* 0x0000000002027229 */ /* 0x000fe2000000000e */
[----:B------:R-:W2:Y:S07]  /*2680*/  LDS.128 R12, [UR4+0x90] ;  /* 0x00009004ff0c7984 */ /* 0x000eae0008000c00 */
[----:B0-----:R-:W-:-:S08]  /*2690*/  DADD R2, R2, R4 ;  /* 0x0000000002027229 */ /* 0x001fd00000000004 */
[----:B------:R-:W-:Y:S01]  /*26a0*/  DADD R2, R2, R6 ;  /* 0x0000000002027229 */ /* 0x000fe20000000006 */
[----:B------:R-:W0:Y:S07]  /*26b0*/  LDS.128 R4, [UR4+0xa0] ;  /* 0x0000a004ff047984 */ /* 0x000e2e0008000c00 */
[----:B-1----:R-:W-:Y:S01]  /*26c0*/  DADD R2, R2, R8 ;  /* 0x0000000002027229 */ /* 0x002fe20000000008 */
[----:B------:R-:W1:Y:S07]  /*26d0*/  LDS.64 R8, [UR4+0xb0] ;  /* 0x0000b004ff087984 */ /* 0x000e6e0008000a00 */
[----:B------:R-:W-:-:S08]  /*26e0*/  DADD R2, R2, R10 ;  /* 0x0000000002027229 */ /* 0x000fd0000000000a */
[----:B--2---:R-:W-:-:S08]  /*26f0*/  DADD R2, R2, R12 ;  /* 0x0000000002027229 */ /* 0x004fd0000000000c */
[----:B------:R-:W-:-:S08]  /*2700*/  DADD R2, R2, R14 ;  /* 0x0000000002027229 */ /* 0x000fd0000000000e */
[----:B0-----:R-:W-:-:S08]  /*2710*/  DADD R2, R2, R4 ;  /* 0x0000000002027229 */ /* 0x001fd00000000004 */
[----:B------:R-:W-:-:S08]  /*2720*/  DADD R2, R2, R6 ;  /* 0x0000000002027229 */ /* 0x000fd00000000006 */
[----:B-1----:R-:W-:-:S11]  /*2730*/  DADD R12, R2, R8 ;  /* 0x00000000020c7229 */ /* 0x002fd60000000008 */
.L_x_105:
[----:B------:R-:W-:Y:S05]  /*2740*/  BSYNC.RECONVERGENT B0 ;  /* 0x0000000000007941 */ /* 0x000fea0003800200 */
.L_x_90:
[----:B------:R-:W-:Y:S05]  /*2750*/  @P0 EXIT ;  /* 0x000000000000094d */ /* 0x000fea0003800000 */
[----:B------:R-:W1:Y:S01]  /*2760*/  LDCU.64 UR4, c[0x0][0x398] ;  /* 0x00007300ff0477ac */ /* 0x000e620008000a00 */
[----:B0-----:R-:W0:Y:S01]  /*2770*/  LDC.64 R2, c[0x0][0x388] ;  /* 0x0000e200ff027b82 */ /* 0x001e220000000a00 */
[----:B-1----:R-:W-:-:S07]  /*2780*/  DADD R12, R12, UR4 ;  /* 0x000000040c0c7e29 */ /* 0x002fce0008000000 */
[----:B0-----:R-:W-:Y:S01]  /*2790*/  STG.E.64 desc[UR6][R2.64], R12 ;  /* 0x0000000c02007986 */ /* 0x001fe2000c101b06 */
[----:B------:R-:W-:Y:S05]  /*27a0*/  EXIT ;  /* 0x000000000000794d */ /* 0x000fea0003800000 */
.L_x_118:
        /* <DEDUP_REMOVED lines=13> */
.L_x_199:


//--------------------- .text._ZN3cub18CUB_300001_SM_10006detail6reduce18DeviceReduceKernelINS2_10policy_hubIdjN4cuda3std3__44plusIdEEE10Policy1000EN6thrust24THRUST_300001_SM_1000_NS6detail15normal_iteratorINSD_10device_ptrIdEEEEjS9_dNS7_10__identityEEEvT0_PT3_T1_NS0_13GridEvenShareISN_EET2_T4_ --------------------------
	.section	.text._ZN3cub18CUB_300001_SM_10006detail6reduce18DeviceReduceKernelINS2_10policy_hubIdjN4cuda3std3__44plusIdEEE10Policy1000EN6thrust24THRUST_300001_SM_1000_NS6detail15normal_iteratorINSD_10device_ptrIdEEEEjS9_dNS7_10__identityEEEvT0_PT3_T1_NS0_13GridEvenShareISN_EET2_T4_,"ax",@progbits
	.align	128
        .global         _ZN3cub18CUB_300001_SM_10006detail6reduce18DeviceReduceKernelINS2_10policy_hubIdjN4cuda3std3__44plusIdEEE10Policy1000EN6thrust24THRUST_300001_SM_1000_NS6detail15normal_iteratorINSD_10device_ptrIdEEEEjS9_dNS7_10__identityEEEvT0_PT3_T1_NS0_13GridEvenShareISN_EET2_T4_
        .type           _ZN3cub18CUB_300001_SM_10006detail6reduce18DeviceReduceKernelINS2_10policy_hubIdjN4cuda3std3__44plusIdEEE10Policy1000EN6thrust24THRUST_300001_SM_1000_NS6detail15normal_iteratorINSD_10device_ptrIdEEEEjS9_dNS7_10__identityEEEvT0_PT3_T1_NS0_13GridEvenShareISN_EET2_T4_,@function
        .size           _ZN3cub18CUB_300001_SM_10006detail6reduce18DeviceReduceKernelINS2_10policy_hubIdjN4cuda3std3__44plusIdEEE10Policy1000EN6thrust24THRUST_300001_SM_1000_NS6detail15normal_iteratorINSD_10device_ptrIdEEEEjS9_dNS7_10__identityEEEvT0_PT3_T1_NS0_13GridEvenShareISN_EET2_T4_,(.L_x_200 - _ZN3cub18CUB_300001_SM_10006detail6reduce18DeviceReduceKernelINS2_10policy_hubIdjN4cuda3std3__44plusIdEEE10Policy1000EN6thrust24THRUST_300001_SM_1000_NS6detail15normal_iteratorINSD_10device_ptrIdEEEEjS9_dNS7_10__identityEEEvT0_PT3_T1_NS0_13GridEvenShareISN_EET2_T4_)
        .other          _ZN3cub18CUB_300001_SM_10006detail6reduce18DeviceReduceKernelINS2_10policy_hubIdjN4cuda3std3__44plusIdEEE10Policy1000EN6thrust24THRUST_300001_SM_1000_NS6detail15normal_iteratorINSD_10device_ptrIdEEEEjS9_dNS7_10__identityEEEvT0_PT3_T1_NS0_13GridEvenShareISN_EET2_T4_,@"STO_CUDA_ENTRY STV_DEFAULT"
_ZN3cub18CUB_300001_SM_10006detail6reduce18DeviceReduceKernelINS2_10policy_hubIdjN4cuda3std3__44plusIdEEE10Policy1000EN6thrust24THRUST_300001_SM_1000_NS6detail15normal_iteratorINSD_10device_ptrIdEEEEjS9_dNS7_10__identityEEEvT0_PT3_T1_NS0_13GridEvenShareISN_EET2_T4_:
.text._ZN3cub18CUB_300001_SM_10006detail6reduce18DeviceReduceKernelINS2_10policy_hubIdjN4cuda3std3__44plusIdEEE10Policy1000EN6thrust24THRUST_300001_SM_1000_NS6detail15normal_iteratorINSD_10device_ptrIdEEEEjS9_dNS7_10__identityEEEvT0_PT3_T1_NS0_13GridEvenShareISN_EET2_T4_:
[----:B------:R-:W-:Y:S08]  /*0000*/  LDC R1, c[0x0][0x37c] ;  /* 0x0000df00ff017b82 */ /* 0x000ff00000000800 */
[----:B------:R-:W0:Y:S01]  /*0010*/  S2UR UR9, SR_CTAID.X ;  /* 0x00000000000979c3 */ /* 0x000e220000002500 */
[----:B------:R-:W1:Y:S01]  /*0020*/  LDCU.64 UR12, c[0x0][0x3a8] ;  /* 0x00007500ff0c77ac */ /* 0x000e620008000a00 */
[----:B------:R-:W-:Y:S01]  /*0030*/  BSSY.RECONVERGENT B0, `(.L_x_119) ;  /* 0x00002d4000007945 */ /* 0x000fe20003800200 */
[----:B------:R-:W2:Y:S01]  /*0040*/  LDCU.64 UR10, c[0x0][0x358] ;  /* 0x00006b00ff0a77ac */ /* 0x000ea20008000a00 */
[----:B-1----:R-:W-:Y:S01]  /*0050*/  IMAD.U32 R4, RZ, RZ, UR12 ;  /* 0x0000000cff047e24 */ /* 0x002fe2000f8e00ff */
[----:B------:R-:W-:-:S02]  /*0060*/  UIMAD UR8, UR13, 0x1400, URZ ;  /* 0x000014000d0878a4 */ /* 0x000fc4000f8e02ff */
[----:B0-----:R-:W-:-:S06]  /*0070*/  UIMAD UR4, UR9, 0x1400, URZ ;  /* 0x00001400090478a4 */ /* 0x001fcc000f8e02ff */
[----:B------:R-:W-:-:S05]  /*0080*/  VIADD R0, R4, -UR4 ;  /* 0x8000000404007c36 */ /* 0x000fca0008000000 */
[----:B------:R-:W-:-:S13]  /*0090*/  ISETP.GT.U32.AND P0, PT, R0, 0x13ff, PT ;  /* 0x000013ff0000780c */ /* 0x000fda0003f04070 */
[----:B--2---:R-:W-:Y:S05]  /*00a0*/  @P0 BRA `(.L_x_120) ;  /* 0x0000001800380947 */ /* 0x004fea0003800000 */
[----:B------:R-:W0:Y:S01]  /*00b0*/  S2R R3, SR_TID.X ;  /* 0x0000000000037919 */ /* 0x000e220000002100 */
[----:B------:R-:W-:Y:S01]  /*00c0*/  BSSY.RECONVERGENT B1, `(.L_x_121) ;  /* 0x000000a000017945 */ /* 0x000fe20003800200 */
[----:B------:R-:W-:Y:S02]  /*00d0*/  CS2R R20, SRZ ;  /* 0x0000000000147805 */ /* 0x000fe4000001ff00 */
[----:B0-----:R-:W-:Y:S01]  /*00e0*/  ISETP.GE.U32.AND P0, PT, R3, R0, PT ;  /* 0x000000000300720c */ /* 0x001fe20003f06070 */
[----:B------:R-:W-:-:S12]  /*00f0*/  IMAD.MOV.U32 R19, RZ, RZ, R3 ;  /* 0x000000ffff137224 */ /* 0x000fd800078e0003 */
[----:B------:R-:W-:Y:S05]  /*0100*/  @P0 BRA `(.L_x_122) ;  /* 0x0000000000140947 */ /* 0x000fea0003800000 */
[----:B------:R-:W0:Y:S01]  /*0110*/  LDC.64 R20, c[0x0][0x380] ;  /* 0x0000e000ff147b82 */ /* 0x000e220000000a00 */
[----:B------:R-:W-:-:S04]  /*0120*/  VIADD R5, R3, UR4 ;  /* 0x0000000403057c36 */ /* 0x000fc80008000000 */
[----:B0-----:R-:W-:-:S06]  /*0130*/  IMAD.WIDE.U32 R20, R5, 0x8, R20 ;  /* 0x0000000805147825 */ /* 0x001fcc00078e0014 */
[----:B------:R-:W5:Y:S01]  /*0140*/  LDG.E.64 R20, desc[UR10][R20.64] ;  /* 0x0000000a14147981 */ /* 0x000f62000c1e1b00 */
[----:B------:R-:W-:-:S07]  /*0150*/  VIADD R19, R3, 0x280 ;  /* 0x0000028003137836 */ /* 0x000fce0000000000 */
.L_x_122:
[----:B------:R-:W-:Y:S05]  /*0160*/  BSYNC.RECONVERGENT B1 ;  /* 0x0000000000017941 */ /* 0x000fea0003800200 */
.L_x_121:
[----:B------:R-:W-:Y:S01]  /*0170*/  ISETP.GE.U32.AND P0, PT, R19, R0, PT ;  /* 0x000000001300720c */ /* 0x000fe20003f06070 */
[----:B------:R-:W-:-:S12]  /*0180*/  BSSY.RECONVERGENT B1, `(.L_x_123) ;  /* 0x00000a5000017945 */ /* 0x000fd80003800200 */
[----:B------:R-:W-:Y:S05]  /*0190*/  @P0 BRA `(.L_x_124) ;  /* 0x00000008008c0947 */ /* 0x000fea0003800000 */
[----:B------:R-:W-:Y:S01]  /*01a0*/  LOP3.LUT R5, RZ, R19, RZ, 0x33, !PT ;  /* 0x00000013ff057212 */ /* 0x000fe200078e33ff */
[----:B------:R-:W-:Y:S03]  /*01b0*/  BSSY.RECONVERGENT B2, `(.L_x_125) ;  /* 0x0000053000027945 */ /* 0x000fe60003800200 */
[----:B------:R-:W-:-:S04]  /*01c0*/  IADD3 R5, PT, PT, R4, -UR4, R5 ;  /* 0x8000000404057c10 */ /* 0x000fc8000fffe005 */
[C---:B------:R-:W-:Y:S01]  /*01d0*/  ISETP.GE.U32.AND P0, PT, R5.reuse, 0x2580, PT ;  /* 0x000025800500780c */ /* 0x040fe20003f06070 */
[----:B------:R-:W-:-:S05]  /*01e0*/  IMAD.HI.U32 R4, R5, -0x33333333, RZ ;  /* 0xcccccccd05047827 */ /* 0x000fca00078e00ff */
[----:B------:R-:W-:-:S04]  /*01f0*/  LEA.HI R4, R4, 0x1, RZ, 0x17 ;  /* 0x0000000104047811 */ /* 0x000fc800078fb8ff */
[----:B------:R-:W-:-:S03]  /*0200*/  LOP3.LUT R5, R4, 0xf, RZ, 0xc0, !PT ;  /* 0x0000000f04057812 */ /* 0x000fc600078ec0ff */
[----:B------:R-:W-:Y:S05]  /*0210*/  @!P0 BRA `(.L_x_126) ;  /* 0x0000000400308947 */ /* 0x000fea0003800000 */
[----:B------:R-:W-:Y:S01]  /*0220*/  LOP3.LUT R24, R4, 0xfffff0, RZ, 0xc0, !PT ;  /* 0x00fffff004187812 */ /* 0x000fe200078ec0ff */
[----:B------:R-:W-:Y:S01]  /*0230*/  BSSY.RECONVERGENT B3, `(.L_x_127) ;  /* 0x0000049000037945 */ /* 0x000fe20003800200 */
[C---:B------:R-:W-:Y:S02]  /*0240*/  VIADD R2, R19.reuse, 0x1400 ;  /* 0x0000140013027836 */ /* 0x040fe40000000000 */
[----:B------:R-:W-:Y:S02]  /*0250*/  VIADD R25, R19, UR4 ;  /* 0x0000000413197c36 */ /* 0x000fe40008000000 */
[----:B------:R-:W-:-:S07]  /*0260*/  IMAD.MOV R24, RZ, RZ, -R24 ;  /* 0x000000ffff187224 */ /* 0x000fce00078e0a18 */
.L_x_128:
[----:B------:R-:W0:Y:S02]  /*0270*/  LDC.64 R22, c[0x0][0x380] ;  /* 0x0000e000ff167b82 */ /* 0x000e240000000a00 */
[----:B0-----:R-:W-:-:S06]  /*0280*/  IMAD.WIDE.U32 R18, R25, 0x8, R22 ;  /* 0x0000000819127825 */ /* 0x001fcc00078e0016 */
[----:B------:R-:W2:Y:S01]  /*0290*/  LDG.E.64 R18, desc[UR10][R18.64] ;  /* 0x0000000a12127981 */ /* 0x000ea2000c1e1b00 */
[C---:B------:R-:W-:Y:S02]  /*02a0*/  VIADD R7, R25.reuse, 0x280 ;  /* 0x0000028019077836 */ /* 0x040fe40000000000 */
[----:B------:R-:W-:Y:S02]  /*02b0*/  VIADD R17, R25, 0x500 ;  /* 0x0000050019117836 */ /* 0x000fe40000000000 */
[----:B------:R-:W-:-:S04]  /*02c0*/  IMAD.WIDE.U32 R6, R7, 0x8, R22 ;  /* 0x0000000807067825 */ /* 0x000fc800078e0016 */
[--C-:B------:R-:W-:Y:S02]  /*02d0*/  IMAD.WIDE.U32 R16, R17, 0x8, R22.reuse ;  /* 0x0000000811107825 */ /* 0x100fe400078e0016 */
[----:B------:R-:W3:Y:S02]  /*02e0*/  LDG.E.64 R6, desc[UR10][R6.64] ;  /* 0x0000000a06067981 */ /* 0x000ee4000c1e1b00 */
[C---:B------:R-:W-:Y:S02]  /*02f0*/  VIADD R15, R25.reuse, 0x780 ;  /* 0x00000780190f7836 */ /* 0x040fe40000000000 */
[----:B------:R-:W4:Y:S01]  /*0300*/  LDG.E.64 R16, desc[UR10][R16.64] ;  /* 0x0000000a10107981 */ /* 0x000f22000c1e1b00 */
[----:B------:R-:W-:Y:S02]  /*0310*/  VIADD R13, R25, 0xa00 ;  /* 0x00000a00190d7836 */ /* 0x000fe40000000000 */
[----:B------:R-:W-:-:S04]  /*0320*/  IMAD.WIDE.U32 R14, R15, 0x8, R22 ;  /* 0x000000080f0e7825 */ /* 0x000fc800078e0016 */
[--C-:B------:R-:W-:Y:S02]  /*0330*/  IMAD.WIDE.U32 R12, R13, 0x8, R22.reuse ;  /* 0x000000080d0c7825 */ /* 0x100fe400078e0016 */
[----:B------:R-:W4:Y:S02]  /*0340*/  LDG.E.64 R14, desc[UR10][R14.64] ;  /* 0x0000000a0e0e7981 */ /* 0x000f24000c1e1b00 */
[C---:B------:R-:W-:Y:S02]  /*0350*/  VIADD R11, R25.reuse, 0xc80 ;  /* 0x00000c80190b7836 */ /* 0x040fe40000000000 */
[----:B------:R-:W4:Y:S01]  /*0360*/  LDG.E.64 R12, desc[UR10][R12.64] ;  /* 0x0000000a0c0c7981 */ /* 0x000f22000c1e1b00 */
[----:B------:R-:W-:Y:S02]  /*0370*/  VIADD R9, R25, 0xf00 ;  /* 0x00000f0019097836 */ /* 0x000fe40000000000 */
[----:B------:R-:W-:-:S04]  /*0380*/  IMAD.WIDE.U32 R10, R11, 0x8, R22 ;  /* 0x000000080b0a7825 */ /* 0x000fc800078e0016 */
[----:B------:R-:W-:Y:S02]  /*0390*/  IMAD.WIDE.U32 R8, R9, 0x8, R22 ;  /* 0x0000000809087825 */ /* 0x000fe400078e0016 */
[----:B------:R-:W4:Y:S04]  /*03a0*/  LDG.E.64 R10, desc[UR10][R10.64] ;  /* 0x0000000a0a0a7981 */ /* 0x000f28000c1e1b00 */
[----:B------:R-:W4:Y:S01]  /*03b0*/  LDG.E.64 R8, desc[UR10][R8.64] ;  /* 0x0000000a08087981 */ /* 0x000f22000c1e1b00 */
[----:B--2--5:R-:W-:Y:S01]  /*03c0*/  DADD R18, R18, R20 ;  /* 0x0000000012127229 */ /* 0x024fe20000000014 */
[----:B------:R-:W-:-:S04]  /*03d0*/  VIADD R21, R25, 0x1180 ;  /* 0x0000118019157836 */ /* 0x000fc80000000000 */
[----:B------:R-:W-:-:S06]  /*03e0*/  IMAD.WIDE.U32 R20, R21, 0x8, R22 ;  /* 0x0000000815147825 */ /* 0x000fcc00078e0016 */
[----:B------:R-:W2:Y:S01]  /*03f0*/  LDG.E.64 R20, desc[UR10][R20.64] ;  /* 0x0000000a14147981 */ /* 0x000ea2000c1e1b00 */
[----:B---3--:R-:W-:Y:S01]  /*0400*/  DADD R18, R18, R6 ;  /* 0x0000000012127229 */ /* 0x008fe20000000006 */
[----:B------:R-:W-:-:S04]  /*0410*/  VIADD R7, R25, 0x1400 ;  /* 0x0000140019077836 */ /* 0x000fc80000000000 */
[----:B------:R-:W-:-:S03]  /*0420*/  IMAD.WIDE.U32 R6, R7, 0x8, R22 ;  /* 0x0000000807067825 */ /* 0x000fc600078e0016 */
[----:B----4-:R-:W-:Y:S01]  /*0430*/  DADD R16, R18, R16 ;  /* 0x0000000012107229 */ /* 0x010fe20000000010 */
[----:B------:R-:W-:Y:S02]  /*0440*/  VIADD R19, R25, 0x1680 ;  /* 0x0000168019137836 */ /* 0x000fe40000000000 */
[----:B------:R-:W3:Y:S02]  /*0450*/  LDG.E.64 R6, desc[UR10][R6.64] ;  /* 0x0000000a06067981 */ /* 0x000ee4000c1e1b00 */
[----:B------:R-:W-:-:S03]  /*0460*/  IMAD.WIDE.U32 R18, R19, 0x8, R22 ;  /* 0x0000000813127825 */ /* 0x000fc600078e0016 */
[----:B------:R-:W-:Y:S01]  /*0470*/  DADD R14, R16, R14 ;  /* 0x00000000100e7229 */ /* 0x000fe2000000000e */
[----:B------:R-:W-:Y:S02]  /*0480*/  VIADD R17, R25, 0x1900 ;  /* 0x0000190019117836 */ /* 0x000fe40000000000 */
[----:B------:R-:W4:Y:S02]  /*0490*/  LDG.E.64 R18, desc[UR10][R18.64] ;  /* 0x0000000a12127981 */ /* 0x000f24000c1e1b00 */
        /* <DEDUP_REMOVED lines=12> */
[----:B------:R-:W-:-:S06]  /*0560*/  IMAD.WIDE.U32 R10, R11, 0x8, R22 ;  /* 0x000000080b0a7825 */ /* 0x000fcc00078e0016 */
[----:B------:R-:W4:Y:S01]  /*0570*/  LDG.E.64 R10, desc[UR10][R10.64] ;  /* 0x0000000a0a0a7981 */ /* 0x000f22000c1e1b00 */
[C---:B------:R-:W-:Y:S01]  /*0580*/  VIADD R27, R25.reuse, 0x2580 ;  /* 0x00002580191b7836 */ /* 0x040fe20000000000 */
[----:B--2---:R-:W-:Y:S01]  /*0590*/  DADD R20, R8, R20 ;  /* 0x0000000008147229 */ /* 0x004fe20000000014 */
[----:B------:R-:W-:-:S04]  /*05a0*/  VIADD R9, R25, 0x2300 ;  /* 0x0000230019097836 */ /* 0x000fc80000000000 */
[----:B------:R-:W-:-:S04]  /*05b0*/  IMAD.WIDE.U32 R8, R9, 0x8, R22 ;  /* 0x0000000809087825 */ /* 0x000fc800078e0016 */
[----:B------:R-:W-:Y:S02]  /*05c0*/  IMAD.WIDE.U32 R22, R27, 0x8, R22 ;  /* 0x000000081b167825 */ /* 0x000fe400078e0016 */
[----:B------:R-:W2:Y:S04]  /*05d0*/  LDG.E.64 R8, desc[UR10][R8.64] ;  /* 0x0000000a08087981 */ /* 0x000ea8000c1e1b00 */
[----:B------:R-:W2:Y:S01]  /*05e0*/  LDG.E.64 R22, desc[UR10][R22.64] ;  /* 0x0000000a16167981 */ /* 0x000ea2000c1e1b00 */
[----:B---3--:R-:W-:-:S08]  /*05f0*/  DADD R6, R20, R6 ;  /* 0x0000000014067229 */ /* 0x008fd00000000006 */
[----:B----4-:R-:W-:-:S08]  /*0600*/  DADD R6, R6, R18 ;  /* 0x0000000006067229 */ /* 0x010fd00000000012 */
[----:B------:R-:W-:-:S08]  /*0610*/  DADD R6, R6, R16 ;  /* 0x0000000006067229 */ /* 0x000fd00000000010 */
[----:B------:R-:W-:Y:S01]  /*0620*/  DADD R6, R6, R14 ;  /* 0x0000000006067229 */ /* 0x000fe2000000000e */
[----:B------:R-:W-:-:S07]  /*0630*/  VIADD R24, R24, 0x10 ;  /* 0x0000001018187836 */ /* 0x000fce0000000000 */
[----:B------:R-:W-:Y:S01]  /*0640*/  DADD R6, R6, R12 ;  /* 0x0000000006067229 */ /* 0x000fe2000000000c */
[----:B------:R-:W-:-:S07]  /*0650*/  ISETP.NE.AND P0, PT, R24, RZ, PT ;  /* 0x000000ff1800720c */ /* 0x000fce0003f05270 */
[----:B------:R-:W-:Y:S01]  /*0660*/  DADD R6, R6, R10 ;  /* 0x0000000006067229 */ /* 0x000fe2000000000a */
[----:B------:R-:W-:Y:S02]  /*0670*/  VIADD R2, R2, 0x2800 ;  /* 0x0000280002027836 */ /* 0x000fe40000000000 */
[----:B------:R-:W-:-:S05]  /*0680*/  VIADD R25, R25, 0x2800 ;  /* 0x0000280019197836 */ /* 0x000fca0000000000 */
[----:B--2---:R-:W-:-:S08]  /*0690*/  DADD R6, R6, R8 ;  /* 0x0000000006067229 */ /* 0x004fd00000000008 */
[----:B------:R-:W-:Y:S01]  /*06a0*/  DADD R20, R6, R22 ;  /* 0x0000000006147229 */ /* 0x000fe20000000016 */
[----:B------:R-:W-:Y:S10]  /*06b0*/  @P0 BRA `(.L_x_128) ;  /* 0xfffffff800ec0947 */ /* 0x000ff4000383ffff */
[----:B------:R-:W-:Y:S05]  /*06c0*/  BSYNC.RECONVERGENT B3 ;  /* 0x0000000000037941 */ /* 0x000fea0003800200 */
.L_x_127:
[----:B------:R-:W-:-:S07]  /*06d0*/  VIADD R19, R2, 0xffffec00 ;  /* 0xffffec0002137836 */ /* 0x000fce0000000000 */
.L_x_126:
[----:B------:R-:W-:Y:S05]  /*06e0*/  BSYNC.RECONVERGENT B2 ;  /* 0x0000000000027941 */ /* 0x000fea0003800200 */
.L_x_125:
[----:B------:R-:W-:-:S13]  /*06f0*/  ISETP.NE.AND P0, PT, R5, RZ, PT ;  /* 0x000000ff0500720c */ /* 0x000fda0003f05270 */
[----:B------:R-:W-:Y:S05]  /*0700*/  @!P0 BRA `(.L_x_124) ;  /* 0x0000000400308947 */ /* 0x000fea0003800000 */
[----:B------:R-:W-:Y:S01]  /*0710*/  ISETP.GE.U32.AND P0, PT, R5, 0x8, PT ;  /* 0x000000080500780c */ /* 0x000fe20003f06070 */
[----:B------:R-:W-:Y:S01]  /*0720*/  BSSY.RECONVERGENT B2, `(.L_x_129) ;  /* 0x0000026000027945 */ /* 0x000fe20003800200 */
[----:B------:R-:W-:-:S04]  /*0730*/  LOP3.LUT R2, R4, 0x7, RZ, 0xc0, !PT ;  /* 0x0000000704027812 */ /* 0x000fc800078ec0ff */
[----:B------:R-:W-:-:S07]  /*0740*/  ISETP.NE.AND P1, PT, R2, RZ, PT ;  /* 0x000000ff0200720c */ /* 0x000fce0003f25270 */
[----:B------:R-:W-:Y:S06]  /*0750*/  @!P0 BRA `(.L_x_130) ;  /* 0x0000000000888947 */ /* 0x000fec0003800000 */
[----:B------:R-:W0:Y:S01]  /*0760*/  LDC.64 R22, c[0x0][0x380] ;  /* 0x0000e000ff167b82 */ /* 0x000e220000000a00 */
[----:B------:R-:W-:-:S04]  /*0770*/  VIADD R5, R19, UR4 ;  /* 0x0000000413057c36 */ /* 0x000fc80008000000 */
[C---:B------:R-:W-:Y:S02]  /*0780*/  VIADD R15, R5.reuse, 0x280 ;  /* 0x00000280050f7836 */ /* 0x040fe40000000000 */
[C---:B------:R-:W-:Y:S02]  /*0790*/  VIADD R13, R5.reuse, 0x500 ;  /* 0x00000500050d7836 */ /* 0x040fe40000000000 */
[----:B0-----:R-:W-:-:S04]  /*07a0*/  IMAD.WIDE.U32 R16, R5, 0x8, R22 ;  /* 0x0000000805107825 */ /* 0x001fc800078e0016 */
[--C-:B------:R-:W-:Y:S02]  /*07b0*/  IMAD.WIDE.U32 R14, R15, 0x8, R22.reuse ;  /* 0x000000080f0e7825 */ /* 0x100fe400078e0016 */
[----:B------:R-:W2:Y:S02]  /*07c0*/  LDG.E.64 R16, desc[UR10][R16.64] ;  /* 0x0000000a10107981 */ /* 0x000ea4000c1e1b00 */
[----:B------:R-:W-:Y:S02]  /*07d0*/  IMAD.WIDE.U32 R12, R13, 0x8, R22 ;  /* 0x000000080d0c7825 */ /* 0x000fe400078e0016 */
[----:B------:R-:W3:Y:S02]  /*07e0*/  LDG.E.64 R14, desc[UR10][R14.64] ;  /* 0x0000000a0e0e7981 */ /* 0x000ee4000c1e1b00 */
[C---:B------:R-:W-:Y:S02]  /*07f0*/  VIADD R11, R5.reuse, 0x780 ;  /* 0x00000780050b7836 */ /* 0x040fe40000000000 */
[----:B------:R-:W4:Y:S01]  /*0800*/  LDG.E.64 R12, desc[UR10][R12.64] ;  /* 0x0000000a0c0c7981 */ /* 0x000f22000c1e1b00 */
[----:B------:R-:W-:-:S02]  /*0810*/  VIADD R9, R5, 0xa00 ;  /* 0x00000a0005097836 */ /* 0x000fc40000000000 */
[----:B------:R-:W-:-:S04]  /*0820*/  IMAD.WIDE.U32 R10, R11, 0x8, R22 ;  /* 0x000000080b0a7825 */ /* 0x000fc800078e0016 */
[--C-:B------:R-:W-:Y:S02]  /*0830*/  IMAD.WIDE.U32 R8, R9, 0x8, R22.reuse ;  /* 0x0000000809087825 */ /* 0x100fe400078e0016 */
[----:B------:R-:W4:Y:S02]  /*0840*/  LDG.E.64 R10, desc[UR10][R10.64] ;  /* 0x0000000a0a0a7981 */ /* 0x000f24000c1e1b00 */
[C---:B------:R-:W-:Y:S02]  /*0850*/  VIADD R7, R5.reuse, 0xc80 ;  /* 0x00000c8005077836 */ /* 0x040fe40000000000 */
[----:B------:R-:W4:Y:S01]  /*0860*/  LDG.E.64 R8, desc[UR10][R8.64] ;  /* 0x0000000a08087981 */ /* 0x000f22000c1e1b00 */
[----:B------:R-:W-:Y:S02]  /*0870*/  VIADD R25, R5, 0xf00 ;  /* 0x00000f0005197836 */ /* 0x000fe40000000000 */
[----:B------:R-:W-:-:S04]  /*0880*/  IMAD.WIDE.U32 R6, R7, 0x8, R22 ;  /* 0x0000000807067825 */ /* 0x000fc800078e0016 */
[--C-:B------:R-:W-:Y:S02]  /*0890*/  IMAD.WIDE.U32 R24, R25, 0x8, R22.reuse ;  /* 0x0000000819187825 */ /* 0x100fe400078e0016 */
[----:B------:R-:W4:Y:S02]  /*08a0*/  LDG.E.64 R6, desc[UR10][R6.64] ;  /* 0x0000000a06067981 */ /* 0x000f24000c1e1b00 */
[----:B------:R-:W-:Y:S02]  /*08b0*/  VIADD R5, R5, 0x1180 ;  /* 0x0000118005057836 */ /* 0x000fe40000000000 */
[----:B------:R-:W4:Y:S02]  /*08c0*/  LDG.E.64 R24, desc[UR10][R24.64] ;  /* 0x0000000a18187981 */ /* 0x000f24000c1e1b00 */
[----:B------:R-:W-:-:S06]  /*08d0*/  IMAD.WIDE.U32 R22, R5, 0x8, R22 ;  /* 0x0000000805167825 */ /* 0x000fcc00078e0016 */
        /* <DEDUP_REMOVED lines=10> */
.L_x_130:
[----:B------:R-:W-:Y:S05]  /*0980*/  BSYNC.RECONVERGENT B2 ;  /* 0x0000000000027941 */ /* 0x000fea0003800200 */
.L_x_129:
        /* <DEDUP_REMOVED lines=13> */
[--C-:B------:R-:W-:Y:S02]  /*0a60*/  IMAD.WIDE.U32 R12, R13, 0x8, R8.reuse ;  /* 0x000000080d0c7825 */ /* 0x100fe400078e0008 */
[----:B------:R-:W3:Y:S02]  /*0a70*/  LDG.E.64 R10, desc[UR10][R10.64] ;  /* 0x0000000a0a0a7981 */ /* 0x000ee4000c1e1b00 */
        /* <DEDUP_REMOVED lines=8> */
[----:B------:R-:W-:-:S11]  /*0b00*/  DADD R20, R20, R8 ;  /* 0x0000000014147229 */ /* 0x000fd60000000008 */
.L_x_132:
[----:B------:R-:W-:Y:S05]  /*0b10*/  BSYNC.RECONVERGENT B2 ;  /* 0x0000000000027941 */ /* 0x000fea0003800200 */
.L_x_131:
[----:B------:R-:W-:Y:S05]  /*0b20*/  @!P1 BRA `(.L_x_124) ;  /* 0x0000000000289947 */ /* 0x000fea0003800000 */
[----:B------:R-:W0:Y:S01]  /*0b30*/  LDC.64 R6, c[0x0][0x380] ;  /* 0x0000e000ff067b82 */ /* 0x000e220000000a00 */
[----:B------:R-:W-:Y:S02]  /*0b40*/  VIADD R9, R19, UR4 ;  /* 0x0000000413097c36 */ /* 0x000fe40008000000 */
[----:B------:R-:W-:-:S07]  /*0b50*/  IMAD.MOV R2, RZ, RZ, -R4 ;  /* 0x000000ffff027224 */ /* 0x000fce00078e0a04 */
.L_x_133:
[----:B0-----:R-:W-:-:S06]  /*0b60*/  IMAD.WIDE.U32 R4, R9, 0x8, R6 ;  /* 0x0000000809047825 */ /* 0x001fcc00078e0006 */
[----:B------:R-:W2:Y:S01]  /*0b70*/  LDG.E.64 R4, desc[UR10][R4.64] ;  /* 0x0000000a04047981 */ /* 0x000ea2000c1e1b00 */
[----:B------:R-:W-:Y:S02]  /*0b80*/  VIADD R2, R2, 0x1 ;  /* 0x0000000102027836 */ /* 0x000fe40000000000 */
[----:B------:R-:W-:-:S03]  /*0b90*/  VIADD R9, R9, 0x280 ;  /* 0x0000028009097836 */ /* 0x000fc60000000000 */
[----:B------:R-:W-:Y:S01]  /*0ba0*/  ISETP.NE.AND P0, PT, R2, RZ, PT ;  /* 0x000000ff0200720c */ /* 0x000fe20003f05270 */
[----:B--2--5:R-:W-:-:S12]  /*0bb0*/  DADD R20, R4, R20 ;  /* 0x0000000004147229 */ /* 0x024fd80000000014 */
[----:B------:R-:W-:Y:S05]  /*0bc0*/  @P0 BRA `(.L_x_133) ;  /* 0xfffffffc00e40947 */ /* 0x000fea000383ffff */
.L_x_124:
[----:B------:R-:W-:Y:S05]  /*0bd0*/  BSYNC.RECONVERGENT B1 ;  /* 0x0000000000017941 */ /* 0x000fea0003800200 */
.L_x_123:
[----:B------:R-:W-:-:S13]  /*0be0*/  ISETP.GE.U32.AND P0, PT, R0, 0x280, PT ;  /* 0x000002800000780c */ /* 0x000fda0003f06070 */
        /* <DEDUP_REMOVED lines=50> */
[----:B------:R-:W1:Y:S05]  /*0f10*/  LDS.128 R4, [UR4+0x50] ;  /* 0x00005004ff047984 */ /* 0x000e6a0008000c00 */
[----:B------:R-:W-:-:S08]  /*0f20*/  DADD R16, R16, R18 ;  /* 0x0000000010107229 */ /* 0x000fd00000000012 */
[----:B--2---:R-:W-:-:S08]  /*0f30*/  DADD R12, R16, R12 ;  /* 0x00000000100c7229 */ /* 0x004fd0000000000c */
[----:B------:R-:W-:Y:S02]  /*0f40*/  DADD R2, R12, R14 ;  /* 0x000000000c027229 */ /* 0x000fe4000000000e */
[----:B------:R-:W2:Y:S06]  /*0f50*/  LDS.128 R12, [UR4+0x60] ;  /* 0x00006004ff0c7984 */ /* 0x000eac0008000c00 */
[----:B0-----:R-:W-:-:S08]  /*0f60*/  DADD R2, R2, R8 ;  /* 0x0000000002027229 */ /* 0x001fd00000000008 */
[----:B------:R-:W-:Y:S01]  /*0f70*/  DADD R2, R2, R10 ;  /* 0x0000000002027229 */ /* 0x000fe2000000000a */
[----:B------:R-:W0:Y:S07]  /*0f80*/  LDS.128 R8, [UR4+0x70] ;  /* 0x00007004ff087984 */ /* 0x000e2e0008000c00 */
        /* <DEDUP_REMOVED lines=16> */
[----:B-1----:R-:W-:Y:S01]  /*1090*/  DADD R4, R2, R4 ;  /* 0x0000000002047229 */ /* 0x002fe20000000004 */
[----:B------:R-:W-:Y:S10]  /*10a0*/  BRA `(.L_x_135) ;  /* 0x0000001c00307947 */ /* 0x000ff40003800000 */
.L_x_134:
[----:B------:R-:W-:-:S04]  /*10b0*/  LOP3.LUT R2, R3, 0x3e0, RZ, 0xc0, !PT ;  /* 0x000003e003027812 */ /* 0x000fc800078ec0ff */
[----:B------:R-:W-:Y:S01]  /*10c0*/  LOP3.LUT R7, RZ, R2, RZ, 0x33, !PT ;  /* 0x00000002ff077212 */ /* 0x000fe200078e33ff */
[----:B------:R-:W-:Y:S02]  /*10d0*/  VIADD R5, R2, 0x20 ;  /* 0x0000002002057836 */ /* 0x000fe40000000000 */
[----:B------:R-:W0:Y:S02]  /*10e0*/  S2R R2, SR_LANEID ;  /* 0x0000000000027919 */ /* 0x000e240000000000 */
[----:B------:R-:W-:Y:S01]  /*10f0*/  IMAD.IADD R7, R0, 0x1, R7 ;  /* 0x0000000100077824 */ /* 0x000fe200078e0207 */
[----:B------:R-:W-:-:S04]  /*1100*/  ISETP.GT.U32.AND P0, PT, R5, R0, PT ;  /* 0x000000000500720c */ /* 0x000fc80003f04070 */
[----:B------:R-:W-:-:S05]  /*1110*/  SEL R7, R7, 0x1f, P0 ;  /* 0x0000001f07077807 */ /* 0x000fca0000000000 */
[----:B-----5:R-:W-:Y:S04]  /*1120*/  SHFL.DOWN PT, R4, R20, 0x1, R7 ;  /* 0x0820000014047989 */ /* 0x020fe800000e0007 */
[----:B------:R-:W1:Y:S01]  /*1130*/  SHFL.DOWN PT, R5, R21, 0x1, R7 ;  /* 0x0820000015057989 */ /* 0x000e6200000e0007 */
[C---:B0-----:R-:W-:Y:S01]  /*1140*/  ISETP.GE.AND P0, PT, R2.reuse, R7, PT ;  /* 0x000000070200720c */ /* 0x041fe20003f06270 */
[----:B------:R-:W-:Y:S01]  /*1150*/  VIADD R6, R2, 0x2 ;  /* 0x0000000202067836 */ /* 0x000fe20000000000 */
[----:B-1----:R-:W-:-:S10]  /*1160*/  DADD R4, R4, R20 ;  /* 0x0000000004047229 */ /* 0x002fd40000000014 */
        /* <DEDUP_REMOVED lines=11> */
[----:B------:R-:W-:-:S03]  /*1220*/  VIADD R6, R2, 0x8 ;  /* 0x0000000802067836 */ /* 0x000fc60000000000 */
[----:B------:R-:W0:Y:S02]  /*1230*/  SHFL.DOWN PT, R5, R11, 0x4, R7 ;  /* 0x088000000b057989 */ /* 0x000e2400000e0007 */
[----:B------:R-:W-:Y:S01]  /*1240*/  ISETP.GT.AND P1, PT, R6, R7, PT ;  /* 0x000000070600720c */ /* 0x000fe20003f24270 */
[----:B0-----:R-:W-:-:S10]  /*1250*/  DADD R4, R4, R10 ;  /* 0x0000000004047229 */ /* 0x001fd4000000000a */
[----:B------:R-:W-:Y:S02]  /*1260*/  FSEL R8, R10, R4, P0 ;  /* 0x000000040a087208 */ /* 0x000fe40000000000 */
[----:B------:R-:W-:Y:S02]  /*1270*/  FSEL R9, R11, R5, P0 ;  /* 0x000000050b097208 */ /* 0x000fe40000000000 */
[C---:B------:R-:W-:Y:S01]  /*1280*/  ISETP.NE.AND P0, PT, R2.reuse, RZ, PT ;  /* 0x000000ff0200720c */ /* 0x040fe20003f05270 */
[----:B------:R-:W-:Y:S01]  /*1290*/  SHFL.DOWN PT, R4, R8, 0x8, R7 ;  /* 0x0900000008047989 */ /* 0x000fe200000e0007 */
[----:B------:R-:W-:-:S03]  /*12a0*/  VIADD R2, R2, 0x10 ;  /* 0x0000001002027836 */ /* 0x000fc60000000000 */
[----:B------:R-:W0:Y:S08]  /*12b0*/  SHFL.DOWN PT, R5, R9, 0x8, R7 ;  /* 0x0900000009057989 */ /* 0x000e3000000e0007 */
[----:B------:R-:W1:Y:S01]  /*12c0*/  @!P0 S2R R13, SR_CgaCtaId ;  /* 0x00000000000d8919 */ /* 0x000e620000008800 */
[----:B------:R-:W-:-:S04]  /*12d0*/  @!P0 SHF.R.U32.HI R6, RZ, 0x2, R3 ;  /* 0x00000002ff068819 */ /* 0x000fc80000011603 */
[----:B------:R-:W-:Y:S01]  /*12e0*/  @!P0 LOP3.LUT R6, R6, 0xf8, RZ, 0xc0, !PT ;  /* 0x000000f806068812 */ /* 0x000fe200078ec0ff */
        /* <DEDUP_REMOVED lines=18> */
[----:B------:R-:W-:Y:S01]  /*1410*/  ISETP.GT.U32.AND P1, PT, R0, 0x20, PT ;  /* 0x000000200000780c */ /* 0x000fe20003f24070 */
[----:B0-----:R-:W-:-:S09]  /*1420*/  ULEA UR4, UR5, UR4, 0x18 ;  /* 0x0000000405047291 */ /* 0x001fd2000f8ec0ff */
[----:B------:R-:W0:Y:S04]  /*1430*/  LDS.128 R12, [UR4+0x20] ;  /* 0x00002004ff0c7984 */ /* 0x000e280008000c00 */
[----:B------:R-:W1:Y:S01]  /*1440*/  LDS.128 R8, [UR4+0x30] ;  /* 0x00003004ff087984 */ /* 0x000e620008000c00 */
[----:B0-----:R-:W-:-:S10]  /*1450*/  DADD R12, R4, R12 ;  /* 0x00000000040c7229 */ /* 0x001fd4000000000c */
[----:B------:R-:W-:Y:S02]  /*1460*/  FSEL R2, R12, R4, P1 ;  /* 0x000000040c027208 */ /* 0x000fe40000800000 */
[----:B------:R-:W-:Y:S02]  /*1470*/  FSEL R3, R13, R5, P1 ;  /* 0x000000050d037208 */ /* 0x000fe40000800000 */
[----:B------:R-:W-:Y:S01]  /*1480*/  ISETP.GT.U32.AND P1, PT, R0, 0x40, PT ;  /* 0x000000400000780c */ /* 0x000fe20003f24070 */
[----:B------:R-:W0:Y:S03]  /*1490*/  LDS.128 R4, [UR4+0x40] ;  /* 0x00004004ff047984 */ /* 0x000e260008000c00 */
[----:B------:R-:W-:-:S10]  /*14a0*/  DADD R14, R2, R14 ;  /* 0x00000000020e7229 */ /* 0x000fd4000000000e */
[----:B------:R-:W-:Y:S02]  /*14b0*/  FSEL R2, R14, R2, P1 ;  /* 0x000000020e027208 */ /* 0x000fe40000800000 */
[----:B------:R-:W-:Y:S02]  /*14c0*/  FSEL R3, R15, R3, P1 ;  /* 0x000000030f037208 */ /* 0x000fe40000800000 */
[----:B------:R-:W-:-:S04]  /*14d0*/  ISETP.GT.U32.AND P1, PT, R0, 0x60, PT ;  /* 0x000000600000780c */ /* 0x000fc80003f24070 */
[----:B-1----:R-:W-:-:S10]  /*14e0*/  DADD R8, R8, R2 ;  /* 0x0000000008087229 */ /* 0x002fd40000000002 */
[----:B------:R-:W-:Y:S02]  /*14f0*/  FSEL R2, R8, R2, P1 ;  /* 0x0000000208027208 */ /* 0x000fe40000800000 */
[----:B------:R-:W-:Y:S02]  /*1500*/  FSEL R3, R9, R3, P1 ;  /* 0x0000000309037208 */ /* 0x000fe40000800000 */
[----:B------:R-:W-:-:S04]  /*1510*/  ISETP.GT.U32.AND P1, PT, R0, 0x80, PT ;  /* 0x000000800000780c */ /* 0x000fc80003f24070 */
[----:B------:R-:W-:-:S10]  /*1520*/  DADD R10, R2, R10 ;  /* 0x00000000020a7229 */ /* 0x000fd4000000000a */
[----:B------:R-:W-:Y:S02]  /*1530*/  FSEL R2, R10, R2, P1 ;  /* 0x000000020a027208 */ /* 0x000fe40000800000 */
[----:B------:R-:W-:Y:S02]  /*1540*/  FSEL R3, R11, R3, P1 ;  /* 0x000000030b037208 */ /* 0x000fe40000800000 */
[----:B------:R-:W1:Y:S01]  /*1550*/  LDS.128 R8, [UR4+0x50] ;  /* 0x00005004ff087984 */ /* 0x000e620008000c00 */
[----:B------:R-:W-:-:S03]  /*1560*/  ISETP.GT.U32.AND P1, PT, R0, 0xa0, PT ;  /* 0x000000a00000780c */ /* 0x000fc60003f24070 */
[----:B0-----:R-:W-:-:S10]  /*1570*/  DADD R4, R4, R2 ;  /* 0x0000000004047229 */ /* 0x001fd40000000002 */
[----:B------:R-:W-:Y:S02]  /*1580*/  FSEL R2, R4, R2, P1 ;  /* 0x0000000204027208 */ /* 0x000fe40000800000 */
[----:B------:R-:W-:Y:S02]  /*1590*/  FSEL R3, R5, R3, P1 ;  /* 0x0000000305037208 */ /* 0x000fe40000800000 */
[----:B------:R-:W-:-:S04]  /*15a0*/  ISETP.GT.U32.AND P1, PT, R0, 0xc0, PT ;  /* 0x000000c00000780c */ /* 0x000fc80003f24070 */
[----:B------:R-:W-:-:S10]  /*15b0*/  DADD R6, R2, R6 ;  /* 0x0000000002067229 */ /* 0x000fd40000000006 */
[----:B------:R-:W-:Y:S02]  /*15c0*/  FSEL R2, R6, R2, P1 ;  /* 0x0000000206027208 */ /* 0x000fe40000800000 */
[----:B------:R-:W-:Y:S02]  /*15d0*/  FSEL R3, R7, R3, P1 ;  /* 0x0000000307037208 */ /* 0x000fe40000800000 */
[----:B------:R-:W0:Y:S01]  /*15e0*/  LDS.128 R4, [UR4+0x60] ;  /* 0x00006004ff047984 */ /* 0x000e220008000c00 */
[----:B------:R-:W-:-:S03]  /*15f0*/  ISETP.GT.U32.AND P1, PT, R0, 0xe0, PT ;  /* 0x000000e00000780c */ /* 0x000fc60003f24070 */
        /* <DEDUP_REMOVED lines=43> */
[----:B------:R-:W1:Y:S01]  /*18b0*/  LDS.64 R2, [UR4+0xb0] ;  /* 0x0000b004ff027984 */ /* 0x000e620008000a00 */
        /* <DEDUP_REMOVED lines=8> */
[----:B------:R-:W-:-:S04]  /*1940*/  ISETP.GT.U32.AND P1, PT, R0, 0x260, PT ;  /* 0x000002600000780c */ /* 0x000fc80003f24070 */
[----:B-1----:R-:W-:-:S10]  /*1950*/  DADD R2, R2, R4 ;  /* 0x0000000002027229 */ /* 0x002fd40000000004 */
[----:B------:R-:W-:Y:S02]  /*1960*/  FSEL R4, R2, R4, P1 ;  /* 0x0000000402047208 */ /* 0x000fe40000800000 */
[----:B------:R-:W-:Y:S01]  /*1970*/  FSEL R5, R3, R5, P1 ;  /* 0x0000000503057208 */ /* 0x000fe20000800000 */
[----:B------:R-:W-:Y:S06]  /*1980*/  BRA `(.L_x_135) ;  /* 0x0000001000f87947 */ /* 0x000fec0003800000 */
.L_x_120:
[----:B------:R-:W0:Y:S01]  /*1990*/  S2R R5, SR_TID.X ;  /* 0x0000000000057919 */ /* 0x000e220000002100 */
[----:B------:R-:W1:Y:S02]  /*19a0*/  LDCU.64 UR6, c[0x0][0x380] ;  /* 0x00007000ff0677ac */ /* 0x000e640008000a00 */
[----:B-1----:R-:W-:Y:S02]  /*19b0*/  IMAD.U32 R6, RZ, RZ, UR6 ;  /* 0x00000006ff067e24 */ /* 0x002fe4000f8e00ff */
[----:B------:R-:W-:Y:S01]  /*19c0*/  IMAD.U32 R7, RZ, RZ, UR7 ;  /* 0x00000007ff077e24 */ /* 0x000fe2000f8e00ff */
[----:B0-----:R-:W-:-:S05]  /*19d0*/  IADD3 R21, PT, PT, R5, UR4, RZ ;  /* 0x0000000405157c10 */ /* 0x001fca000fffe0ff */
[----:B------:R-:W-:-:S05]  /*19e0*/  IMAD.WIDE.U32 R20, R21, 0x8, R6 ;  /* 0x0000000815147825 */ /* 0x000fca00078e0006 */
[----:B------:R-:W2:Y:S04]  /*19f0*/  LDG.E.64 R14, desc[UR10][R20.64] ;  /* 0x0000000a140e7981 */ /* 0x000ea8000c1e1b00 */
[----:B------:R-:W2:Y:S04]  /*1a00*/  LDG.E.64 R16, desc[UR10][R20.64+0x1400] ;  /* 0x0014000a14107981 */ /* 0x000ea8000c1e1b00 */
[----:B------:R-:W3:Y:S04]  /*1a10*/  LDG.E.64 R18, desc[UR10][R20.64+0x2800] ;  /* 0x0028000a14127981 */ /* 0x000ee8000c1e1b00 */
[----:B------:R-:W4:Y:S04]  /*1a20*/  LDG.E.64 R12, desc[UR10][R20.64+0x3c00] ;  /* 0x003c000a140c7981 */ /* 0x000f28000c1e1b00 */
[----:B------:R-:W5:Y:S04]  /*1a30*/  LDG.E.64 R10, desc[UR10][R20.64+0x5000] ;  /* 0x0050000a140a7981 */ /* 0x000f68000c1e1b00 */
[----:B------:R-:W5:Y:S04]  /*1a40*/  LDG.E.64 R8, desc[UR10][R20.64+0x6400] ;  /* 0x0064000a14087981 */ /* 0x000f68000c1e1b00 */
[----:B------:R-:W5:Y:S04]  /*1a50*/  LDG.E.64 R2, desc[UR10][R20.64+0x7800] ;  /* 0x0078000a14027981 */ /* 0x000f68000c1e1b00 */
[----:B------:R-:W5:Y:S01]  /*1a60*/  LDG.E.64 R28, desc[UR10][R20.64+0x8c00] ;  /* 0x008c000a141c7981 */ /* 0x000f62000c1e1b00 */
[----:B------:R-:W-:Y:S01]  /*1a70*/  ISETP.GE.U32.AND P0, PT, R0, UR8, PT ;  /* 0x0000000800007c0c */ /* 0x000fe2000bf06070 */
[----:B--2---:R-:W-:-:S08]  /*1a80*/  DADD R14, R14, R16 ;  /* 0x000000000e0e7229 */ /* 0x004fd00000000010 */
[----:B---3--:R-:W-:-:S08]  /*1a90*/  DADD R14, R18, R14 ;  /* 0x00000000120e7229 */ /* 0x008fd0000000000e */
[----:B----4-:R-:W-:-:S08]  /*1aa0*/  DADD R12, R12, R14 ;  /* 0x000000000c0c7229 */ /* 0x010fd0000000000e */
[----:B-----5:R-:W-:-:S08]  /*1ab0*/  DADD R10, R10, R12 ;  /* 0x000000000a0a7229 */ /* 0x020fd0000000000c */
[----:B------:R-:W-:-:S08]  /*1ac0*/  DADD R8, R8, R10 ;  /* 0x0000000008087229 */ /* 0x000fd0000000000a */
[----:B------:R-:W-:-:S08]  /*1ad0*/  DADD R2, R2, R8 ;  /* 0x0000000002027229 */ /* 0x000fd00000000008 */
[----:B------:R-:W-:Y:S01]  /*1ae0*/  DADD R28, R28, R2 ;  /* 0x000000001c1c7229 */ /* 0x000fe20000000002 */
[----:B------:R-:W-:Y:S10]  /*1af0*/  @!P0 BRA `(.L_x_136) ;  /* 0x0000000c00708947 */ /* 0x000ff40003800000 */
[----:B------:R-:W-:Y:S01]  /*1b00*/  UIMAD UR12, UR13, 0x1400, UR4 ;  /* 0x000014000d0c78a4 */ /* 0x000fe2000f8e0204 */
[----:B------:R-:W-:Y:S01]  /*1b10*/  VIADD R0, R4, 0xffffec00 ;  /* 0xffffec0004007836 */ /* 0x000fe20000000000 */
[----:B------:R-:W-:Y:S01]  /*1b20*/  UIADD3 UR5, UPT, UPT, UR9, UR13, URZ ;  /* 0x0000000d09057290 */ /* 0x000fe2000fffe0ff */
[----:B------:R-:W-:-:S03]  /*1b30*/  LOP3.LUT R3, RZ, R5, RZ, 0x33, !PT ;  /* 0x00000005ff037212 */ /* 0x000fc600078e33ff */
[----:B------:R-:W-:Y:S01]  /*1b40*/  ISETP.LT.U32.AND P0, PT, R0, UR12, PT ;  /* 0x0000000c00007c0c */ /* 0x000fe2000bf01070 */
[----:B------:R-:W-:Y:S01]  /*1b50*/  UIMAD UR5, UR5, 0x1400, URZ ;  /* 0x00001400050578a4 */ /* 0x000fe2000f8e02ff */
[----:B------:R-:W-:-:S05]  /*1b60*/  IADD3 R3, PT, PT, R4, -UR8, R3 ;  /* 0x8000000804037c10 */ /* 0x000fca000fffe003 */
[----:B------:R-:W-:Y:S01]  /*1b70*/  IMAD.U32 R8, RZ, RZ, UR5 ;  /* 0x00000005ff087e24 */ /* 0x000fe2000f8e00ff */
[----:B------:R-:W-:Y:S01]  /*1b80*/  UMOV UR6, UR5 ;  /* 0x0000000500067c82 */ /* 0x000fe20008000000 */
[----:B------:R-:W-:Y:S01]  /*1b90*/  VIADD R2, R3, -UR4 ;  /* 0x8000000403027c36 */ /* 0x000fe20008000000 */
[----:B------:R-:W-:Y:S02]  /*1ba0*/  UMOV UR4, URZ ;  /* 0x000000ff00047c82 */ /* 0x000fe40008000000 */
[----:B------:R-:W-:Y:S01]  /*1bb0*/  IADD3 R5, PT, PT, R8, 0x1400, R5 ;  /* 0x0000140008057810 */ /* 0x000fe20007ffe005 */
[----:B------:R-:W-:Y:S06]  /*1bc0*/  @P0 BRA `(.L_x_137) ;  /* 0x0000000000840947 */ /* 0x000fec0003800000 */
[----:B------:R-:W0:Y:S01]  /*1bd0*/  LDC R4, c[0x0][0x3a8] ;  /* 0x0000ea00ff047b82 */ /* 0x000e220000000800 */
[----:B------:R-:W1:Y:S07]  /*1be0*/  LDCU UR7, c[0x0][0x3ac] ;  /* 0x00007580ff0777ac */ /* 0x000e6e0008000800 */
[----:B------:R-:W2:Y:S02]  /*1bf0*/  LDC.64 R6, c[0x0][0x380] ;  /* 0x0000e000ff067b82 */ /* 0x000ea40000000a00 */
.L_x_138:
[----:B------:R-:W3:Y:S02]  /*1c00*/  S2R R25, SR_TID.X ;  /* 0x0000000000197919 */ /* 0x000ee40000002100 */
[----:B---3--:R-:W-:-:S04]  /*1c10*/  VIADD R25, R25, UR12 ;  /* 0x0000000c19197c36 */ /* 0x008fc80008000000 */
[----:B--2---:R-:W-:-:S05]  /*1c20*/  IMAD.WIDE.U32 R24, R25, 0x8, R6 ;  /* 0x0000000819187825 */ /* 0x004fca00078e0006 */
        /* <DEDUP_REMOVED lines=8> */
[----:B0-----:R-:W-:-:S05]  /*1cb0*/  VIADD R3, R4, -UR12 ;  /* 0x8000000c04037c36 */ /* 0x001fca0008000000 */
[----:B------:R-:W-:Y:S01]  /*1cc0*/  ISETP.GE.U32.AND P0, PT, R3, UR8, PT ;  /* 0x0000000803007c0c */ /* 0x000fe2000bf06070 */
        /* <DEDUP_REMOVED lines=8> */
[----:B------:R-:W-:Y:S10]  /*1d50*/  @!P0 BRA `(.L_x_136) ;  /* 0x0000000800d88947 */ /* 0x000ff40003800000 */
[----:B-1----:R-:W-:Y:S01]  /*1d60*/  UMOV UR13, UR7 ;  /* 0x00000007000d7c82 */ /* 0x002fe20008000000 */
[----:B------:R-:W-:Y:S01]  /*1d70*/  UIADD3 UR4, UPT, UPT, UR4, 0x1, URZ ;  /* 0x0000000104047890 */ /* 0x000fe2000fffe0ff */
[----:B------:R-:W-:Y:S01]  /*1d80*/  VIADD R2, R2, -UR8 ;  /* 0x8000000802027c36 */ /* 0x000fe20008000000 */
[----:B------:R-:W-:Y:S01]  /*1d90*/  UIMAD UR12, UR13, 0x1400, UR12 ;  /* 0x000014000d0c78a4 */ /* 0x000fe2000f8e020c */
[----:B------:R-:W-:Y:S01]  /*1da0*/  VIADD R5, R5, UR8 ;  /* 0x0000000805057c36 */ /* 0x000fe20008000000 */
[----:B------:R-:W-:-:S04]  /*1db0*/  UIADD3 UR6, UPT, UPT, UR8, UR6, URZ ;  /* 0x0000000608067290 */ /* 0x000fc8000fffe0ff */
[----:B------:R-:W-:-:S13]  /*1dc0*/  ISETP.LT.U32.AND P0, PT, R0, UR12, PT ;  /* 0x0000000c00007c0c */ /* 0x000fda000bf01070 */
[----:B------:R-:W-:Y:S05]  /*1dd0*/  @!P0 BRA `(.L_x_138) ;  /* 0xfffffffc00888947 */ /* 0x000fea000383ffff */
.L_x_137:
[----:B------:R-:W0:Y:S01]  /*1de0*/  S2R R9, SR_TID.X ;  /* 0x0000000000097919 */ /* 0x000e220000002100 */
[----:B------:R-:W-:Y:S01]  /*1df0*/  VIADD R0, R4, -UR12 ;  /* 0x8000000c04007c36 */ /* 0x000fe20008000000 */
[----:B------:R-:W-:Y:S04]  /*1e00*/  BSSY.RECONVERGENT B1, `(.L_x_136) ;  /* 0x00000ab000017945 */ /* 0x000fe80003800200 */
[----:B0-----:R-:W-:-:S04]  /*1e10*/  ISETP.GE.AND P0, PT, R9, R0, PT ;  /* 0x000000000900720c */ /* 0x001fc80003f06270 */
[----:B------:R-:W-:-:S13]  /*1e20*/  ISETP.LE.U32.OR P0, PT, R4, UR12, P0 ;  /* 0x0000000c04007c0c */ /* 0x000fda0008703470 */
[----:B------:R-:W-:Y:S05]  /*1e30*/  @P0 BRA `(.L_x_139) ;  /* 0x00000008009c0947 */ /* 0x000fea0003800000 */
[----:B------:R-:W-:Y:S01]  /*1e40*/  UIMAD UR7, UR4, UR13, URZ ;  /* 0x0000000d040772a4 */ /* 0x000fe2000f8e02ff */
[----:B------:R-:W-:Y:S01]  /*1e50*/  LOP3.LUT R3, RZ, R9, RZ, 0x33, !PT ;  /* 0x00000009ff037212 */ /* 0x000fe200078e33ff */
[----:B------:R-:W-:Y:S01]  /*1e60*/  BSSY.RECONVERGENT B2, `(.L_x_140) ;  /* 0x0000056000027945 */ /* 0x000fe20003800200 */
[----:B------:R-:W-:Y:S02]  /*1e70*/  IMAD.MOV.U32 R0, RZ, RZ, R9 ;  /* 0x000000ffff007224 */ /* 0x000fe400078e0009 */
[----:B------:R-:W-:Y:S01]  /*1e80*/  IADD3 R4, PT, PT, R4, -UR5, R3 ;  /* 0x8000000504047c10 */ /* 0x000fe2000fffe003 */
[----:B------:R-:W-:-:S04]  /*1e90*/  IMAD.U32 R3, RZ, RZ, UR7 ;  /* 0x00000007ff037e24 */ /* 0x000fc8000f8e00ff */
[----:B------:R-:W-:-:S04]  /*1ea0*/  IMAD R4, R3, -0x1400, R4 ;  /* 0xffffec0003047824 */ /* 0x000fc800078e0204 */
[C---:B------:R-:W-:Y:S01]  /*1eb0*/  IMAD.HI.U32 R3, R4.reuse, -0x33333333, RZ ;  /* 0xcccccccd04037827 */ /* 0x040fe200078e00ff */
[----:B------:R-:W-:-:S04]  /*1ec0*/  ISETP.GE.U32.AND P0, PT, R4, 0x2580, PT ;  /* 0x000025800400780c */ /* 0x000fc80003f06070 */
[----:B------:R-:W-:-:S04]  /*1ed0*/  LEA.HI R3, R3, 0x1, RZ, 0x17 ;  /* 0x0000000103037811 */ /* 0x000fc800078fb8ff */
[----:B------:R-:W-:-:S05]  /*1ee0*/  LOP3.LUT R4, R3, 0xf, RZ, 0xc0, !PT ;  /* 0x0000000f03047812 */ /* 0x000fca00078ec0ff */
[----:B------:R-:W-:Y:S05]  /*1ef0*/  @!P0 BRA `(.L_x_141) ;  /* 0x0000000400308947 */ /* 0x000fea0003800000 */
[----:B------:R-:W-:Y:S01]  /*1f00*/  IMAD.HI.U32 R0, R2, -0x33333333, RZ ;  /* 0xcccccccd02007827 */ /* 0x000fe200078e00ff */
[----:B------:R-:W-:Y:S04]  /*1f10*/  BSSY.RECONVERGENT B3, `(.L_x_142) ;  /* 0x0000049000037945 */ /* 0x000fe80003800200 */
[----:B------:R-:W-:-:S04]  /*1f20*/  LEA.HI R0, R0, 0x1, RZ, 0x17 ;  /* 0x0000000100007811 */ /* 0x000fc800078fb8ff */
[----:B------:R-:W-:Y:S02]  /*1f30*/  LOP3.LUT R26, R0, 0xfffff0, RZ, 0xc0, !PT ;  /* 0x00fffff0001a7812 */ /* 0x000fe400078ec0ff */
[----:B------:R-:W-:-:S03]  /*1f40*/  LOP3.LUT R0, R9, 0x1400, RZ, 0xfc, !PT ;  /* 0x0000140009007812 */ /* 0x000fc600078efcff */
[----:B------:R-:W-:-:S07]  /*1f50*/  IMAD.MOV R26, RZ, RZ, -R26 ;  /* 0x000000ffff1a7224 */ /* 0x000fce00078e0a1a */
.L_x_143:
[C---:B------:R-:W-:Y:S02]  /*1f60*/  VIADD R23, R5.reuse, 0xffffec00 ;  /* 0xffffec0005177836 */ /* 0x040fe40000000000 */
[----:B------:R-:W-:Y:S02]  /*1f70*/  VIADD R19, R5, 0xffffee80 ;  /* 0xffffee8005137836 */ /* 0x000fe40000000000 */
[----:B------:R-:W-:-:S04]  /*1f80*/  IMAD.WIDE.U32 R22, R23, 0x8, R6 ;  /* 0x0000000817167825 */ /* 0x000fc800078e0006 */
[--C-:B------:R-:W-:Y:S02]  /*1f90*/  IMAD.WIDE.U32 R18, R19, 0x8, R6.reuse ;  /* 0x0000000813127825 */ /* 0x100fe400078e0006 */
[----:B------:R-:W2:Y:S02]  /*1fa0*/  LDG.E.64 R22, desc[UR10][R22.64] ;  /* 0x0000000a16167981 */ /* 0x000ea4000c1e1b00 */
[C---:B------:R-:W-:Y:S02]  /*1fb0*/  VIADD R17, R5.reuse, 0xfffff100 ;  /* 0xfffff10005117836 */ /* 0x040fe40000000000 */
[----:B------:R-:W3:Y:S01]  /*1fc0*/  LDG.E.64 R18, desc[UR10][R18.64] ;  /* 0x0000000a12127981 */ /* 0x000ee2000c1e1b00 */
[----:B------:R-:W-:Y:S02]  /*1fd0*/  VIADD R15, R5, 0xfffff380 ;  /* 0xfffff380050f7836 */ /* 0x000fe40000000000 */
[----:B------:R-:W-:-:S04]  /*1fe0*/  IMAD.WIDE.U32 R16, R17, 0x8, R6 ;  /* 0x0000000811107825 */ /* 0x000fc800078e0006 */
[--C-:B------:R-:W-:Y:S02]  /*1ff0*/  IMAD.WIDE.U32 R14, R15, 0x8, R6.reuse ;  /* 0x000000080f0e7825 */ /* 0x100fe400078e0006 */
[----:B------:R-:W4:Y:S02]  /*2000*/  LDG.E.64 R16, desc[UR10][R16.64] ;  /* 0x0000000a10107981 */ /* 0x000f24000c1e1b00 */
[C---:B------:R-:W-:Y:S02]  /*2010*/  VIADD R13, R5.reuse, 0xfffff600 ;  /* 0xfffff600050d7836 */ /* 0x040fe40000000000 */
[----:B------:R-:W5:Y:S01]  /*2020*/  LDG.E.64 R14, desc[UR10][R14.64] ;  /* 0x0000000a0e0e7981 */ /* 0x000f62000c1e1b00 */
[----:B------:R-:W-:Y:S02]  /*2030*/  VIADD R11, R5, 0xfffff880 ;  /* 0xfffff880050b7836 */ /* 0x000fe40000000000 */
[----:B------:R-:W-:-:S04]  /*2040*/  IMAD.WIDE.U32 R12, R13, 0x8, R6 ;  /* 0x000000080d0c7825 */ /* 0x000fc800078e0006 */
[--C-:B------:R-:W-:Y:S02]  /*2050*/  IMAD.WIDE.U32 R10, R11, 0x8, R6.reuse ;  /* 0x000000080b0a7825 */ /* 0x100fe400078e0006 */
[----:B------:R-:W5:Y:S02]  /*2060*/  LDG.E.64 R12, desc[UR10][R12.64] ;  /* 0x0000000a0c0c7981 */ /* 0x000f64000c1e1b00 */
[C---:B------:R-:W-:Y:S02]  /*2070*/  VIADD R9, R5.reuse, 0xfffffb00 ;  /* 0xfffffb0005097836 */ /* 0x040fe40000000000 */
[----:B------:R-:W5:Y:S01]  /*2080*/  LDG.E.64 R10, desc[UR10][R10.64] ;  /* 0x0000000a0a0a7981 */ /* 0x000f62000c1e1b00 */
[----:B------:R-:W-:Y:S02]  /*2090*/  VIADD R21, R5, 0xfffffd80 ;  /* 0xfffffd8005157836 */ /* 0x000fe40000000000 */
[----:B------:R-:W-:-:S04]  /*20a0*/  IMAD.WIDE.U32 R8, R9, 0x8, R6 ;  /* 0x0000000809087825 */ /* 0x000fc800078e0006 */
[----:B------:R-:W-:Y:S02]  /*20b0*/  IMAD.WIDE.U32 R20, R21, 0x8, R6 ;  /* 0x0000000815147825 */ /* 0x000fe400078e0006 */
[----:B------:R-:W5:Y:S04]  /*20c0*/  LDG.E.64 R8, desc[UR10][R8.64] ;  /* 0x0000000a08087981 */ /* 0x000f68000c1e1b00 */
[----:B------:R-:W5:Y:S01]  /*20d0*/  LDG.E.64 R20, desc[UR10][R20.64] ;  /* 0x0000000a14147981 */ /* 0x000f62000c1e1b00 */
[----:B------:R-:W-:Y:S01]  /*20e0*/  VIADD R25, R5, 0x280 ;  /* 0x0000028005197836 */ /* 0x000fe20000000000 */
[----:B--2---:R-:W-:-:S08]  /*20f0*/  DADD R22, R22, R28 ;  /* 0x0000000016167229 */ /* 0x004fd0000000001c */
[----:B---3--:R-:W-:Y:S01]  /*2100*/  DADD R18, R22, R18 ;  /* 0x0000000016127229 */ /* 0x008fe20000000012 */
[----:B------:R-:W-:-:S06]  /*2110*/  IMAD.WIDE.U32 R22, R5, 0x8, R6 ;  /* 0x0000000805167825 */ /* 0x000fcc00078e0006 */
[----:B------:R-:W2:Y:S01]  /*2120*/  LDG.E.64 R22, desc[UR10][R22.64] ;  /* 0x0000000a16167981 */ /* 0x000ea2000c1e1b00 */
[----:B----4-:R-:W-:Y:S01]  /*2130*/  DADD R16, R18, R16 ;  /* 0x0000000012107229 */ /* 0x010fe20000000010 */
[----:B------:R-:W-:-:S04]  /*2140*/  IMAD.WIDE.U32 R18, R25, 0x8, R6 ;  /* 0x0000000819127825 */ /* 0x000fc800078e0006 */
[----:B------:R-:W-:Y:S02]  /*2150*/  VIADD R25, R5, 0x500 ;  /* 0x0000050005197836 */ /* 0x000fe40000000000 */
[----:B------:R-:W3:Y:S01]  /*2160*/  LDG.E.64 R18, desc[UR10][R18.64] ;  /* 0x0000000a12127981 */ /* 0x000ee2000c1e1b00 */
[----:B-----5:R-:W-:Y:S01]  /*2170*/  DADD R14, R16, R14 ;  /* 0x00000000100e7229 */ /* 0x020fe2000000000e */
[----:B------:R-:W-:-:S04]  /*2180*/  IMAD.WIDE.U32 R16, R25, 0x8, R6 ;  /* 0x0000000819107825 */ /* 0x000fc800078e0006 */
[----:B------:R-:W-:Y:S02]  /*2190*/  VIADD R25, R5, 0x780 ;  /* 0x0000078005197836 */ /* 0x000fe40000000000 */
[----:B------:R-:W4:Y:S01]  /*21a0*/  LDG.E.64 R16, desc[UR10][R16.64] ;  /* 0x0000000a10107981 */ /* 0x000f22000c1e1b00 */
[----:B------:R-:W-:Y:S01]  /*21b0*/  DADD R12, R14, R12 ;  /* 0x000000000e0c7229 */ /* 0x000fe2000000000c */
[----:B------:R-:W-:-:S04]  /*21c0*/  IMAD.WIDE.U32 R14, R25, 0x8, R6 ;  /* 0x00000008190e7825 */ /* 0x000fc800078e0006 */
[----:B------:R-:W-:Y:S02]  /*21d0*/  VIADD R25, R5, 0xa00 ;  /* 0x00000a0005197836 */ /* 0x000fe40000000000 */
[----:B------:R-:W5:Y:S01]  /*21e0*/  LDG.E.64 R14, desc[UR10][R14.64] ;  /* 0x0000000a0e0e7981 */ /* 0x000f62000c1e1b00 */
        /* <DEDUP_REMOVED lines=9> */
[----:B------:R-:W-:Y:S01]  /*2280*/  IMAD.WIDE.U32 R8, R25, 0x8, R6 ;  /* 0x0000000819087825 */ /* 0x000fe200078e0006 */
[----:B------:R-:W-:-:S05]  /*2290*/  IADD3 R25, PT, PT, R5, 0x1180, RZ ;  /* 0x0000118005197810 */ /* 0x000fca0007ffe0ff */
[----:B------:R-:W5:Y:S01]  /*22a0*/  LDG.E.64 R8, desc[UR10][R8.64] ;  /* 0x0000000a08087981 */ /* 0x000f62000c1e1b00 */
[----:B------:R-:W-:-:S06]  /*22b0*/  IMAD.WIDE.U32 R24, R25, 0x8, R6 ;  /* 0x0000000819187825 */ /* 0x000fcc00078e0006 */
[----:B------:R-:W5:Y:S01]  /*22c0*/  LDG.E.64 R24, desc[UR10][R24.64] ;  /* 0x0000000a18187981 */ /* 0x000f62000c1e1b00 */
[----:B------:R-:W-:Y:S02]  /*22d0*/  VIADD R26, R26, 0x10 ;  /* 0x000000101a1a7836 */ /* 0x000fe40000000000 */
[----:B------:R-:W-:Y:S02]  /*22e0*/  VIADD R0, R0, 0x2800 ;  /* 0x0000280000007836 */ /* 0x000fe40000000000 */
[----:B------:R-:W-:Y:S01]  /*22f0*/  VIADD R5, R5, 0x2800 ;  /* 0x0000280005057836 */ /* 0x000fe20000000000 */
[----:B------:R-:W-:Y:S01]  /*2300*/  ISETP.NE.AND P0, PT, R26, RZ, PT ;  /* 0x000000ff1a00720c */ /* 0x000fe20003f05270 */
        /* <DEDUP_REMOVED lines=9> */
[----:B------:R-:W-:Y:S05]  /*23a0*/  BSYNC.RECONVERGENT B3 ;  /* 0x0000000000037941 */ /* 0x000fea0003800200 */
.L_x_142:
[----:B------:R-:W-:-:S07]  /*23b0*/  VIADD R0, R0, 0xffffec00 ;  /* 0xffffec0000007836 */ /* 0x000fce0000000000 */
.L_x_141:
[----:B------:R-:W-:Y:S05]  /*23c0*/  BSYNC.RECONVERGENT B2 ;  /* 0x0000000000027941 */ /* 0x000fea0003800200 */
.L_x_140:
[----:B------:R-:W-:-:S13]  /*23d0*/  ISETP.NE.AND P0, PT, R4, RZ, PT ;  /* 0x000000ff0400720c */ /* 0x000fda0003f05270 */
[----:B------:R-:W-:Y:S05]  /*23e0*/  @!P0 BRA `(.L_x_139) ;  /* 0x0000000400308947 */ /* 0x000fea0003800000 */
[----:B------:R-:W-:Y:S01]  /*23f0*/  ISETP.GE.U32.AND P0, PT, R4, 0x8, PT ;  /* 0x000000080400780c */ /* 0x000fe20003f06070 */
[----:B------:R-:W-:Y:S01]  /*2400*/  BSSY.RECONVERGENT B2, `(.L_x_144) ;  /* 0x0000025000027945 */ /* 0x000fe20003800200 */
[----:B------:R-:W-:-:S04]  /*2410*/  LOP3.LUT R22, R3, 0x7, RZ, 0xc0, !PT ;  /* 0x0000000703167812 */ /* 0x000fc800078ec0ff */
[----:B------:R-:W-:-:S07]  /*2420*/  ISETP.NE.AND P1, PT, R22, RZ, PT ;  /* 0x000000ff1600720c */ /* 0x000fce0003f25270 */
[----:B------:R-:W-:Y:S06]  /*2430*/  @!P0 BRA `(.L_x_145) ;  /* 0x0000000000848947 */ /* 0x000fec0003800000 */
[----:B------:R-:W-:-:S04]  /*2440*/  VIADD R19, R0, UR12 ;  /* 0x0000000c00137c36 */ /* 0x000fc80008000000 */
[----:B------:R-:W-:-:S04]  /*2450*/  IMAD.WIDE.U32 R4, R19, 0x8, R6 ;  /* 0x0000000813047825 */ /* 0x000fc800078e0006 */
[C---:B------:R-:W-:Y:S02]  /*2460*/  VIADD R17, R19.reuse, 0x280 ;  /* 0x0000028013117836 */ /* 0x040fe40000000000 */
[----:B------:R-:W2:Y:S01]  /*2470*/  LDG.E.64 R4, desc[UR10][R4.64] ;  /* 0x0000000a04047981 */ /* 0x000ea2000c1e1b00 */
        /* <DEDUP_REMOVED lines=14> */
[--C-:B------:R-:W-:Y:S02]  /*2560*/  IMAD.WIDE.U32 R20, R21, 0x8, R6.reuse ;  /* 0x0000000815147825 */ /* 0x100fe400078e0006 */
[----:B------:R-:W5:Y:S02]  /*2570*/  LDG.E.64 R8, desc[UR10][R8.64] ;  /* 0x0000000a08087981 */ /* 0x000f64000c1e1b00 */
[----:B------:R-:W-:Y:S02]  /*2580*/  VIADD R19, R19, 0x1180 ;  /* 0x0000118013137836 */ /* 0x000fe40000000000 */
[----:B------:R-:W5:Y:S02]  /*2590*/  LDG.E.64 R20, desc[UR10][R20.64] ;  /* 0x0000000a14147981 */ /* 0x000f64000c1e1b00 */
[----:B------:R-:W-:-:S06]  /*25a0*/  IMAD.WIDE.U32 R18, R19, 0x8, R6 ;  /* 0x0000000813127825 */ /* 0x000fcc00078e0006 */
        /* <DEDUP_REMOVED lines=10> */
.L_x_145:
[----:B------:R-:W-:Y:S05]  /*2650*/  BSYNC.RECONVERGENT B2 ;  /* 0x0000000000027941 */ /* 0x000fea0003800200 */
.L_x_144:
[----:B------:R-:W-:Y:S05]  /*2660*/  @!P1 BRA `(.L_x_139) ;  /* 0x0000000000909947 */ /* 0x000fea0003800000 */
[----:B------:R-:W-:Y:S01]  /*2670*/  ISETP.GE.U32.AND P0, PT, R22, 0x4, PT ;  /* 0x000000041600780c */ /* 0x000fe20003f06070 */
[----:B------:R-:W-:Y:S01]  /*2680*/  BSSY.RECONVERGENT B2, `(.L_x_146) ;  /* 0x0000014000027945 */ /* 0x000fe20003800200 */
[----:B------:R-:W-:-:S11]  /*2690*/  LOP3.LUT P1, RZ, R3, 0x3, RZ, 0xc0, !PT ;  /* 0x0000000303ff7812 */ /* 0x000fd6000782c0ff */
[----:B------:R-:W-:Y:S05]  /*26a0*/  @!P0 BRA `(.L_x_147) ;  /* 0x0000000000448947 */ /* 0x000fea0003800000 */
        /* <DEDUP_REMOVED lines=8> */
[----:B------:R-:W-:Y:S02]  /*2730*/  VIADD R13, R3, 0x780 ;  /* 0x00000780030d7836 */ /* 0x000fe40000000000 */
[----:B------:R-:W4:Y:S02]  /*2740*/  LDG.E.64 R10, desc[UR10][R10.64] ;  /* 0x0000000a0a0a7981 */ /* 0x000f24000c1e1b00 */
[----:B------:R-:W-:-:S06]  /*2750*/  IMAD.WIDE.U32 R12, R13, 0x8, R6 ;  /* 0x000000080d0c7825 */ /* 0x000fcc00078e0006 */
[----:B------:R-:W5:Y:S01]  /*2760*/  LDG.E.64 R12, desc[UR10][R12.64] ;  /* 0x0000000a0c0c7981 */ /* 0x000f62000c1e1b00 */
[----:B------:R-:W-:Y:S01]  /*2770*/  VIADD R0, R0, 0xa00 ;  /* 0x00000a0000007836 */ /* 0x000fe20000000000 */
[----:B--2---:R-:W-:-:S08]  /*2780*/  DADD R28, R28, R4 ;  /* 0x000000001c1c7229 */ /* 0x004fd00000000004 */
[----:B---3--:R-:W-:-:S08]  /*2790*/  DADD R28, R28, R8 ;  /* 0x000000001c1c7229 */ /* 0x008fd00000000008 */
[----:B----4-:R-:W-:-:S08]  /*27a0*/  DADD R28, R28, R10 ;  /* 0x000000001c1c7229 */ /* 0x010fd0000000000a */
[----:B-----5:R-:W-:-:S11]  /*27b0*/  DADD R28, R28, R12 ;  /* 0x000000001c1c7229 */ /* 0x020fd6000000000c */
.L_x_147:
[----:B------:R-:W-:Y:S05]  /*27c0*/  BSYNC.RECONVERGENT B2 ;  /* 0x0000000000027941 */ /* 0x000fea0003800200 */
.L_x_146:
[----:B------:R-:W-:Y:S05]  /*27d0*/  @!P1 BRA `(.L_x_139) ;  /* 0x0000000000349947 */ /* 0x000fea0003800000 */
[----:B------:R-:W-:-:S04]  /*27e0*/  IMAD.HI.U32 R2, R2, -0x33333333, RZ ;  /* 0xcccccccd02027827 */ /* 0x000fc800078e00ff */
[----:B------:R-:W-:Y:S01]  /*27f0*/  VIADD R5, R0, UR6 ;  /* 0x0000000600057c36 */ /* 0x000fe20008000000 */
[----:B------:R-:W-:-:S04]  /*2800*/  LOP3.LUT R2, R2, 0xffff, RZ, 0xc0, !PT ;  /* 0x0000ffff02027812 */ /* 0x000fc800078ec0ff */
[----:B------:R-:W-:-:S04]  /*2810*/  LEA.HI R2, R2, 0x1, RZ, 0x17 ;  /* 0x0000000102027811 */ /* 0x000fc800078fb8ff */
[----:B------:R-:W-:-:S05]  /*2820*/  LOP3.LUT R2, R2, 0x3, RZ, 0xc0, !PT ;  /* 0x0000000302027812 */ /* 0x000fca00078ec0ff */
[----:B------:R-:W-:-:S07]  /*2830*/  IMAD.MOV R0, RZ, RZ, -R2 ;  /* 0x000000ffff007224 */ /* 0x000fce00078e0a02 */
.L_x_148:
[----:B------:R-:W-:-:S06]  /*2840*/  IMAD.WIDE.U32 R2, R5, 0x8, R6 ;  /* 0x0000000805027825 */ /* 0x000fcc00078e0006 */
[----:B------:R-:W2:Y:S01]  /*2850*/  LDG.E.64 R2, desc[UR10][R2.64] ;  /* 0x0000000a02027981 */ /* 0x000ea2000c1e1b00 */
[----:B------:R-:W-:Y:S02]  /*2860*/  VIADD R0, R0, 0x1 ;  /* 0x0000000100007836 */ /* 0x000fe40000000000 */
[----:B------:R-:W-:-:S03]  /*2870*/  VIADD R5, R5, 0x280 ;  /* 0x0000028005057836 */ /* 0x000fc60000000000 */
[----:B------:R-:W-:Y:S01]  /*2880*/  ISETP.NE.AND P0, PT, R0, RZ, PT ;  /* 0x000000ff0000720c */ /* 0x000fe20003f05270 */
[----:B--2---:R-:W-:-:S12]  /*2890*/  DADD R28, R2, R28 ;  /* 0x00000000021c7229 */ /* 0x004fd8000000001c */
[----:B------:R-:W-:Y:S05]  /*28a0*/  @P0 BRA `(.L_x_148) ;  /* 0xfffffffc00e40947 */ /* 0x000fea000383ffff */
.L_x_139:
[----:B------:R-:W-:Y:S05]  /*28b0*/  BSYNC.RECONVERGENT B1 ;  /* 0x0000000000017941 */ /* 0x000fea0003800200 */
.L_x_136:
[----:B------:R-:W0:Y:S01]  /*28c0*/  S2R R0, SR_LANEID ;  /* 0x0000000000007919 */ /* 0x000e220000000000 */
[----:B------:R-:W-:Y:S04]  /*28d0*/  SHFL.DOWN PT, R2, R28, 0x1, 0x1f ;  /* 0x08201f001c027f89 */ /* 0x000fe800000e0000 */
[----:B------:R-:W2:Y:S01]  /*28e0*/  SHFL.DOWN PT, R3, R29, 0x1, 0x1f ;  /* 0x08201f001d037f89 */ /* 0x000ea200000e0000 */
[----:B------:R-:W3:Y:S01]  /*28f0*/  S2R R11, SR_TID.X ;  /* 0x00000000000b7919 */ /* 0x000ee20000002100 */
[----:B--2---:R-:W-:Y:S01]  /*2900*/  DADD R2, R2, R28 ;  /* 0x0000000002027229 */ /* 0x004fe2000000001c */
[C---:B0-----:R-:W-:Y:S02]  /*2910*/  ISETP.GT.AND P0, PT, R0.reuse, 0x1e, PT ;  /* 0x0000001e0000780c */ /* 0x041fe40003f04270 */
[----:B------:R-:W-:-:S07]  /*2920*/  ISETP.NE.AND P1, PT, R0, RZ, PT ;  /* 0x000000ff0000720c */ /* 0x000fce0003f25270 */
[----:B------:R-:W-:Y:S02]  /*2930*/  FSEL R4, R28, R2, P0 ;  /* 0x000000021c047208 */ /* 0x000fe40000000000 */
[----:B------:R-:W-:Y:S02]  /*2940*/  FSEL R5, R29, R3, P0 ;  /* 0x000000031d057208 */ /* 0x000fe40000000000 */
[----:B------:R-:W-:Y:S01]  /*2950*/  ISETP.GT.AND P0, PT, R0, 0x1d, PT ;  /* 0x0000001d0000780c */ /* 0x000fe20003f04270 */
[----:B------:R-:W-:Y:S04]  /*2960*/  SHFL.DOWN PT, R2, R4, 0x2, 0x1f ;  /* 0x08401f0004027f89 */ /* 0x000fe800000e0000 */
[----:B------:R-:W0:Y:S01]  /*2970*/  SHFL.DOWN PT, R3, R5, 0x2, 0x1f ;  /* 0x08401f0005037f89 */ /* 0x000e2200000e0000 */
[----:B------:R-:W2:Y:S01]  /*2980*/  @!P1 S2R R10, SR_CgaCtaId ;  /* 0x00000000000a9919 */ /* 0x000ea20000008800 */
        /* <DEDUP_REMOVED lines=12> */
[----:B---3--:R-:W-:Y:S01]  /*2a50*/  @!P1 SHF.R.U32.HI R6, RZ, 0x2, R11 ;  /* 0x00000002ff069819 */ /* 0x008fe2000001160b */
[----:B------:R-:W0:Y:S01]  /*2a60*/  SHFL.DOWN PT, R3, R9, 0x8, 0x1f ;  /* 0x09001f0009037f89 */ /* 0x000e2200000e0000 */
[----:B--2---:R-:W-:-:S02]  /*2a70*/  @!P1 LEA R7, R10, R7, 0x18 ;  /* 0x000000070a079211 */ /* 0x004fc400078ec0ff */
        /* <DEDUP_REMOVED lines=19> */
[----:B------:R-:W3:Y:S04]  /*2bb0*/  LDS.128 R12, [UR4+0x30] ;  /* 0x00003004ff0c7984 */ /* 0x000ee80008000c00 */
[----:B------:R-:W4:Y:S01]  /*2bc0*/  LDS.128 R8, [UR4+0x40] ;  /* 0x00004004ff087984 */ /* 0x000f220008000c00 */
[----:B0-----:R-:W-:-:S03]  /*2bd0*/  DADD R16, R4, R16 ;  /* 0x0000000004107229 */ /* 0x001fc60000000010 */
[----:B--2---:R-:W0:Y:S05]  /*2be0*/  LDS.128 R4, [UR4+0x50] ;  /* 0x00005004ff047984 */ /* 0x004e2a0008000c00 */
[----:B------:R-:W-:-:S08]  /*2bf0*/  DADD R16, R16, R18 ;  /* 0x0000000010107229 */ /* 0x000fd00000000012 */
[----:B---3--:R-:W-:-:S08]  /*2c00*/  DADD R12, R16, R12 ;  /* 0x00000000100c7229 */ /* 0x008fd0000000000c */
[----:B------:R-:W-:Y:S02]  /*2c10*/  DADD R2, R12, R14 ;  /* 0x000000000c027229 */ /* 0x000fe4000000000e */
[----:B------:R-:W2:Y:S06]  /*2c20*/  LDS.128 R12, [UR4+0x60] ;  /* 0x00006004ff0c7984 */ /* 0x000eac0008000c00 */
[----:B----4-:R-:W-:-:S08]  /*2c30*/  DADD R2, R2, R8 ;  /* 0x0000000002027229 */ /* 0x010fd00000000008 */
[----:B------:R-:W-:Y:S01]  /*2c40*/  DADD R2, R2, R10 ;  /* 0x0000000002027229 */ /* 0x000fe2000000000a */
[----:B------:R-:W3:Y:S07]  /*2c50*/  LDS.128 R8, [UR4+0x70] ;  /* 0x00007004ff087984 */ /* 0x000eee0008000c00 */
[----:B0-----:R-:W-:-:S08]  /*2c60*/  DADD R2, R2, R4 ;  /* 0x0000000002027229 */ /* 0x001fd00000000004 */
[----:B------:R-:W-:Y:S01]  /*2c70*/  DADD R2, R2, R6 ;  /* 0x0000000002027229 */ /* 0x000fe20000000006 */
[----:B------:R-:W0:Y:S07]  /*2c80*/  LDS.128 R4, [UR4+0x80] ;  /* 0x00008004ff047984 */ /* 0x000e2e0008000c00 */
[----:B--2---:R-:W-:-:S08]  /*2c90*/  DADD R2, R2, R12 ;  /* 0x0000000002027229 */ /* 0x004fd0000000000c */
[----:B------:R-:W-:Y:S01]  /*2ca0*/  DADD R2, R2, R14 ;  /* 0x0000000002027229 */ /* 0x000fe2000000000e */
[----:B------:R-:W2:Y:S07]  /*2cb0*/  LDS.128 R12, [UR4+0x90] ;  /* 0x00009004ff0c7984 */ /* 0x000eae0008000c00 */
[----:B---3--:R-:W-:-:S08]  /*2cc0*/  DADD R2, R2, R8 ;  /* 0x0000000002027229 */ /* 0x008fd00000000008 */
[----:B------:R-:W-:Y:S01]  /*2cd0*/  DADD R2, R2, R10 ;  /* 0x0000000002027229 */ /* 0x000fe2000000000a */
[----:B------:R-:W3:Y:S07]  /*2ce0*/  LDS.128 R8, [UR4+0xa0] ;  /* 0x0000a004ff087984 */ /* 0x000eee0008000c00 */
[----:B0-----:R-:W-:Y:S01]  /*2cf0*/  DADD R2, R2, R4 ;  /* 0x0000000002027229 */ /* 0x001fe20000000004 */
[----:B------:R-:W0:Y:S07]  /*2d00*/  LDS.64 R4, [UR4+0xb0] ;  /* 0x0000b004ff047984 */ /* 0x000e2e0008000a00 */
[----:B------:R-:W-:-:S08]  /*2d10*/  DADD R2, R2, R6 ;  /* 0x0000000002027229 */ /* 0x000fd00000000006 */
[----:B--2---:R-:W-:-:S08]  /*2d20*/  DADD R2, R2, R12 ;  /* 0x0000000002027229 */ /* 0x004fd0000000000c */
[----:B------:R-:W-:-:S08]  /*2d30*/  DADD R2, R2, R14 ;  /* 0x0000000002027229 */ /* 0x000fd0000000000e */
[----:B---3--:R-:W-:-:S08]  /*2d40*/  DADD R2, R2, R8 ;  /* 0x0000000002027229 */ /* 0x008fd00000000008 */
[----:B------:R-:W-:-:S08]  /*2d50*/  DADD R2, R2, R10 ;  /* 0x0000000002027229 */ /* 0x000fd0000000000a */
[----:B0-----:R-:W-:-:S11]  /*2d60*/  DADD R4, R2, R4 ;  /* 0x0000000002047229 */ /* 0x001fd60000000004 */
.L_x_135:
[----:B-1----:R-:W-:Y:S05]  /*2d70*/  BSYNC.RECONVERGENT B0 ;  /* 0x0000000000007941 */ /* 0x002fea0003800200 */
.L_x_119:
[----:B------:R-:W-:Y:S05]  /*2d80*/  @P0 EXIT ;  /* 0x000000000000094d */ /* 0x000fea0003800000 */
[----:B------:R-:W1:Y:S02]  /*2d90*/  LDCU.64 UR4, c[0x0][0x388] ;  /* 0x00007100ff0477ac */ /* 0x000e640008000a00 */
[----:B-1----:R-:W-:-:S06]  /*2da0*/  UIMAD.WIDE.U32 UR4, UR9, 0x8, UR4 ;  /* 0x00000008090478a5 */ /* 0x002fcc000f8e0004 */
[----:B--2---:R-:W-:Y:S02]  /*2db0*/  IMAD.U32 R2, RZ, RZ, UR4 ;  /* 0x00000004ff027e24 */ /* 0x004fe4000f8e00ff */
[----:B------:R-:W-:-:S05]  /*2dc0*/  IMAD.U32 R3, RZ, RZ, UR5 ;  /* 0x00000005ff037e24 */ /* 0x000fca000f8e00ff */
[----:B------:R-:W-:Y:S01]  /*2dd0*/  STG.E.64 desc[UR10][R2.64], R4 ;  /* 0x0000000402007986 */ /* 0x000fe2000c101b0a */
[----:B------:R-:W-:Y:S05]  /*2de0*/  EXIT ;  /* 0x000000000000794d */ /* 0x000fea0003800000 */
.L_x_149:
        /* <DEDUP_REMOVED lines=9> */
.L_x_200:


//--------------------- .text._ZN3cub18CUB_300001_SM_10006detail6reduce28DeviceReduceSingleTileKernelINS2_10policy_hubIdjN4cuda3std3__44plusIdEEE10Policy1000EN6thrust24THRUST_300001_SM_1000_NS6detail15normal_iteratorINSD_10device_ptrIdEEEEPdjS9_ddNS7_10__identityEEEvT0_T1_T2_T3_T4_T6_ --------------------------
	.section	.text._ZN3cub18CUB_300001_SM_10006detail6reduce28DeviceReduceSingleTileKernelINS2_10policy_hubIdjN4cuda3std3__44plusIdEEE10Policy1000EN6thrust24THRUST_300001_SM_1000_NS6detail15normal_iteratorINSD_10device_ptrIdEEEEPdjS9_ddNS7_10__identityEEEvT0_T1_T2_T3_T4_T6_,"ax",@progbits
	.align	128
        .global         _ZN3cub18CUB_300001_SM_10006detail6reduce28DeviceReduceSingleTileKernelINS2_10policy_hubIdjN4cuda3std3__44plusIdEEE10Policy1000EN6thrust24THRUST_300001_SM_1000_NS6detail15normal_iteratorINSD_10device_ptrIdEEEEPdjS9_ddNS7_10__identityEEEvT0_T1_T2_T3_T4_T6_
        .type           _ZN3cub18CUB_300001_SM_10006detail6reduce28DeviceReduceSingleTileKernelINS2_10policy_hubIdjN4cuda3std3__44plusIdEEE10Policy1000EN6thrust24THRUST_300001_SM_1000_NS6detail15normal_iteratorINSD_10device_ptrIdEEEEPdjS9_ddNS7_10__identityEEEvT0_T1_T2_T3_T4_T6_,@function
        .size           _ZN3cub18CUB_300001_SM_10006detail6reduce28DeviceReduceSingleTileKernelINS2_10policy_hubIdjN4cuda3std3__44plusIdEEE10Policy1000EN6thrust24THRUST_300001_SM_1000_NS6detail15normal_iteratorINSD_10device_ptrIdEEEEPdjS9_ddNS7_10__identityEEEvT0_T1_T2_T3_T4_T6_,(.L_x_201 - _ZN3cub18CUB_300001_SM_10006detail6reduce28DeviceReduceSingleTileKernelINS2_10policy_hubIdjN4cuda3std3__44plusIdEEE10Policy1000EN6thrust24THRUST_300001_SM_1000_NS6detail15normal_iteratorINSD_10device_ptrIdEEEEPdjS9_ddNS7_10__identityEEEvT0_T1_T2_T3_T4_T6_)
        .other          _ZN3cub18CUB_300001_SM_10006detail6reduce28DeviceReduceSingleTileKernelINS2_10policy_hubIdjN4cuda3std3__44plusIdEEE10Policy1000EN6thrust24THRUST_300001_SM_1000_NS6detail15normal_iteratorINSD_10device_ptrIdEEEEPdjS9_ddNS7_10__identityEEEvT0_T1_T2_T3_T4_T6_,@"STO_CUDA_ENTRY STV_DEFAULT"
_ZN3cub18CUB_300001_SM_10006detail6reduce28DeviceReduceSingleTileKernelINS2_10policy_hubIdjN4cuda3std3__44plusIdEEE10Policy1000EN6thrust24THRUST_300001_SM_1000_NS6detail15normal_iteratorINSD_10device_ptrIdEEEEPdjS9_ddNS7_10__identityEEEvT0_T1_T2_T3_T4_T6_:
.text._ZN3cub18CUB_300001_SM_10006detail6reduce28DeviceReduceSingleTileKernelINS2_10policy_hubIdjN4cuda3std3__44plusIdEEE10Policy1000EN6thrust24THRUST_300001_SM_1000_NS6detail15normal_iteratorINSD_10device_ptrIdEEEEPdjS9_ddNS7_10__identityEEEvT0_T1_T2_T3_T4_T6_:
        /* <DEDUP_REMOVED lines=13> */
.L_x_150:
[----:B------:R-:W-:Y:S01]  /*00d0*/  ISETP.GT.U32.AND P0, PT, R2, 0x13ff, PT ;  /* 0x000013ff0200780c */ /* 0x000fe20003f04070 */
[----:B------:R-:W-:-:S12]  /*00e0*/  BSSY.RECONVERGENT B0, `(.L_x_151) ;  /* 0x0000280000007945 */ /* 0x000fd80003800200 */
        /* <DEDUP_REMOVED lines=11> */
.L_x_154:
[----:B------:R-:W-:Y:S05]  /*01a0*/  BSYNC.RECONVERGENT B1 ;  /* 0x0000000000017941 */ /* 0x000fea0003800200 */
.L_x_153:
[----:B------:R-:W-:Y:S01]  /*01b0*/  ISETP.GE.U32.AND P0, PT, R41, R2, PT ;  /* 0x000000022900720c */ /* 0x000fe20003f06070 */
[----:B------:R-:W-:-:S12]  /*01c0*/  BSSY.RECONVERGENT B1, `(.L_x_155) ;  /* 0x0000073000017945 */ /* 0x000fd80003800200 */
[----:B------:R-:W-:Y:S05]  /*01d0*/  @P0 BRA `(.L_x_156) ;  /* 0x0000000400c40947 */ /* 0x000fea0003800000 */
[----:B------:R-:W-:Y:S01]  /*01e0*/  LOP3.LUT R5, RZ, R41, RZ, 0x33, !PT ;  /* 0x00000029ff057212 */ /* 0x000fe200078e33ff */
[----:B------:R-:W-:Y:S04]  /*01f0*/  BSSY.RECONVERGENT B2, `(.L_x_157) ;  /* 0x0000034000027945 */ /* 0x000fe80003800200 */
[----:B------:R-:W-:-:S04]  /*0200*/  IMAD.IADD R5, R5, 0x1, R2 ;  /* 0x0000000105057824 */ /* 0x000fc800078e0202 */
[C---:B------:R-:W-:Y:S01]  /*0210*/  IMAD.HI.U32 R40, R5.reuse, -0x33333333, RZ ;  /* 0xcccccccd05287827 */ /* 0x040fe200078e00ff */
[----:B------:R-:W-:-:S04]  /*0220*/  ISETP.GE.U32.AND P1, PT, R5, 0x2580, PT ;  /* 0x000025800500780c */ /* 0x000fc80003f26070 */
[----:B------:R-:W-:-:S04]  /*0230*/  LEA.HI R40, R40, 0x1, RZ, 0x17 ;  /* 0x0000000128287811 */ /* 0x000fc800078fb8ff */
[----:B------:R-:W-:-:S04]  /*0240*/  LOP3.LUT R42, R40, 0xf, RZ, 0xc0, !PT ;  /* 0x0000000f282a7812 */ /* 0x000fc800078ec0ff */
[----:B------:R-:W-:Y:S01]  /*0250*/  ISETP.NE.AND P0, PT, R42, RZ, PT ;  /* 0x000000ff2a00720c */ /* 0x000fe20003f05270 */
[----:B------:R-:W-:-:S12]  /*0260*/  @!P1 BRA `(.L_x_158) ;  /* 0x0000000000b09947 */ /* 0x000fd80003800000 */
[----:B------:R-:W0:Y:S01]  /*0270*/  LDC.64 R4, c[0x0][0x380] ;  /* 0x0000e000ff047b82 */ /* 0x000e220000000a00 */
[----:B------:R-:W-:-:S05]  /*0280*/  LOP3.LUT R0, R40, 0xfffff0, RZ, 0xc0, !PT ;  /* 0x00fffff028007812 */ /* 0x000fca00078ec0ff */
[----:B------:R-:W-:Y:S02]  /*0290*/  IMAD.MOV R0, RZ, RZ, -R0 ;  /* 0x000000ffff007224 */ /* 0x000fe400078e0a00 */
[----:B0-----:R-:W-:-:S03]  /*02a0*/  IMAD.WIDE.U32 R4, R41, 0x8, R4 ;  /* 0x0000000829047825 */ /* 0x001fc600078e0004 */
[----:B------:R-:W-:-:S05]  /*02b0*/  IADD3 R4, P1, PT, R4, 0xa000, RZ ;  /* 0x0000a00004047810 */ /* 0x000fca0007f3e0ff */
[----:B------:R-:W-:-:S08]  /*02c0*/  IMAD.X R5, RZ, RZ, R5, P1 ;  /* 0x000000ffff057224 */ /* 0x000fd000008e0605 */
.L_x_159:
        /* <DEDUP_REMOVED lines=38> */
.L_x_158:
[----:B------:R-:W-:Y:S05]  /*0530*/  BSYNC.RECONVERGENT B2 ;  /* 0x0000000000027941 */ /* 0x000fea0003800200 */
.L_x_157:
[----:B------:R-:W-:Y:S05]  /*0540*/  @!P0 BRA `(.L_x_156) ;  /* 0x0000000000e88947 */ /* 0x000fea0003800000 */
[----:B------:R-:W-:Y:S01]  /*0550*/  ISETP.GE.U32.AND P0, PT, R42, 0x8, PT ;  /* 0x000000082a00780c */ /* 0x000fe20003f06070 */
[----:B------:R-:W-:Y:S01]  /*0560*/  BSSY.RECONVERGENT B2, `(.L_x_160) ;  /* 0x0000017000027945 */ /* 0x000fe20003800200 */
[----:B------:R-:W-:-:S04]  /*0570*/  LOP3.LUT R22, R40, 0x7, RZ, 0xc0, !PT ;  /* 0x0000000728167812 */ /* 0x000fc800078ec0ff */
[----:B------:R-:W-:-:S07]  /*0580*/  ISETP.NE.AND P1, PT, R22, RZ, PT ;  /* 0x000000ff1600720c */ /* 0x000fce0003f25270 */
[----:B------:R-:W-:Y:S06]  /*0590*/  @!P0 BRA `(.L_x_161) ;  /* 0x00000000004c8947 */ /* 0x000fec0003800000 */
[----:B------:R-:W0:Y:S02]  /*05a0*/  LDC.64 R4, c[0x0][0x380] ;  /* 0x0000e000ff047b82 */ /* 0x000e240000000a00 */
[----:B0-----:R-:W-:-:S05]  /*05b0*/  IMAD.WIDE.U32 R20, R41, 0x8, R4 ;  /* 0x0000000829147825 */ /* 0x001fca00078e0004 */
        /* <DEDUP_REMOVED lines=17> */
.L_x_161:
[----:B------:R-:W-:Y:S05]  /*06d0*/  BSYNC.RECONVERGENT B2 ;  /* 0x0000000000027941 */ /* 0x000fea0003800200 */
.L_x_160:
        /* <DEDUP_REMOVED lines=17> */
.L_x_163:
[----:B------:R-:W-:Y:S05]  /*07f0*/  BSYNC.RECONVERGENT B2 ;  /* 0x0000000000027941 */ /* 0x000fea0003800200 */
.L_x_162:
[----:B------:R-:W-:Y:S05]  /*0800*/  @!P1 BRA `(.L_x_156) ;  /* 0x0000000000389947 */ /* 0x000fea0003800000 */
[----:B------:R-:W0:Y:S01]  /*0810*/  LDC.64 R4, c[0x0][0x380] ;  /* 0x0000e000ff047b82 */ /* 0x000e220000000a00 */
[----:B------:R-:W-:Y:S02]  /*0820*/  IMAD.MOV R0, RZ, RZ, -R0 ;  /* 0x000000ffff007224 */ /* 0x000fe400078e0a00 */
[----:B0-----:R-:W-:-:S04]  /*0830*/  IMAD.WIDE.U32 R4, R41, 0x8, R4 ;  /* 0x0000000829047825 */ /* 0x001fc800078e0004 */
[----:B------:R-:W-:Y:S02]  /*0840*/  IMAD.MOV.U32 R6, RZ, RZ, R4 ;  /* 0x000000ffff067224 */ /* 0x000fe400078e0004 */
[----:B------:R-:W-:-:S07]  /*0850*/  IMAD.MOV.U32 R7, RZ, RZ, R5 ;  /* 0x000000ffff077224 */ /* 0x000fce00078e0005 */
.L_x_164:
[----:B------:R-:W-:Y:S02]  /*0860*/  IMAD.MOV.U32 R4, RZ, RZ, R6 ;  /* 0x000000ffff047224 */ /* 0x000fe400078e0006 */
[----:B------:R-:W-:-:S06]  /*0870*/  IMAD.MOV.U32 R5, RZ, RZ, R7 ;  /* 0x000000ffff057224 */ /* 0x000fcc00078e0007 */
[----:B------:R-:W2:Y:S01]  /*0880*/  LDG.E.64 R4, desc[UR6][R4.64] ;  /* 0x0000000604047981 */ /* 0x000ea2000c1e1b00 */
[----:B------:R-:W-:Y:S01]  /*0890*/  VIADD R0, R0, 0x1 ;  /* 0x0000000100007836 */ /* 0x000fe20000000000 */
[----:B------:R-:W-:-:S04]  /*08a0*/  IADD3 R6, P1, PT, R6, 0x1400, RZ ;  /* 0x0000140006067810 */ /* 0x000fc80007f3e0ff */
[----:B------:R-:W-:Y:S01]  /*08b0*/  ISETP.NE.AND P0, PT, R0, RZ, PT ;  /* 0x000000ff0000720c */ /* 0x000fe20003f05270 */
[----:B------:R-:W-:Y:S01]  /*08c0*/  IMAD.X R7, RZ, RZ, R7, P1 ;  /* 0x000000ffff077224 */ /* 0x000fe200008e0607 */
[----:B--2--5:R-:W-:-:S11]  /*08d0*/  DADD R36, R4, R36 ;  /* 0x0000000004247229 */ /* 0x024fd60000000024 */
[----:B------:R-:W-:Y:S05]  /*08e0*/  @P0 BRA `(.L_x_164) ;  /* 0xfffffffc00dc0947 */ /* 0x000fea000383ffff */
.L_x_156:
[----:B------:R-:W-:Y:S05]  /*08f0*/  BSYNC.RECONVERGENT B1 ;  /* 0x0000000000017941 */ /* 0x000fea0003800200 */
.L_x_155:
        /* <DEDUP_REMOVED lines=28> */
[----:B-1----:R-:W-:-:S03]  /*0ac0*/  @!P1 LEA R9, R13, R2, 0x18 ;  /* 0x000000020d099211 */ /* 0x002fc600078ec0ff */
[----:B------:R-:W0:Y:S02]  /*0ad0*/  SHFL.DOWN PT, R5, R11, 0x8, 0x1f ;  /* 0x09001f000b057f89 */ /* 0x000e2400000e0000 */
[----:B0-----:R-:W-:-:S10]  /*0ae0*/  DADD R4, R4, R10 ;  /* 0x0000000004047229 */ /* 0x001fd4000000000a */
[----:B------:R-:W-:Y:S02]  /*0af0*/  FSEL R6, R10, R4, P0 ;  /* 0x000000040a067208 */ /* 0x000fe40000000000 */
[----:B------:R-:W-:Y:S01]  /*0b00*/  FSEL R7, R11, R5, P0 ;  /* 0x000000050b077208 */ /* 0x000fe20000000000 */
[----:B------:R-:W-:Y:S01]  /*0b10*/  @!P1 IMAD.IADD R11, R0, 0x1, R9 ;  /* 0x00000001000b9824 */ /* 0x000fe200078e0209 */
        /* <DEDUP_REMOVED lines=14> */
[----:B------:R-:W2:Y:S04]  /*0c00*/  LDS.128 R16, [UR4+0x30] ;  /* 0x00003004ff107984 */ /* 0x000ea80008000c00 */
[----:B-1----:R-:W1:Y:S01]  /*0c10*/  LDS.128 R4, [UR4+0x40] ;  /* 0x00004004ff047984 */ /* 0x002e620008000c00 */
[----:B0-----:R-:W-:-:S03]  /*0c20*/  DADD R12, R8, R12 ;  /* 0x00000000080c7229 */ /* 0x001fc6000000000c */
[----:B------:R-:W0:Y:S05]  /*0c30*/  LDS.128 R8, [UR4+0x50] ;  /* 0x00005004ff087984 */ /* 0x000e2a0008000c00 */
[----:B------:R-:W-:-:S08]  /*0c40*/  DADD R12, R12, R14 ;  /* 0x000000000c0c7229 */ /* 0x000fd0000000000e */
[----:B--2---:R-:W-:-:S08]  /*0c50*/  DADD R12, R12, R16 ;  /* 0x000000000c0c7229 */ /* 0x004fd00000000010 */
[----:B------:R-:W-:Y:S02]  /*0c60*/  DADD R18, R12, R18 ;  /* 0x000000000c127229 */ /* 0x000fe40000000012 */
[----:B------:R-:W2:Y:S06]  /*0c70*/  LDS.128 R12, [UR4+0x60] ;  /* 0x00006004ff0c7984 */ /* 0x000eac0008000c00 */
[----:B-1----:R-:W-:-:S08]  /*0c80*/  DADD R4, R18, R4 ;  /* 0x0000000012047229 */ /* 0x002fd00000000004 */
[----:B------:R-:W-:Y:S02]  /*0c90*/  DADD R2, R4, R6 ;  /* 0x0000000004027229 */ /* 0x000fe40000000006 */
[----:B------:R-:W1:Y:S06]  /*0ca0*/  LDS.128 R4, [UR4+0x70] ;  /* 0x00007004ff047984 */ /* 0x000e6c0008000c00 */
[----:B0-----:R-:W-:-:S08]  /*0cb0*/  DADD R2, R2, R8 ;  /* 0x0000000002027229 */ /* 0x001fd00000000008 */
[----:B------:R-:W-:Y:S01]  /*0cc0*/  DADD R2, R2, R10 ;  /* 0x0000000002027229 */ /* 0x000fe2000000000a */
[----:B------:R-:W0:Y:S07]  /*0cd0*/  LDS.128 R8, [UR4+0x80] ;  /* 0x00008004ff087984 */ /* 0x000e2e0008000c00 */
[----:B--2---:R-:W-:-:S08]  /*0ce0*/  DADD R2, R2, R12 ;  /* 0x0000000002027229 */ /* 0x004fd0000000000c */
        /* <DEDUP_REMOVED lines=14> */
.L_x_165:
        /* <DEDUP_REMOVED lines=26> */
[----:B0-----:R-:W-:-:S10]  /*0f70*/  DADD R4, R4, R8 ;  /* 0x0000000004047229 */ /* 0x001fd40000000008 */
[----:B------:R-:W-:Y:S02]  /*0f80*/  FSEL R6, R8, R4, P0 ;  /* 0x0000000408067208 */ /* 0x000fe40000000000 */
[----:B------:R-:W-:Y:S01]  /*0f90*/  FSEL R7, R9, R5, P0 ;  /* 0x0000000509077208 */ /* 0x000fe20000000000 */
[----:B------:R-:W0:Y:S01]  /*0fa0*/  @!P1 S2R R8, SR_CgaCtaId ;  /* 0x0000000000089919 */ /* 0x000e220000008800 */
[----:B------:R-:W-:Y:S01]  /*0fb0*/  ISETP.GT.AND P0, PT, R0, R13, PT ;  /* 0x0000000d0000720c */ /* 0x000fe20003f04270 */
[----:B------:R-:W-:Y:S01]  /*0fc0*/  VIADD R0, R12, 0x10 ;  /* 0x000000100c007836 */ /* 0x000fe20000000000 */
[----:B------:R-:W-:Y:S04]  /*0fd0*/  SHFL.DOWN PT, R4, R6, 0x8, R13 ;  /* 0x0900000006047989 */ /* 0x000fe800000e000d */
[----:B------:R-:W1:Y:S02]  /*0fe0*/  SHFL.DOWN PT, R5, R7, 0x8, R13 ;  /* 0x0900000007057989 */ /* 0x000e6400000e000d */
[----:B-1----:R-:W-:-:S10]  /*0ff0*/  DADD R4, R4, R6 ;  /* 0x0000000004047229 */ /* 0x002fd40000000006 */
[----:B------:R-:W-:Y:S02]  /*1000*/  FSEL R10, R6, R4, P0 ;  /* 0x00000004060a7208 */ /* 0x000fe40000000000 */
[----:B------:R-:W-:Y:S02]  /*1010*/  FSEL R11, R7, R5, P0 ;  /* 0x00000005070b7208 */ /* 0x000fe40000000000 */
[----:B------:R-:W-:Y:S01]  /*1020*/  @!P1 MOV R7, 0x400 ;  /* 0x0000040000079802 */ /* 0x000fe20000000f00 */
[----:B------:R-:W-:Y:S01]  /*1030*/  SHFL.DOWN PT, R4, R10, 0x10, R13 ;  /* 0x0a0000000a047989 */ /* 0x000fe200000e000d */
[----:B------:R-:W-:Y:S02]  /*1040*/  ISETP.GT.AND P0, PT, R0, R13, PT ;  /* 0x0000000d0000720c */ /* 0x000fe40003f04270 */
        /* <DEDUP_REMOVED lines=14> */
[----:B------:R-:W-:Y:S01]  /*1130*/  ISETP.GT.U32.AND P1, PT, R2, 0x20, PT ;  /* 0x000000200200780c */ /* 0x000fe20003f24070 */
[----:B-1----:R-:W-:-:S09]  /*1140*/  ULEA UR4, UR5, UR4, 0x18 ;  /* 0x0000000405047291 */ /* 0x002fd2000f8ec0ff */
[----:B------:R-:W1:Y:S04]  /*1150*/  LDS.128 R12, [UR4+0x20] ;  /* 0x00002004ff0c7984 */ /* 0x000e680008000c00 */
[----:B0-----:R-:W0:Y:S01]  /*1160*/  LDS.128 R4, [UR4+0x30] ;  /* 0x00003004ff047984 */ /* 0x001e220008000c00 */
        /* <DEDUP_REMOVED lines=70> */
[----:B------:R-:W0:Y:S01]  /*15d0*/  LDS.64 R4, [UR4+0xb0] ;  /* 0x0000b004ff047984 */ /* 0x000e220008000a00 */
        /* <DEDUP_REMOVED lines=8> */
[----:B------:R-:W-:-:S04]  /*1660*/  ISETP.GT.U32.AND P1, PT, R2, 0x260, PT ;  /* 0x000002600200780c */ /* 0x000fc80003f24070 */
[----:B0-----:R-:W-:-:S10]  /*1670*/  DADD R4, R4, R6 ;  /* 0x0000000004047229 */ /* 0x001fd40000000006 */
[----:B------:R-:W-:Y:S02]  /*1680*/  FSEL R8, R4, R6, P1 ;  /* 0x0000000604087208 */ /* 0x000fe40000800000 */
[----:B------:R-:W-:Y:S01]  /*1690*/  FSEL R9, R5, R7, P1 ;  /* 0x0000000705097208 */ /* 0x000fe20000800000 */
[----:B------:R-:W-:Y:S06]  /*16a0*/  BRA `(.L_x_166) ;  /* 0x00000010008c7947 */ /* 0x000fec0003800000 */
.L_x_152:
[----:B------:R-:W0:Y:S01]  /*16b0*/  S2R R0, SR_TID.X ;  /* 0x0000000000007919 */ /* 0x000e220000002100 */
[----:B------:R-:W1:Y:S02]  /*16c0*/  LDCU.64 UR4, c[0x0][0x380] ;  /* 0x00007000ff0477ac */ /* 0x000e640008000a00 */
[----:B-1----:R-:W-:Y:S02]  /*16d0*/  IMAD.U32 R6, RZ, RZ, UR4 ;  /* 0x00000004ff067e24 */ /* 0x002fe4000f8e00ff */
[----:B------:R-:W-:Y:S02]  /*16e0*/  IMAD.U32 R7, RZ, RZ, UR5 ;  /* 0x00000005ff077e24 */ /* 0x000fe4000f8e00ff */
[----:B0-----:R-:W-:-:S05]  /*16f0*/  IMAD.WIDE.U32 R20, R0, 0x8, R6 ;  /* 0x0000000800147825 */ /* 0x001fca00078e0006 */
        /* <DEDUP_REMOVED lines=8> */
[----:B------:R-:W-:Y:S01]  /*1780*/  VIADD R3, R2, 0xffffec00 ;  /* 0xffffec0002037836 */ /* 0x000fe20000000000 */
[----:B------:R-:W-:-:S04]  /*1790*/  UMOV UR4, 0x1400 ;  /* 0x0000140000047882 */ /* 0x000fc80000000000 */
[----:B------:R-:W-:Y:S01]  /*17a0*/  ISETP.GE.U32.AND P0, PT, R3, 0x1400, PT ;  /* 0x000014000300780c */ /* 0x000fe20003f06070 */
        /* <DEDUP_REMOVED lines=8> */
[----:B------:R-:W0:Y:S01]  /*1830*/  LDC R2, c[0x0][0x390] ;  /* 0x0000e400ff027b82 */ /* 0x000e220000000800 */
[----:B------:R-:W-:-:S07]  /*1840*/  UMOV UR4, 0x1400 ;  /* 0x0000140000047882 */ /* 0x000fce0000000000 */
[----:B------:R-:W1:Y:S02]  /*1850*/  LDC.64 R6, c[0x0][0x380] ;  /* 0x0000e000ff067b82 */ /* 0x000e640000000a00 */
.L_x_169:
[----:B------:R-:W-:-:S04]  /*1860*/  VIADD R9, R0, UR4 ;  /* 0x0000000400097c36 */ /* 0x000fc80008000000 */
[----:B-1----:R-:W-:-:S05]  /*1870*/  IMAD.WIDE.U32 R8, R9, 0x8, R6 ;  /* 0x0000000809087825 */ /* 0x002fca00078e0006 */
        /* <DEDUP_REMOVED lines=8> */
[----:B--2---:R-:W-:-:S08]  /*1900*/  DADD R10, R10, R38 ;  /* 0x000000000a0a7229 */ /* 0x004fd00000000026 */
[----:B---3--:R-:W-:Y:S01]  /*1910*/  DADD R10, R12, R10 ;  /* 0x000000000c0a7229 */ /* 0x008fe2000000000a */
[----:B0-----:R-:W-:-:S05]  /*1920*/  VIADD R12, R2, -UR4 ;  /* 0x80000004020c7c36 */ /* 0x001fca0008000000 */
[----:B------:R-:W-:Y:S02]  /*1930*/  ISETP.GE.U32.AND P0, PT, R12, 0x1400, PT ;  /* 0x000014000c00780c */ /* 0x000fe40003f06070 */
[----:B----4-:R-:W-:-:S08]  /*1940*/  DADD R10, R14, R10 ;  /* 0x000000000e0a7229 */ /* 0x010fd0000000000a */
[----:B-----5:R-:W-:-:S08]  /*1950*/  DADD R10, R16, R10 ;  /* 0x00000000100a7229 */ /* 0x020fd0000000000a */
[----:B------:R-:W-:-:S08]  /*1960*/  DADD R10, R18, R10 ;  /* 0x00000000120a7229 */ /* 0x000fd0000000000a */
[----:B------:R-:W-:-:S08]  /*1970*/  DADD R10, R20, R10 ;  /* 0x00000000140a7229 */ /* 0x000fd0000000000a */
[----:B------:R-:W-:-:S08]  /*1980*/  DADD R10, R22, R10 ;  /* 0x00000000160a7229 */ /* 0x000fd0000000000a */
[----:B------:R-:W-:Y:S01]  /*1990*/  DADD R38, R4, R10 ;  /* 0x0000000004267229 */ /* 0x000fe2000000000a */
[----:B------:R-:W-:Y:S10]  /*19a0*/  @!P0 BRA `(.L_x_168) ;  /* 0x0000000800a48947 */ /* 0x000ff40003800000 */
[----:B------:R-:W-:-:S06]  /*19b0*/  UIADD3 UR4, UPT, UPT, UR4, 0x1400, URZ ;  /* 0x0000140004047890 */ /* 0x000fcc000fffe0ff */
[----:B------:R-:W-:-:S13]  /*19c0*/  ISETP.LT.U32.AND P0, PT, R3, UR4, PT ;  /* 0x0000000403007c0c */ /* 0x000fda000bf01070 */
[----:B------:R-:W-:Y:S05]  /*19d0*/  @!P0 BRA `(.L_x_169) ;  /* 0xfffffffc00a08947 */ /* 0x000fea000383ffff */
.L_x_167:
[----:B------:R-:W-:Y:S01]  /*19e0*/  VIADD R3, R2, -UR4 ;  /* 0x8000000402037c36 */ /* 0x000fe20008000000 */
[----:B------:R-:W-:Y:S04]  /*19f0*/  BSSY.RECONVERGENT B1, `(.L_x_168) ;  /* 0x00000a4000017945 */ /* 0x000fe80003800200 */
[----:B------:R-:W-:-:S04]  /*1a00*/  ISETP.GE.AND P0, PT, R0, R3, PT ;  /* 0x000000030000720c */ /* 0x000fc80003f06270 */
[----:B------:R-:W-:-:S13]  /*1a10*/  ISETP.LE.U32.OR P0, PT, R2, UR4, P0 ;  /* 0x0000000402007c0c */ /* 0x000fda0008703470 */
[----:B------:R-:W-:Y:S05]  /*1a20*/  @P0 BRA `(.L_x_170) ;  /* 0x0000000800800947 */ /* 0x000fea0003800000 */
[----:B------:R-:W-:Y:S01]  /*1a30*/  LOP3.LUT R3, RZ, R0, RZ, 0x33, !PT ;  /* 0x00000000ff037212 */ /* 0x000fe200078e33ff */
[----:B------:R-:W-:Y:S03]  /*1a40*/  BSSY.RECONVERGENT B2, `(.L_x_171) ;  /* 0x0000053000027945 */ /* 0x000fe60003800200 */
[----:B------:R-:W-:-:S04]  /*1a50*/  IADD3 R3, PT, PT, R2, -UR4, R3 ;  /* 0x8000000402037c10 */ /* 0x000fc8000fffe003 */
[C---:B------:R-:W-:Y:S01]  /*1a60*/  ISETP.GE.U32.AND P0, PT, R3.reuse, 0x2580, PT ;  /* 0x000025800300780c */ /* 0x040fe20003f06070 */
[----:B------:R-:W-:-:S05]  /*1a70*/  IMAD.HI.U32 R2, R3, -0x33333333, RZ ;  /* 0xcccccccd03027827 */ /* 0x000fca00078e00ff */
[----:B------:R-:W-:Y:S01]  /*1a80*/  LEA.HI R3, R2, 0x1, RZ, 0x17 ;  /* 0x0000000102037811 */ /* 0x000fe200078fb8ff */
[----:B------:R-:W-:-:S03]  /*1a90*/  IMAD.MOV.U32 R2, RZ, RZ, R0 ;  /* 0x000000ffff027224 */ /* 0x000fc600078e0000 */
[----:B------:R-:W-:-:S03]  /*1aa0*/  LOP3.LUT R4, R3, 0xf, RZ, 0xc0, !PT ;  /* 0x0000000f03047812 */ /* 0x000fc600078ec0ff */
[----:B------:R-:W-:Y:S05]  /*1ab0*/  @!P0 BRA `(.L_x_172) ;  /* 0x00000004002c8947 */ /* 0x000fea0003800000 */
[----:B------:R-:W-:Y:S01]  /*1ac0*/  LOP3.LUT R42, R3, 0xfffff0, RZ, 0xc0, !PT ;  /* 0x00fffff0032a7812 */ /* 0x000fe200078ec0ff */
[----:B------:R-:W-:Y:S01]  /*1ad0*/  BSSY.RECONVERGENT B3, `(.L_x_173) ;  /* 0x0000048000037945 */ /* 0x000fe20003800200 */
[C---:B------:R-:W-:Y:S01]  /*1ae0*/  LOP3.LUT R2, R0.reuse, 0x1400, RZ, 0xfc, !PT ;  /* 0x0000140000027812 */ /* 0x040fe200078efcff */
[----:B------:R-:W-:Y:S02]  /*1af0*/  VIADD R5, R0, UR4 ;  /* 0x0000000400057c36 */ /* 0x000fe40008000000 */
[----:B------:R-:W-:-:S07]  /*1b00*/  IMAD.MOV R42, RZ, RZ, -R42 ;  /* 0x000000ffff2a7224 */ /* 0x000fce00078e0a2a */
.L_x_174:
        /* <DEDUP_REMOVED lines=68> */
[----:B------:R-:W-:Y:S05]  /*1f50*/  BSYNC.RECONVERGENT B3 ;  /* 0x0000000000037941 */ /* 0x000fea0003800200 */
.L_x_173:
[----:B------:R-:W-:-:S07]  /*1f60*/  VIADD R2, R2, 0xffffec00 ;  /* 0xffffec0002027836 */ /* 0x000fce0000000000 */
.L_x_172:
[----:B------:R-:W-:Y:S05]  /*1f70*/  BSYNC.RECONVERGENT B2 ;  /* 0x0000000000027941 */ /* 0x000fea0003800200 */
.L_x_171:
        /* <DEDUP_REMOVED lines=40> */
.L_x_176:
[----:B------:R-:W-:Y:S05]  /*2200*/  BSYNC.RECONVERGENT B2 ;  /* 0x0000000000027941 */ /* 0x000fea0003800200 */
.L_x_175:
        /* <DEDUP_REMOVED lines=23> */
.L_x_178:
[----:B------:R-:W-:Y:S05]  /*2380*/  BSYNC.RECONVERGENT B2 ;  /* 0x0000000000027941 */ /* 0x000fea0003800200 */
.L_x_177:
[----:B------:R-:W-:Y:S05]  /*2390*/  @!P1 BRA `(.L_x_170) ;  /* 0x0000000000249947 */ /* 0x000fea0003800000 */
[----:B------:R-:W-:Y:S02]  /*23a0*/  VIADD R5, R2, UR4 ;  /* 0x0000000402057c36 */ /* 0x000fe40008000000 */
[----:B------:R-:W-:-:S07]  /*23b0*/  IMAD.MOV R4, RZ, RZ, -R3 ;  /* 0x000000ffff047224 */ /* 0x000fce00078e0a03 */
.L_x_179:
[----:B------:R-:W-:-:S06]  /*23c0*/  IMAD.WIDE.U32 R2, R5, 0x8, R6 ;  /* 0x0000000805027825 */ /* 0x000fcc00078e0006 */
[----:B------:R-:W2:Y:S01]  /*23d0*/  LDG.E.64 R2, desc[UR6][R2.64] ;  /* 0x0000000602027981 */ /* 0x000ea2000c1e1b00 */
[----:B------:R-:W-:Y:S02]  /*23e0*/  VIADD R4, R4, 0x1 ;  /* 0x0000000104047836 */ /* 0x000fe40000000000 */
[----:B------:R-:W-:-:S03]  /*23f0*/  VIADD R5, R5, 0x280 ;  /* 0x0000028005057836 */ /* 0x000fc60000000000 */
[----:B------:R-:W-:Y:S01]  /*2400*/  ISETP.NE.AND P0, PT, R4, RZ, PT ;  /* 0x000000ff0400720c */ /* 0x000fe20003f05270 */
[----:B--2---:R-:W-:-:S12]  /*2410*/  DADD R38, R2, R38 ;  /* 0x0000000002267229 */ /* 0x004fd80000000026 */
[----:B------:R-:W-:Y:S05]  /*2420*/  @P0 BRA `(.L_x_179) ;  /* 0xfffffffc00e40947 */ /* 0x000fea000383ffff */
.L_x_170:
[----:B------:R-:W-:Y:S05]  /*2430*/  BSYNC.RECONVERGENT B1 ;  /* 0x0000000000017941 */ /* 0x000fea0003800200 */
.L_x_168:
        /* <DEDUP_REMOVED lines=49> */
[----:B------:R-:W0:Y:S05]  /*2750*/  LDS.128 R8, [UR4+0x50] ;  /* 0x00005004ff087984 */ /* 0x000e2a0008000c00 */
[----:B------:R-:W-:-:S08]  /*2760*/  DADD R12, R12, R14 ;  /* 0x000000000c0c7229 */ /* 0x000fd0000000000e */
[----:B-1----:R-:W-:-:S08]  /*2770*/  DADD R12, R12, R16 ;  /* 0x000000000c0c7229 */ /* 0x002fd00000000010 */
[----:B------:R-:W-:Y:S02]  /*2780*/  DADD R18, R12, R18 ;  /* 0x000000000c127229 */ /* 0x000fe40000000012 */
[----:B------:R-:W1:Y:S06]  /*2790*/  LDS.128 R12, [UR4+0x60] ;  /* 0x00006004ff0c7984 */ /* 0x000e6c0008000c00 */
        /* <DEDUP_REMOVED lines=12> */
[----:B0-----:R-:W-:Y:S01]  /*2860*/  DADD R2, R2, R8 ;  /* 0x0000000002027229 */ /* 0x001fe20000000008 */
[----:B------:R-:W0:Y:S07]  /*2870*/  LDS.64 R8, [UR4+0xb0] ;  /* 0x0000b004ff087984 */ /* 0x000e2e0008000a00 */
[----:B------:R-:W-:-:S08]  /*2880*/  DADD R2, R2, R10 ;  /* 0x0000000002027229 */ /* 0x000fd0000000000a */
[----:B-1----:R-:W-:-:S08]  /*2890*/  DADD R2, R2, R12 ;  /* 0x0000000002027229 */ /* 0x002fd0000000000c */
[----:B------:R-:W-:-:S08]  /*28a0*/  DADD R2, R2, R14 ;  /* 0x0000000002027229 */ /* 0x000fd0000000000e */
[----:B--2---:R-:W-:-:S08]  /*28b0*/  DADD R2, R2, R4 ;  /* 0x0000000002027229 */ /* 0x004fd00000000004 */
[----:B------:R-:W-:-:S08]  /*28c0*/  DADD R2, R2, R6 ;  /* 0x0000000002027229 */ /* 0x000fd00000000006 */
[----:B0-----:R-:W-:-:S11]  /*28d0*/  DADD R8, R2, R8 ;  /* 0x0000000002087229 */ /* 0x001fd60000000008 */
.L_x_166:
[----:B------:R-:W-:Y:S05]  /*28e0*/  BSYNC.RECONVERGENT B0 ;  /* 0x0000000000007941 */ /* 0x000fea0003800200 */
.L_x_151:
[----:B------:R-:W-:Y:S05]  /*28f0*/  @P0 EXIT ;  /* 0x000000000000094d */ /* 0x000fea0003800000 */
[----:B------:R-:W0:Y:S01]  /*2900*/  LDCU.64 UR4, c[0x0][0x398] ;  /* 0x00007300ff0477ac */ /* 0x000e220008000a00 */
[----:B--2---:R-:W2:Y:S01]  /*2910*/  LDC.64 R2, c[0x0][0x388] ;  /* 0x0000e200ff027b82 */ /* 0x004ea20000000a00 */
[----:B0-----:R-:W-:-:S07]  /*2920*/  DADD R8, R8, UR4 ;  /* 0x0000000408087e29 */ /* 0x001fce0008000000 */
[----:B--2---:R-:W-:Y:S01]  /*2930*/  STG.E.64 desc[UR6][R2.64], R8 ;  /* 0x0000000802007986 */ /* 0x004fe2000c101b06 */
[----:B------:R-:W-:Y:S05]  /*2940*/  EXIT ;  /* 0x000000000000794d */ /* 0x000fea0003800000 */
.L_x_180:
        /* <DEDUP_REMOVED lines=11> */
.L_x_201:


//--------------------- .text._ZN3cub18CUB_300001_SM_10006detail8for_each13static_kernelINS2_12policy_hub_t12policy_500_tEmN6thrust24THRUST_300001_SM_1000_NS8cuda_cub20__uninitialized_fill7functorINS7_10device_ptrIdEEdEEEEvT0_T1_ --------------------------
	.section	.text._ZN3cub18CUB_300001_SM_10006detail8for_each13static_kernelINS2_12policy_hub_t12policy_500_tEmN6thrust24THRUST_300001_SM_1000_NS8cuda_cub20__uninitialized_fill7functorINS7_10device_ptrIdEEdEEEEvT0_T1_,"ax",@progbits
	.align	128
        .global         _ZN3cub18CUB_300001_SM_10006detail8for_each13static_kernelINS2_12policy_hub_t12policy_500_tEmN6thrust24THRUST_300001_SM_1000_NS8cuda_cub20__uninitialized_fill7functorINS7_10device_ptrIdEEdEEEEvT0_T1_
        .type           _ZN3cub18CUB_300001_SM_10006detail8for_each13static_kernelINS2_12policy_hub_t12policy_500_tEmN6thrust24THRUST_300001_SM_1000_NS8cuda_cub20__uninitialized_fill7functorINS7_10device_ptrIdEEdEEEEvT0_T1_,@function
        .size           _ZN3cub18CUB_300001_SM_10006detail8for_each13static_kernelINS2_12policy_hub_t12policy_500_tEmN6thrust24THRUST_300001_SM_1000_NS8cuda_cub20__uninitialized_fill7functorINS7_10device_ptrIdEEdEEEEvT0_T1_,(.L_x_202 - _ZN3cub18CUB_300001_SM_10006detail8for_each13static_kernelINS2_12policy_hub_t12policy_500_tEmN6thrust24THRUST_300001_SM_1000_NS8cuda_cub20__uninitialized_fill7functorINS7_10device_ptrIdEEdEEEEvT0_T1_)
        .other          _ZN3cub18CUB_300001_SM_10006detail8for_each13static_kernelINS2_12policy_hub_t12policy_500_tEmN6thrust24THRUST_300001_SM_1000_NS8cuda_cub20__uninitialized_fill7functorINS7_10device_ptrIdEEdEEEEvT0_T1_,@"STO_CUDA_ENTRY STV_DEFAULT"
_ZN3cub18CUB_300001_SM_10006detail8for_each13static_kernelINS2_12policy_hub_t12policy_500_tEmN6thrust24THRUST_300001_SM_1000_NS8cuda_cub20__uninitialized_fill7functorINS7_10device_ptrIdEEdEEEEvT0_T1_:
.text._ZN3cub18CUB_300001_SM_10006detail8for_each13static_kernelINS2_12policy_hub_t12policy_500_tEmN6thrust24THRUST_300001_SM_1000_NS8cuda_cub20__uninitialized_fill7functorINS7_10device_ptrIdEEdEEEEvT0_T1_:
[----:B------:R-:W-:Y:S08]  /*0000*/  LDC R1, c[0x0][0x37c] ;  /* 0x0000df00ff017b82 */ /* 0x000ff00000000800 */
[----:B------:R-:W0:Y:S01]  /*0010*/  S2UR UR4, SR_CTAID.X ;  /* 0x00000000000479c3 */ /* 0x000e220000002500 */
[----:B------:R-:W1:Y:S01]  /*0020*/  LDCU.64 UR6, c[0x0][0x380] ;  /* 0x00007000ff0677ac */ /* 0x000e620008000a00 */
[----:B------:R-:W2:Y:S01]  /*0030*/  LDCU.64 UR8, c[0x0][0x358] ;  /* 0x00006b00ff0877ac */ /* 0x000ea20008000a00 */
[----:B0-----:R-:W-:-:S04]  /*0040*/  UIMAD.WIDE.U32 UR4, UR4, 0x200, URZ ;  /* 0x00000200040478a5 */ /* 0x001fc8000f8e00ff */
[----:B-1----:R-:W-:-:S04]  /*0050*/  UIADD3 UR6, UP0, UPT, -UR4, UR6, URZ ;  /* 0x0000000604067290 */ /* 0x002fc8000ff1e1ff */
[----:B------:R-:W-:Y:S02]  /*0060*/  UIADD3.X UR7, UPT, UPT, ~UR5, UR7, URZ, UP0, !UPT ;  /* 0x0000000705077290 */ /* 0x000fe400087fe5ff */
[----:B------:R-:W-:-:S04]  /*0070*/  UISETP.GE.U32.AND UP0, UPT, UR6, 0x200, UPT ;  /* 0x000002000600788c */ /* 0x000fc8000bf06070 */
[----:B------:R-:W-:-:S09]  /*0080*/  UISETP.GE.U32.AND.EX UP0, UPT, UR7, URZ, UPT, UP0 ;  /* 0x000000ff0700728c */ /* 0x000fd2000bf06100 */
[----:B--2---:R-:W-:Y:S05]  /*0090*/  BRA.U !UP0, `(.L_x_181) ;  /* 0x0000000108287547 */ /* 0x004fea000b800000 */
[----:B------:R-:W0:Y:S01]  /*00a0*/  S2R R0, SR_TID.X ;  /* 0x0000000000007919 */ /* 0x000e220000002100 */
[----:B------:R-:W1:Y:S01]  /*00b0*/  LDCU.64 UR6, c[0x0][0x388] ;  /* 0x00007100ff0677ac */ /* 0x000e620008000a00 */
[----:B------:R-:W2:Y:S01]  /*00c0*/  LDC.64 R4, c[0x0][0x390] ;  /* 0x0000e400ff047b82 */ /* 0x000ea20000000a00 */
[----:B0-----:R-:W-:-:S05]  /*00d0*/  IADD3 R0, P0, PT, R0, UR4, RZ ;  /* 0x0000000400007c10 */ /* 0x001fca000ff1e0ff */
[----:B------:R-:W-:Y:S01]  /*00e0*/  IMAD.X R3, RZ, RZ, UR5, P0 ;  /* 0x00000005ff037e24 */ /* 0x000fe200080e06ff */
[----:B-1----:R-:W-:-:S04]  /*00f0*/  LEA R2, P0, R0, UR6, 0x3 ;  /* 0x0000000600027c11 */ /* 0x002fc8000f8018ff */
[----:B------:R-:W-:-:S05]  /*0100*/  LEA.HI.X R3, R0, UR7, R3, 0x3, P0 ;  /* 0x0000000700037c11 */ /* 0x000fca00080f1c03 */
[----:B--2---:R-:W-:Y:S04]  /*0110*/  STG.E.64 desc[UR8][R2.64], R4 ;  /* 0x0000000402007986 */ /* 0x004fe8000c101b08 */
[----:B------:R-:W-:Y:S01]  /*0120*/  STG.E.64 desc[UR8][R2.64+0x800], R4 ;  /* 0x0008000402007986 */ /* 0x000fe2000c101b08 */
[----:B------:R-:W-:Y:S05]  /*0130*/  EXIT ;  /* 0x000000000000794d */ /* 0x000fea0003800000 */
.L_x_181:
[----:B------:R-:W0:Y:S01]  /*0140*/  S2R R0, SR_TID.X ;  /* 0x0000000000007919 */ /* 0x000e220000002100 */
[----:B------:R-:W-:Y:S01]  /*0150*/  IMAD.U32 R2, RZ, RZ, UR7 ;  /* 0x00000007ff027e24 */ /* 0x000fe2000f8e00ff */
[----:B------:R-:W1:Y:S01]  /*0160*/  LDCU.64 UR10, c[0x0][0x388] ;  /* 0x00007100ff0a77ac */ /* 0x000e620008000a00 */
[----:B------:R-:W-:Y:S01]  /*0170*/  IMAD.U32 R6, RZ, RZ, UR7 ;  /* 0x00000007ff067e24 */ /* 0x000fe2000f8e00ff */
[----:B0-----:R-:W-:-:S04]  /*0180*/  ISETP.LT.U32.AND P0, PT, R0, UR6, PT ;  /* 0x0000000600007c0c */ /* 0x001fc8000bf01070 */
[----:B------:R-:W-:Y:S01]  /*0190*/  ISETP.GT.U32.AND.EX P0, PT, R2, RZ, PT, P0 ;  /* 0x000000ff0200720c */ /* 0x000fe20003f04100 */
[C---:B------:R-:W-:Y:S01]  /*01a0*/  VIADD R2, R0.reuse, 0x100 ;  /* 0x0000010000027836 */ /* 0x040fe20000000000 */
[----:B------:R-:W-:-:S04]  /*01b0*/  IADD3 R0, P2, PT, R0, UR4, RZ ;  /* 0x0000000400007c10 */ /* 0x000fc8000ff5e0ff */
[----:B------:R-:W-:Y:S01]  /*01c0*/  ISETP.LT.U32.AND P1, PT, R2, UR6, PT ;  /* 0x0000000602007c0c */ /* 0x000fe2000bf21070 */
[----:B------:R-:W-:Y:S01]  /*01d0*/  IMAD.X R3, RZ, RZ, UR5, P2 ;  /* 0x00000005ff037e24 */ /* 0x000fe200090e06ff */
[----:B-1----:R-:W-:Y:S02]  /*01e0*/  LEA R2, P2, R0, UR10, 0x3 ;  /* 0x0000000a00027c11 */ /* 0x002fe4000f8418ff */
[----:B------:R-:W-:Y:S02]  /*01f0*/  ISETP.GT.U32.AND.EX P1, PT, R6, RZ, PT, P1 ;  /* 0x000000ff0600720c */ /* 0x000fe40003f24110 */
[----:B------:R-:W-:Y:S01]  /*0200*/  LEA.HI.X R3, R0, UR11, R3, 0x3, P2 ;  /* 0x0000000b00037c11 */ /* 0x000fe200090f1c03 */
[----:B------:R-:W0:Y:S04]  /*0210*/  @P0 LDC.64 R4, c[0x0][0x390] ;  /* 0x0000e400ff040b82 */ /* 0x000e280000000a00 */
[----:B0-----:R0:W-:Y:S06]  /*0220*/  @P0 STG.E.64 desc[UR8][R2.64], R4 ;  /* 0x0000000402000986 */ /* 0x0011ec000c101b08 */
[----:B------:R-:W-:Y:S05]  /*0230*/  @!P1 EXIT ;  /* 0x000000000000994d */ /* 0x000fea0003800000 */
[----:B0-----:R-:W0:Y:S02]  /*0240*/  LDC.64 R4, c[0x0][0x390] ;  /* 0x0000e400ff047b82 */ /* 0x001e240000000a00 */
[----:B0-----:R-:W-:Y:S01]  /*0250*/  STG.E.64 desc[UR8][R2.64+0x800], R4 ;  /* 0x0008000402007986 */ /* 0x001fe2000c101b08 */
[----:B------:R-:W-:Y:S05]  /*0260*/  EXIT ;  /* 0x000000000000794d */ /* 0x000fea0003800000 */
.L_x_182:
        /* <DEDUP_REMOVED lines=9> */
.L_x_202:


//--------------------- .text._ZN3cub18CUB_300001_SM_10006detail11EmptyKernelIvEEvv --------------------------
	.section	.text._ZN3cub18CUB_300001_SM_10006detail11EmptyKernelIvEEvv,"ax",@progbits
	.align	128
        .global         _ZN3cub18CUB_300001_SM_10006detail11EmptyKernelIvEEvv
        .type           _ZN3cub18CUB_300001_SM_10006detail11EmptyKernelIvEEvv,@function
        .size           _ZN3cub18CUB_300001_SM_10006detail11EmptyKernelIvEEvv,(.L_x_203 - _ZN3cub18CUB_300001_SM_10006detail11EmptyKernelIvEEvv)
        .other          _ZN3cub18CUB_300001_SM_10006detail11EmptyKernelIvEEvv,@"STO_CUDA_ENTRY STV_DEFAULT"
_ZN3cub18CUB_300001_SM_10006detail11EmptyKernelIvEEvv:
.text._ZN3cub18CUB_300001_SM_10006detail11EmptyKernelIvEEvv:
[----:B------:R-:W-:Y:S01]  /*0000*/  LDC R1, c[0x0][0x37c] ;  /* 0x0000df00ff017b82 */ /* 0x000fe20000000800 */
[----:B------:R-:W-:Y:S05]  /*0010*/  EXIT ;  /* 0x000000000000794d */ /* 0x000fea0003800000 */
.L_x_183:
        /* <DEDUP_REMOVED lines=14> */
.L_x_203:


//--------------------- .text._Z5mult2PdS_S_S_S_i --------------------------
	.section	.text._Z5mult2PdS_S_S_S_i,"ax",@progbits
	.align	128
        .global         _Z5mult2PdS_S_S_S_i
        .type           _Z5mult2PdS_S_S_S_i,@function
        .size           _Z5mult2PdS_S_S_S_i,(.L_x_204 - _Z5mult2PdS_S_S_S_i)
        .other          _Z5mult2PdS_S_S_S_i,@"STO_CUDA_ENTRY STV_DEFAULT"
_Z5mult2PdS_S_S_S_i:
.text._Z5mult2PdS_S_S_S_i:
[----:B------:R-:W-:Y:S01]  /*0000*/  LDC R1, c[0x0][0x37c] ;  /* 0x0000df00ff017b82 */ /* 0x000fe20000000800 */
[----:B------:R-:W0:Y:S07]  /*0010*/  S2R R21, SR_TID.X ;  /* 0x0000000000157919 */ /* 0x000e2e0000002100 */
[----:B------:R-:W0:Y:S01]  /*0020*/  S2UR UR4, SR_CTAID.X ;  /* 0x00000000000479c3 */ /* 0x000e220000002500 */
[----:B------:R-:W1:Y:S07]  /*0030*/  LDCU UR5, c[0x0][0x3a8] ;  /* 0x00007500ff0577ac */ /* 0x000e6e0008000800 */
[----:B------:R-:W0:Y:S02]  /*0040*/  LDC R0, c[0x0][0x360] ;  /* 0x0000d800ff007b82 */ /* 0x000e240000000800 */
[----:B0-----:R-:W-:-:S05]  /*0050*/  IMAD R21, R0, UR4, R21 ;  /* 0x0000000400157c24 */ /* 0x001fca000f8e0215 */
[----:B-1----:R-:W-:-:S13]  /*0060*/  ISETP.GE.AND P0, PT, R21, UR5, PT ;  /* 0x0000000515007c0c */ /* 0x002fda000bf06270 */
[----:B------:R-:W-:Y:S05]  /*0070*/  @P0 EXIT ;  /* 0x000000000000094d */ /* 0x000fea0003800000 */
[----:B------:R-:W0:Y:S01]  /*0080*/  LDC.64 R2, c[0x0][0x380] ;  /* 0x0000e000ff027b82 */ /* 0x000e220000000a00 */
[----:B------:R-:W1:Y:S01]  /*0090*/  LDCU.64 UR4, c[0x0][0x358] ;  /* 0x00006b00ff0477ac */ /* 0x000e620008000a00 */
[----:B------:R-:W-:-:S06]  /*00a0*/  SHF.L.U32 R5, R21, 0x2, RZ ;  /* 0x0000000215057819 */ /* 0x000fcc00000006ff */
[----:B------:R-:W2:Y:S08]  /*00b0*/  LDC.64 R6, c[0x0][0x388] ;  /* 0x0000e200ff067b82 */ /* 0x000eb00000000a00 */
[----:B------:R-:W3:Y:S01]  /*00c0*/  LDC.64 R10, c[0x0][0x390] ;  /* 0x0000e400ff0a7b82 */ /* 0x000ee20000000a00 */
[----:B0-----:R-:W-:-:S07]  /*00d0*/  IMAD.WIDE R2, R5, 0x8, R2 ;  /* 0x0000000805027825 */ /* 0x001fce00078e0202 */
[----:B------:R-:W0:Y:S01]  /*00e0*/  LDC.64 R14, c[0x0][0x398] ;  /* 0x0000e600ff0e7b82 */ /* 0x000e220000000a00 */
[----:B-1----:R-:W4:Y:S01]  /*00f0*/  LDG.E.64 R4, desc[UR4][R2.64] ;  /* 0x0000000402047981 */ /* 0x002f22000c1e1b00 */
[----:B--2---:R-:W-:-:S06]  /*0100*/  IMAD.WIDE R6, R21, 0x8, R6 ;  /* 0x0000000815067825 */ /* 0x004fcc00078e0206 */
[----:B------:R-:W1:Y:S01]  /*0110*/  LDC.64 R18, c[0x0][0x3a0] ;  /* 0x0000e800ff127b82 */ /* 0x000e620000000a00 */
[----:B----4-:R1:W-:Y:S04]  /*0120*/  STG.E.64 desc[UR4][R6.64], R4 ;  /* 0x0000000406007986 */ /* 0x0103e8000c101b04 */
[----:B------:R-:W2:Y:S01]  /*0130*/  LDG.E.64 R8, desc[UR4][R2.64+0x8] ;  /* 0x0000080402087981 */ /* 0x000ea2000c1e1b00 */
[----:B---3--:R-:W-:-:S05]  /*0140*/  IMAD.WIDE R10, R21, 0x8, R10 ;  /* 0x00000008150a7825 */ /* 0x008fca00078e020a */
[----:B--2---:R-:W-:Y:S04]  /*0150*/  STG.E.64 desc[UR4][R10.64], R8 ;  /* 0x000000080a007986 */ /* 0x004fe8000c101b04 */
[----:B------:R-:W2:Y:S01]  /*0160*/  LDG.E.64 R12, desc[UR4][R2.64+0x10] ;  /* 0x00001004020c7981 */ /* 0x000ea2000c1e1b00 */
[----:B0-----:R-:W-:-:S05]  /*0170*/  IMAD.WIDE R14, R21, 0x8, R14 ;  /* 0x00000008150e7825 */ /* 0x001fca00078e020e */
[----:B--2---:R-:W-:Y:S04]  /*0180*/  STG.E.64 desc[UR4][R14.64], R12 ;  /* 0x0000000c0e007986 */ /* 0x004fe8000c101b04 */
[----:B------:R-:W2:Y:S01]  /*0190*/  LDG.E.64 R16, desc[UR4][R2.64+0x18] ;  /* 0x0000180402107981 */ /* 0x000ea2000c1e1b00 */
[----:B-1----:R-:W-:-:S05]  /*01a0*/  IMAD.WIDE R4, R21, 0x8, R18 ;  /* 0x0000000815047825 */ /* 0x002fca00078e0212 */
[----:B--2---:R-:W-:Y:S01]  /*01b0*/  STG.E.64 desc[UR4][R4.64], R16 ;  /* 0x0000001004007986 */ /* 0x004fe2000c101b04 */
[----:B------:R-:W-:Y:S05]  /*01c0*/  EXIT ;  /* 0x000000000000794d */ /* 0x000fea0003800000 */
.L_x_184:
        /* <DEDUP_REMOVED lines=11> */
.L_x_204:


//--------------------- .text._Z9lambda_oaPdS_S_S_S_ --------------------------
	.section	.text._Z9lambda_oaPdS_S_S_S_,"ax",@progbits
	.align	128
        .global         _Z9lambda_oaPdS_S_S_S_
        .type           _Z9lambda_oaPdS_S_S_S_,@function
        .size           _Z9lambda_oaPdS_S_S_S_,(.L_x_205 - _Z9lambda_oaPdS_S_S_S_)
        .other          _Z9lambda_oaPdS_S_S_S_,@"STO_CUDA_ENTRY STV_DEFAULT"
_Z9lambda_oaPdS_S_S_S_:
.text._Z9lambda_oaPdS_S_S_S_:
[----:B------:R-:W-:Y:S01]  /*0000*/  LDC R1, c[0x0][0x37c] ;  /* 0x0000df00ff017b82 */ /* 0x000fe20000000800 */
[----:B------:R-:W0:Y:S07]  /*0010*/  S2R R0, SR_TID.X ;  /* 0x0000000000007919 */ /* 0x000e2e0000002100 */
[----:B------:R-:W0:Y:S01]  /*0020*/  S2UR UR6, SR_CTAID.X ;  /* 0x00000000000679c3 */ /* 0x000e220000002500 */
[----:B------:R-:W1:Y:S07]  /*0030*/  LDCU.64 UR4, c[0x0][0x358] ;  /* 0x00006b00ff0477ac */ /* 0x000e6e0008000a00 */
[----:B------:R-:W0:Y:S08]  /*0040*/  LDC R7, c[0x0][0x360] ;  /* 0x0000d800ff077b82 */ /* 0x000e300000000800 */
[----:B------:R-:W2:Y:S08]  /*0050*/  LDC.64 R2, c[0x0][0x3a0] ;  /* 0x0000e800ff027b82 */ /* 0x000eb00000000a00 */
[----:B------:R-:W3:Y:S08]  /*0060*/  LDC.64 R4, c[0x0][0x388] ;  /* 0x0000e200ff047b82 */ /* 0x000ef00000000a00 */
[----:B------:R-:W4:Y:S01]  /*0070*/  LDC.64 R8, c[0x0][0x390] ;  /* 0x0000e400ff087b82 */ /* 0x000f220000000a00 */
[----:B0-----:R-:W-:-:S07]  /*0080*/  IMAD R0, R7, UR6, R0 ;  /* 0x0000000607007c24 */ /* 0x001fce000f8e0200 */
[----:B------:R-:W0:Y:S01]  /*0090*/  LDC.64 R10, c[0x0][0x398] ;  /* 0x0000e600ff0a7b82 */ /* 0x000e220000000a00 */
[----:B--2---:R-:W-:-:S06]  /*00a0*/  IMAD.WIDE R2, R0, 0x8, R2 ;  /* 0x0000000800027825 */ /* 0x004fcc00078e0202 */
[----:B-1----:R-:W2:Y:S01]  /*00b0*/  LDG.E.64 R2, desc[UR4][R2.64] ;  /* 0x0000000402027981 */ /* 0x002ea2000c1e1b00 */
[C---:B---3--:R-:W-:Y:S01]  /*00c0*/  IMAD.WIDE R4, R0.reuse, 0x8, R4 ;  /* 0x0000000800047825 */ /* 0x048fe200078e0204 */
[----:B------:R-:W1:Y:S05]  /*00d0*/  LDC.64 R12, c[0x0][0x380] ;  /* 0x0000e000ff0c7b82 */ /* 0x000e6a0000000a00 */
[----:B------:R-:W2:Y:S01]  /*00e0*/  LDG.E.64 R4, desc[UR4][R4.64] ;  /* 0x0000000404047981 */ /* 0x000ea2000c1e1b00 */
[----:B----4-:R-:W-:-:S06]  /*00f0*/  IMAD.WIDE R8, R0, 0x8, R8 ;  /* 0x0000000800087825 */ /* 0x010fcc00078e0208 */
[----:B------:R-:W3:Y:S01]  /*0100*/  LDG.E.64 R8, desc[UR4][R8.64] ;  /* 0x0000000408087981 */ /* 0x000ee2000c1e1b00 */
[----:B0-----:R-:W-:-:S06]  /*0110*/  IMAD.WIDE R10, R0, 0x8, R10 ;  /* 0x00000008000a7825 */ /* 0x001fcc00078e020a */
[----:B------:R-:W4:Y:S01]  /*0120*/  LDG.E.64 R10, desc[UR4][R10.64] ;  /* 0x000000040a0a7981 */ /* 0x000f22000c1e1b00 */
[----:B-1----:R-:W-:Y:S01]  /*0130*/  IMAD.WIDE R12, R0, 0x8, R12 ;  /* 0x00000008000c7825 */ /* 0x002fe200078e020c */
[----:B--2---:R-:W-:-:S08]  /*0140*/  DADD R6, R2, R4 ;  /* 0x0000000002067229 */ /* 0x004fd00000000004 */
[----:B---3--:R-:W-:-:S08]  /*0150*/  DADD R6, R6, R8 ;  /* 0x0000000006067229 */ /* 0x008fd00000000008 */
[----:B----4-:R-:W-:-:S07]  /*0160*/  DADD R6, R6, -R10 ;  /* 0x0000000006067229 */ /* 0x010fce000000080a */
[----:B------:R-:W-:Y:S01]  /*0170*/  STG.E.64 desc[UR4][R12.64], R6 ;  /* 0x000000060c007986 */ /* 0x000fe2000c101b04 */
[----:B------:R-:W-:Y:S05]  /*0180*/  EXIT ;  /* 0x000000000000794d */ /* 0x000fea0003800000 */
.L_x_185:
        /* <DEDUP_REMOVED lines=15> */
.L_x_205:


//--------------------- .text._Z3K_fPddd          --------------------------
	.section	.text._Z3K_fPddd,"ax",@progbits
	.align	128
        .global         _Z3K_fPddd
        .type           _Z3K_fPddd,@function
        .size           _Z3K_fPddd,(.L_x_206 - _Z3K_fPddd)
        .other          _Z3K_fPddd,@"STO_CUDA_ENTRY STV_DEFAULT"
_Z3K_fPddd:
.text._Z3K_fPddd:
[----:B------:R-:W-:Y:S08]  /*0000*/  LDC R1, c[0x0][0x37c] ;  /* 0x0000df00ff017b82 */ /* 0x000ff00000000800 */
[----:B------:R-:W0:Y:S01]  /*0010*/  LDC.64 R2, c[0x0][0x380] ;  /* 0x0000e000ff027b82 */ /* 0x000e220000000a00 */
[----:B------:R-:W0:Y:S07]  /*0020*/  LDCU.64 UR4, c[0x0][0x358] ;  /* 0x00006b00ff0477ac */ /* 0x000e2e0008000a00 */
[----:B------:R-:W0:Y:S08]  /*0030*/  LDC.64 R4, c[0x0][0x388] ;  /* 0x0000e200ff047b82 */ /* 0x000e300000000a00 */
[----:B------:R-:W1:Y:S01]  /*0040*/  LDC.64 R6, c[0x0][0x390] ;  /* 0x0000e400ff067b82 */ /* 0x000e620000000a00 */
[----:B0-----:R-:W-:Y:S04]  /*0050*/  STG.E.64 desc[UR4][R2.64], R4 ;  /* 0x0000000402007986 */ /* 0x001fe8000c101b04 */
[----:B-1----:R-:W-:Y:S01]  /*0060*/  STG.E.64 desc[UR4][R2.64+0x8], R6 ;  /* 0x0000080602007986 */ /* 0x002fe2000c101b04 */
[----:B------:R-:W-:Y:S05]  /*0070*/  EXIT ;  /* 0x000000000000794d */ /* 0x000fea0003800000 */
.L_x_186:
        /* <DEDUP_REMOVED lines=16> */
.L_x_206:


//--------------------- .text._Z1KPdS_S_i         --------------------------
	.section	.text._Z1KPdS_S_i,"ax",@progbits
	.align	128
        .global         _Z1KPdS_S_i
        .type           _Z1KPdS_S_i,@function
        .size           _Z1KPdS_S_i,(.L_x_207 - _Z1KPdS_S_i)
        .other          _Z1KPdS_S_i,@"STO_CUDA_ENTRY STV_DEFAULT"
_Z1KPdS_S_i:
.text._Z1KPdS_S_i:
[----:B------:R-:W-:Y:S01]  /*0000*/  LDC R1, c[0x0][0x37c] ;  /* 0x0000df00ff017b82 */ /* 0x000fe20000000800 */
[----:B------:R-:W0:Y:S07]  /*0010*/  S2R R13, SR_TID.X ;  /* 0x00000000000d7919 */ /* 0x000e2e0000002100 */
[----:B------:R-:W0:Y:S01]  /*0020*/  S2UR UR6, SR_CTAID.X ;  /* 0x00000000000679c3 */ /* 0x000e220000002500 */
[----:B------:R-:W1:Y:S07]  /*0030*/  LDCU.64 UR4, c[0x0][0x358] ;  /* 0x00006b00ff0477ac */ /* 0x000e6e0008000a00 */
[----:B------:R-:W0:Y:S08]  /*0040*/  LDC R0, c[0x0][0x360] ;  /* 0x0000d800ff007b82 */ /* 0x000e300000000800 */
[----:B------:R-:W2:Y:S08]  /*0050*/  LDC.64 R2, c[0x0][0x380] ;  /* 0x0000e000ff027b82 */ /* 0x000eb00000000a00 */
[----:B------:R-:W3:Y:S01]  /*0060*/  LDC.64 R6, c[0x0][0x388] ;  /* 0x0000e200ff067b82 */ /* 0x000ee20000000a00 */
[----:B0-----:R-:W-:-:S07]  /*0070*/  IMAD R13, R0, UR6, R13 ;  /* 0x00000006000d7c24 */ /* 0x001fce000f8e020d */
[----:B------:R-:W0:Y:S01]  /*0080*/  LDC.64 R10, c[0x0][0x390] ;  /* 0x0000e400ff0a7b82 */ /* 0x000e220000000a00 */
[----:B------:R-:W-:-:S05]  /*0090*/  SHF.L.U32 R5, R13, 0x1, RZ ;  /* 0x000000010d057819 */ /* 0x000fca00000006ff */
[----:B--2---:R-:W-:-:S05]  /*00a0*/  IMAD.WIDE R2, R5, 0x8, R2 ;  /* 0x0000000805027825 */ /* 0x004fca00078e0202 */
[----:B-1----:R-:W2:Y:S01]  /*00b0*/  LDG.E.64 R4, desc[UR4][R2.64] ;  /* 0x0000000402047981 */ /* 0x002ea2000c1e1b00 */
[----:B---3--:R-:W-:-:S05]  /*00c0*/  IMAD.WIDE R6, R13, 0x8, R6 ;  /* 0x000000080d067825 */ /* 0x008fca00078e0206 */
[----:B--2---:R-:W-:Y:S04]  /*00d0*/  STG.E.64 desc[UR4][R6.64], R4 ;  /* 0x0000000406007986 */ /* 0x004fe8000c101b04 */
[----:B------:R-:W2:Y:S01]  /*00e0*/  LDG.E.64 R8, desc[UR4][R2.64+0x8] ;  /* 0x0000080402087981 */ /* 0x000ea2000c1e1b00 */
[----:B0-----:R-:W-:-:S05]  /*00f0*/  IMAD.WIDE R10, R13, 0x8, R10 ;  /* 0x000000080d0a7825 */ /* 0x001fca00078e020a */
[----:B--2---:R-:W-:Y:S01]  /*0100*/  STG.E.64 desc[UR4][R10.64], R8 ;  /* 0x000000080a007986 */ /* 0x004fe2000c101b04 */
[----:B------:R-:W-:Y:S05]  /*0110*/  EXIT ;  /* 0x000000000000794d */ /* 0x000fea0003800000 */
.L_x_187:
        /* <DEDUP_REMOVED lines=14> */
.L_x_207:


//--------------------- .text._Z5mult1PdS_S_dS_S_ --------------------------
	.section	.text._Z5mult1PdS_S_dS_S_,"ax",@progbits
	.align	128
        .global         _Z5mult1PdS_S_dS_S_
        .type           _Z5mult1PdS_S_dS_S_,@function
        .size           _Z5mult1PdS_S_dS_S_,(.L_x_208 - _Z5mult1PdS_S_dS_S_)
        .other          _Z5mult1PdS_S_dS_S_,@"STO_CUDA_ENTRY STV_DEFAULT"
_Z5mult1PdS_S_dS_S_:
.text._Z5mult1PdS_S_dS_S_:
        /* <DEDUP_REMOVED lines=8> */
[----:B0-----:R-:W-:Y:S01]  /*0080*/  IMAD R11, R0, UR6, R11 ;  /* 0x00000006000b7c24 */ /* 0x001fe2000f8e020b */
[----:B------:R-:W0:Y:S04]  /*0090*/  LDCU.64 UR6, c[0x0][0x398] ;  /* 0x00007300ff0677ac */ /* 0x000e280008000a00 */
[----:B------:R-:W-:-:S02]  /*00a0*/  SHF.L.U32 R21, R11, 0x1, RZ ;  /* 0x000000010b157819 */ /* 0x000fc400000006ff */
[----:B------:R-:W5:Y:S01]  /*00b0*/  LDC.64 R2, c[0x0][0x390] ;  /* 0x0000e400ff027b82 */ /* 0x000f620000000a00 */
[----:B--2---:R-:W-:-:S05]  /*00c0*/  IMAD.WIDE R8, R11, 0x8, R8 ;  /* 0x000000080b087825 */ /* 0x004fca00078e0208 */
[----:B-1----:R-:W2:Y:S01]  /*00d0*/  LDG.E.64 R12, desc[UR4][R8.64] ;  /* 0x00000004080c7981 */ /* 0x002ea2000c1e1b00 */
[----:B---3--:R-:W-:Y:S01]  /*00e0*/  IMAD.WIDE R6, R11, 0x8, R6 ;  /* 0x000000080b067825 */ /* 0x008fe200078e0206 */
[----:B------:R-:W1:Y:S04]  /*00f0*/  LDC.64 R18, c[0x0][0x3a0] ;  /* 0x0000e800ff127b82 */ /* 0x000e680000000a00 */
[----:B------:R-:W2:Y:S01]  /*0100*/  LDG.E.64 R14, desc[UR4][R6.64] ;  /* 0x00000004060e7981 */ /* 0x000ea2000c1e1b00 */
[----:B----4-:R-:W-:-:S05]  /*0110*/  IMAD.WIDE R4, R21, 0x8, R4 ;  /* 0x0000000815047825 */ /* 0x010fca00078e0204 */
[----:B------:R-:W3:Y:S04]  /*0120*/  LDG.E.64 R10, desc[UR4][R4.64] ;  /* 0x00000004040a7981 */ /* 0x000ee8000c1e1b00 */
[----:B-----5:R-:W0:Y:S01]  /*0130*/  LDG.E.64 R16, desc[UR4][R2.64] ;  /* 0x0000000402107981 */ /* 0x020e22000c1e1b00 */
[----:B--2---:R-:W-:-:S08]  /*0140*/  DADD R12, R12, -R14 ;  /* 0x000000000c0c7229 */ /* 0x004fd0000000080e */
[----:B---3--:R-:W-:Y:S01]  /*0150*/  DMUL R10, R10, R12 ;  /* 0x0000000c0a0a7228 */ /* 0x008fe20000000000 */
[----:B-1----:R-:W-:-:S07]  /*0160*/  IMAD.WIDE R12, R21, 0x8, R18 ;  /* 0x00000008150c7825 */ /* 0x002fce00078e0212 */
[----:B0-----:R-:W-:-:S07]  /*0170*/  DFMA R10, R10, UR6, R16 ;  /* 0x000000060a0a7c2b */ /* 0x001fce0008000010 */
[----:B------:R-:W-:Y:S04]  /*0180*/  STG.E.64 desc[UR4][R12.64], R10 ;  /* 0x0000000a0c007986 */ /* 0x000fe8000c101b04 */
[----:B------:R-:W2:Y:S04]  /*0190*/  LDG.E.64 R8, desc[UR4][R8.64] ;  /* 0x0000000408087981 */ /* 0x000ea8000c1e1b00 */
[----:B------:R-:W2:Y:S04]  /*01a0*/  LDG.E.64 R6, desc[UR4][R6.64] ;  /* 0x0000000406067981 */ /* 0x000ea8000c1e1b00 */
[----:B------:R-:W3:Y:S04]  /*01b0*/  LDG.E.64 R4, desc[UR4][R4.64+0x8] ;  /* 0x0000080404047981 */ /* 0x000ee8000c1e1b00 */
[----:B------:R-:W4:Y:S01]  /*01c0*/  LDG.E.64 R2, desc[UR4][R2.64+0x8] ;  /* 0x0000080402027981 */ /* 0x000f22000c1e1b00 */
[----:B--2---:R-:W-:-:S08]  /*01d0*/  DADD R14, R8, -R6 ;  /* 0x00000000080e7229 */ /* 0x004fd00000000806 */
[----:B---3--:R-:W-:-:S08]  /*01e0*/  DMUL R14, R4, R14 ;  /* 0x0000000e040e7228 */ /* 0x008fd00000000000 */
[----:B----4-:R-:W-:-:S07]  /*01f0*/  DFMA R14, R14, UR6, R2 ;  /* 0x000000060e0e7c2b */ /* 0x010fce0008000002 */
[----:B------:R-:W-:Y:S01]  /*0200*/  STG.E.64 desc[UR4][R12.64+0x8], R14 ;  /* 0x0000080e0c007986 */ /* 0x000fe2000c101b04 */
[----:B------:R-:W-:Y:S05]  /*0210*/  EXIT ;  /* 0x000000000000794d */ /* 0x000fea0003800000 */
.L_x_188:
        /* <DEDUP_REMOVED lines=14> */
.L_x_208:


//--------------------- .text._Z3rhoPdS_S_S_S_    --------------------------
	.section	.text._Z3rhoPdS_S_S_S_,"ax",@progbits
	.align	128
        .global         _Z3rhoPdS_S_S_S_
        .type           _Z3rhoPdS_S_S_S_,@function
        .size           _Z3rhoPdS_S_S_S_,(.L_x_209 - _Z3rhoPdS_S_S_S_)
        .other          _Z3rhoPdS_S_S_S_,@"STO_CUDA_ENTRY STV_DEFAULT"
_Z3rhoPdS_S_S_S_:
.text._Z3rhoPdS_S_S_S_:
        /* <DEDUP_REMOVED lines=8> */
[----:B0-----:R-:W-:-:S04]  /*0080*/  IMAD R0, R7, UR6, R0 ;  /* 0x0000000607007c24 */ /* 0x001fc8000f8e0200 */
[----:B--2---:R-:W-:-:S03]  /*0090*/  IMAD.WIDE R2, R0, 0x8, R2 ;  /* 0x0000000800027825 */ /* 0x004fc600078e0202 */
[----:B------:R-:W0:Y:S03]  /*00a0*/  LDC.64 R12, c[0x0][0x398] ;  /* 0x0000e600ff0c7b82 */ /* 0x000e260000000a00 */
[----:B-1----:R-:W2:Y:S01]  /*00b0*/  LDG.E.64 R2, desc[UR4][R2.64] ;  /* 0x0000000402027981 */ /* 0x002ea2000c1e1b00 */
[----:B---3--:R-:W-:-:S04]  /*00c0*/  IMAD.WIDE R4, R0, 0x8, R4 ;  /* 0x0000000800047825 */ /* 0x008fc800078e0204 */
[----:B------:R-:W1:Y:S02]  /*00d0*/  LDC.64 R14, c[0x0][0x3a0] ;  /* 0x0000e800ff0e7b82 */ /* 0x000e640000000a00 */
[----:B------:R-:W2:Y:S01]  /*00e0*/  LDG.E.64 R4, desc[UR4][R4.64] ;  /* 0x0000000404047981 */ /* 0x000ea2000c1e1b00 */
[----:B----4-:R-:W-:-:S06]  /*00f0*/  IMAD.WIDE R10, R0, 0x8, R10 ;  /* 0x00000008000a7825 */ /* 0x010fcc00078e020a */
[----:B------:R-:W3:Y:S01]  /*0100*/  LDG.E.64 R10, desc[UR4][R10.64] ;  /* 0x000000040a0a7981 */ /* 0x000ee2000c1e1b00 */
[----:B0-----:R-:W-:-:S06]  /*0110*/  IMAD.WIDE R12, R0, 0x8, R12 ;  /* 0x00000008000c7825 */ /* 0x001fcc00078e020c */
[----:B------:R-:W4:Y:S01]  /*0120*/  LDG.E.64 R12, desc[UR4][R12.64] ;  /* 0x000000040c0c7981 */ /* 0x000f22000c1e1b00 */
[----:B--2---:R-:W-:-:S08]  /*0130*/  DADD R6, R2, -R4 ;  /* 0x0000000002067229 */ /* 0x004fd00000000804 */
[----:B------:R-:W-:-:S08]  /*0140*/  DADD R8, R6, R6 ;  /* 0x0000000006087229 */ /* 0x000fd00000000006 */
[----:B---3--:R-:W-:-:S08]  /*0150*/  DMUL R8, R8, R10 ;  /* 0x0000000a08087228 */ /* 0x008fd00000000000 */
[----:B------:R-:W-:Y:S01]  /*0160*/  DFMA R8, R6, R6, -R8 ;  /* 0x000000060608722b */ /* 0x000fe20000000808 */
[----:B-1----:R-:W-:-:S07]  /*0170*/  IMAD.WIDE R2, R0, 0x8, R14 ;  /* 0x0000000800027825 */ /* 0x002fce00078e020e */
[----:B----4-:R-:W-:-:S07]  /*0180*/  DADD R8, R8, R12 ;  /* 0x0000000008087229 */ /* 0x010fce000000000c */
[----:B------:R-:W-:Y:S01]  /*0190*/  STG.E.64 desc[UR4][R2.64], R8 ;  /* 0x0000000802007986 */ /* 0x000fe2000c101b04 */
[----:B------:R-:W-:Y:S05]  /*01a0*/  EXIT ;  /* 0x000000000000794d */ /* 0x000fea0003800000 */
.L_x_189:
        /* <DEDUP_REMOVED lines=13> */
.L_x_209:


//--------------------- .text._Z4multPdS_i        --------------------------
	.section	.text._Z4multPdS_i,"ax",@progbits
	.align	128
        .global         _Z4multPdS_i
        .type           _Z4multPdS_i,@function
        .size           _Z4multPdS_i,(.L_x_210 - _Z4multPdS_i)
        .other          _Z4multPdS_i,@"STO_CUDA_ENTRY STV_DEFAULT"
_Z4multPdS_i:
.text._Z4multPdS_i:
[----:B------:R-:W-:Y:S01]  /*0000*/  LDC R1, c[0x0][0x37c] ;  /* 0x0000df00ff017b82 */ /* 0x000fe20000000800 */
[----:B------:R-:W0:Y:S07]  /*0010*/  S2R R9, SR_TID.X ;  /* 0x0000000000097919 */ /* 0x000e2e0000002100 */
[----:B------:R-:W0:Y:S01]  /*0020*/  S2UR UR6, SR_CTAID.X ;  /* 0x00000000000679c3 */ /* 0x000e220000002500 */
[----:B------:R-:W1:Y:S07]  /*0030*/  LDCU.64 UR4, c[0x0][0x358] ;  /* 0x00006b00ff0477ac */ /* 0x000e6e0008000a00 */
[----:B------:R-:W0:Y:S08]  /*0040*/  LDC R0, c[0x0][0x360] ;  /* 0x0000d800ff007b82 */ /* 0x000e300000000800 */
[----:B------:R-:W2:Y:S08]  /*0050*/  LDC.64 R4, c[0x0][0x380] ;  /* 0x0000e000ff047b82 */ /* 0x000eb00000000a00 */
[----:B------:R-:W3:Y:S01]  /*0060*/  LDC.64 R6, c[0x0][0x388] ;  /* 0x0000e200ff067b82 */ /* 0x000ee20000000a00 */
[----:B0-----:R-:W-:Y:S01]  /*0070*/  IMAD R9, R0, UR6, R9 ;  /* 0x0000000600097c24 */ /* 0x001fe2000f8e0209 */
[----:B------:R-:W0:Y:S03]  /*0080*/  LDCU UR6, c[0x0][0x390] ;  /* 0x00007200ff0677ac */ /* 0x000e260008000800 */
[----:B--2---:R-:W-:-:S06]  /*0090*/  IMAD.WIDE R4, R9, 0x8, R4 ;  /* 0x0000000809047825 */ /* 0x004fcc00078e0204 */
[----:B-1----:R-:W2:Y:S01]  /*00a0*/  LDG.E.64 R4, desc[UR4][R4.64] ;  /* 0x0000000404047981 */ /* 0x002ea2000c1e1b00 */
[----:B------:R-:W-:Y:S01]  /*00b0*/  UMOV UR7, 0x3ff19999 ;  /* 0x3ff1999900077882 */ /* 0x000fe20000000000 */
[----:B---3--:R-:W-:Y:S01]  /*00c0*/  IMAD.WIDE R6, R9, 0x8, R6 ;  /* 0x0000000809067825 */ /* 0x008fe200078e0206 */
[----:B0-----:R-:W0:Y:S01]  /*00d0*/  I2F.F64 R2, UR6 ;  /* 0x0000000600027d12 */ /* 0x001e220008201c00 */
[----:B------:R-:W-:Y:S02]  /*00e0*/  UMOV UR6, 0x9999999a ;  /* 0x9999999a00067882 */ /* 0x000fe40000000000 */
[----:B0-----:R-:W-:-:S08]  /*00f0*/  DADD R2, R2, UR6 ;  /* 0x0000000602027e29 */ /* 0x001fd00008000000 */
[----:B--2---:R-:W-:-:S07]  /*0100*/  DMUL R2, R2, R4 ;  /* 0x0000000402027228 */ /* 0x004fce0000000000 */
[----:B------:R-:W-:Y:S01]  /*0110*/  STG.E.64 desc[UR4][R6.64], R2 ;  /* 0x0000000206007986 */ /* 0x000fe2000c101b04 */
[----:B------:R-:W-:Y:S05]  /*0120*/  EXIT ;  /* 0x000000000000794d */ /* 0x000fea0003800000 */
.L_x_190:
        /* <DEDUP_REMOVED lines=13> */
.L_x_210:


//--------------------- .text._Z3addPdS_S_        --------------------------
	.section	.text._Z3addPdS_S_,"ax",@progbits
	.align	128
        .global         _Z3addPdS_S_
        .type           _Z3addPdS_S_,@function
        .size           _Z3addPdS_S_,(.L_x_211 - _Z3addPdS_S_)
        .other          _Z3addPdS_S_,@"STO_CUDA_ENTRY STV_DEFAULT"
_Z3addPdS_S_:
.text._Z3addPdS_S_:
        /* <DEDUP_REMOVED lines=9> */
[----:B--2---:R-:W-:-:S06]  /*0090*/  IMAD.WIDE R2, R11, 0x8, R2 ;  /* 0x000000080b027825 */ /* 0x004fcc00078e0202 */
[----:B-1----:R-:W2:Y:S01]  /*00a0*/  LDG.E.64 R2, desc[UR4][R2.64] ;  /* 0x0000000402027981 */ /* 0x002ea2000c1e1b00 */
[----:B---3--:R-:W-:-:S06]  /*00b0*/  IMAD.WIDE R4, R11, 0x8, R4 ;  /* 0x000000080b047825 */ /* 0x008fcc00078e0204 */
[----:B------:R-:W2:Y:S01]  /*00c0*/  LDG.E.64 R4, desc[UR4][R4.64] ;  /* 0x0000000404047981 */ /* 0x000ea2000c1e1b00 */
[----:B0-----:R-:W-:Y:S01]  /*00d0*/  IMAD.WIDE R8, R11, 0x8, R8 ;  /* 0x000000080b087825 */ /* 0x001fe200078e0208 */
[----:B--2---:R-:W-:-:S07]  /*00e0*/  DADD R6, R2, R4 ;  /* 0x0000000002067229 */ /* 0x004fce0000000004 */
[----:B------:R-:W-:Y:S01]  /*00f0*/  STG.E.64 desc[UR4][R8.64], R6 ;  /* 0x0000000608007986 */ /* 0x000fe2000c101b04 */
[----:B------:R-:W-:Y:S05]  /*0100*/  EXIT ;  /* 0x000000000000794d */ /* 0x000fea0003800000 */
.L_x_191:
        /* <DEDUP_REMOVED lines=15> */
.L_x_211:


//--------------------- .text._Z6ccopy1PPdS_      --------------------------
	.section	.text._Z6ccopy1PPdS_,"ax",@progbits
	.align	128
        .global         _Z6ccopy1PPdS_
        .type           _Z6ccopy1PPdS_,@function
        .size           _Z6ccopy1PPdS_,(.L_x_212 - _Z6ccopy1PPdS_)
        .other          _Z6ccopy1PPdS_,@"STO_CUDA_ENTRY STV_DEFAULT"
_Z6ccopy1PPdS_:
.text._Z6ccopy1PPdS_:
[----:B------:R-:W-:Y:S01]  /*0000*/  LDC R1, c[0x0][0x37c] ;  /* 0x0000df00ff017b82 */ /* 0x000fe20000000800 */
[----:B------:R-:W0:Y:S07]  /*0010*/  S2R R7, SR_TID.X ;  /* 0x0000000000077919 */ /* 0x000e2e0000002100 */
[----:B------:R-:W0:Y:S01]  /*0020*/  S2UR UR6, SR_CTAID.X ;  /* 0x00000000000679c3 */ /* 0x000e220000002500 */
[----:B------:R-:W1:Y:S07]  /*0030*/  LDCU.64 UR4, c[0x0][0x358] ;  /* 0x00006b00ff0477ac */ /* 0x000e6e0008000a00 */
[----:B------:R-:W0:Y:S08]  /*0040*/  LDC R0, c[0x0][0x360] ;  /* 0x0000d800ff007b82 */ /* 0x000e300000000800 */
[----:B------:R-:W2:Y:S08]  /*0050*/  LDC.64 R4, c[0x0][0x380] ;  /* 0x0000e000ff047b82 */ /* 0x000eb00000000a00 */
[----:B------:R-:W3:Y:S01]  /*0060*/  LDC.64 R2, c[0x0][0x388] ;  /* 0x0000e200ff027b82 */ /* 0x000ee20000000a00 */
[----:B0-----:R-:W-:-:S05]  /*0070*/  IMAD R7, R0, UR6, R7 ;  /* 0x0000000600077c24 */ /* 0x001fca000f8e0207 */
[C---:B------:R-:W-:Y:S01]  /*0080*/  SHF.L.U32 R9, R7.reuse, 0x2, RZ ;  /* 0x0000000207097819 */ /* 0x040fe200000006ff */
[----:B--2---:R-:W-:-:S04]  /*0090*/  IMAD.WIDE R4, R7, 0x8, R4 ;  /* 0x0000000807047825 */ /* 0x004fc800078e0204 */
[----:B---3--:R-:W-:-:S05]  /*00a0*/  IMAD.WIDE R2, R9, 0x8, R2 ;  /* 0x0000000809027825 */ /* 0x008fca00078e0202 */
[----:B-1----:R-:W-:Y:S01]  /*00b0*/  STG.E.64 desc[UR4][R4.64], R2 ;  /* 0x0000000204007986 */ /* 0x002fe2000c101b04 */
[----:B------:R-:W-:Y:S05]  /*00c0*/  EXIT ;  /* 0x000000000000794d */ /* 0x000fea0003800000 */
.L_x_192:
        /* <DEDUP_REMOVED lines=11> */
.L_x_212:


//--------------------- .text._Z5ccopyPdS_S_S_ii  --------------------------
	.section	.text._Z5ccopyPdS_S_S_ii,"ax",@progbits
	.align	128
        .global         _Z5ccopyPdS_S_S_ii
        .type           _Z5ccopyPdS_S_S_ii,@function
        .size           _Z5ccopyPdS_S_S_ii,(.L_x_213 - _Z5ccopyPdS_S_S_ii)
        .other          _Z5ccopyPdS_S_S_ii,@"STO_CUDA_ENTRY STV_DEFAULT"
_Z5ccopyPdS_S_S_ii:
.text._Z5ccopyPdS_S_S_ii:
        /* <DEDUP_REMOVED lines=9> */
[----:B------:R-:W1:Y:S07]  /*0090*/  LDCU.64 UR4, c[0x0][0x358] ;  /* 0x00006b00ff0477ac */ /* 0x000e6e0008000a00 */
[----:B------:R-:W2:Y:S08]  /*00a0*/  LDC.64 R4, c[0x0][0x388] ;  /* 0x0000e200ff047b82 */ /* 0x000eb00000000a00 */
[----:B------:R-:W3:Y:S01]  /*00b0*/  LDC.64 R6, c[0x0][0x398] ;  /* 0x0000e600ff067b82 */ /* 0x000ee20000000a00 */
[----:B0-----:R-:W-:-:S07]  /*00c0*/  IMAD.WIDE R2, R13, 0x8, R2 ;  /* 0x000000080d027825 */ /* 0x001fce00078e0202 */
[----:B------:R-:W0:Y:S01]  /*00d0*/  LDC.64 R10, c[0x0][0x390] ;  /* 0x0000e400ff0a7b82 */ /* 0x000e220000000a00 */
[----:B-1----:R-:W4:Y:S01]  /*00e0*/  LDG.E.64 R2, desc[UR4][R2.64] ;  /* 0x0000000402027981 */ /* 0x002f22000c1e1b00 */
[C---:B--2---:R-:W-:Y:S01]  /*00f0*/  IMAD.WIDE R4, R13.reuse, 0x8, R4 ;  /* 0x000000080d047825 */ /* 0x044fe200078e0204 */
[----:B------:R-:W-:-:S04]  /*0100*/  SHF.L.U32 R13, R13, 0x2, RZ ;  /* 0x000000020d0d7819 */ /* 0x000fc800000006ff */
[----:B----4-:R-:W-:Y:S04]  /*0110*/  STG.E.64 desc[UR4][R4.64], R2 ;  /* 0x0000000204007986 */ /* 0x010fe8000c101b04 */
[----:B---3--:R-:W2:Y:S01]  /*0120*/  LDG.E.64 R8, desc[UR4][R6.64] ;  /* 0x0000000406087981 */ /* 0x008ea2000c1e1b00 */
[----:B0-----:R-:W-:-:S05]  /*0130*/  IMAD.WIDE R10, R13, 0x8, R10 ;  /* 0x000000080d0a7825 */ /* 0x001fca00078e020a */
[----:B--2---:R-:W-:Y:S04]  /*0140*/  STG.E.64 desc[UR4][R10.64], R8 ;  /* 0x000000080a007986 */ /* 0x004fe8000c101b04 */
[----:B------:R-:W2:Y:S04]  /*0150*/  LDG.E.64 R12, desc[UR4][R6.64+0x8] ;  /* 0x00000804060c7981 */ /* 0x000ea8000c1e1b00 */
[----:B--2---:R-:W-:Y:S04]  /*0160*/  STG.E.64 desc[UR4][R10.64+0x8], R12 ;  /* 0x0000080c0a007986 */ /* 0x004fe8000c101b04 */
[----:B------:R-:W2:Y:S04]  /*0170*/  LDG.E.64 R14, desc[UR4][R6.64+0x10] ;  /* 0x00001004060e7981 */ /* 0x000ea8000c1e1b00 */
[----:B--2---:R-:W-:Y:S04]  /*0180*/  STG.E.64 desc[UR4][R10.64+0x10], R14 ;  /* 0x0000100e0a007986 */ /* 0x004fe8000c101b04 */
[----:B------:R-:W2:Y:S04]  /*0190*/  LDG.E.64 R16, desc[UR4][R6.64+0x18] ;  /* 0x0000180406107981 */ /* 0x000ea8000c1e1b00 */
[----:B--2---:R-:W-:Y:S01]  /*01a0*/  STG.E.64 desc[UR4][R10.64+0x18], R16 ;  /* 0x000018100a007986 */ /* 0x004fe2000c101b04 */
[----:B------:R-:W-:Y:S05]  /*01b0*/  EXIT ;  /* 0x000000000000794d */ /* 0x000fea0003800000 */
.L_x_193:
        /* <DEDUP_REMOVED lines=12> */
.L_x_213:


//--------------------- .text._Z5fcopyPPdS_S0_S_i --------------------------
	.section	.text._Z5fcopyPPdS_S0_S_i,"ax",@progbits
	.align	128
        .global         _Z5fcopyPPdS_S0_S_i
        .type           _Z5fcopyPPdS_S0_S_i,@function
        .size           _Z5fcopyPPdS_S0_S_i,(.L_x_214 - _Z5fcopyPPdS_S0_S_i)
        .other          _Z5fcopyPPdS_S0_S_i,@"STO_CUDA_ENTRY STV_DEFAULT"
_Z5fcopyPPdS_S0_S_i:
.text._Z5fcopyPPdS_S0_S_i:
        /* <DEDUP_REMOVED lines=12> */
[----:B------:R-:W3:Y:S08]  /*00c0*/  LDC.64 R6, c[0x0][0x398] ;  /* 0x0000e600ff067b82 */ /* 0x000ef00000000a00 */
[----:B------:R-:W4:Y:S01]  /*00d0*/  LDC.64 R8, c[0x0][0x390] ;  /* 0x0000e400ff087b82 */ /* 0x000f220000000a00 */
[----:B0-----:R-:W-:-:S04]  /*00e0*/  IMAD.WIDE R2, R13, 0x8, R2 ;  /* 0x000000080d027825 */ /* 0x001fc800078e0202 */
[----:B--2---:R-:W-:-:S05]  /*00f0*/  IMAD.WIDE R4, R11, 0x8, R4 ;  /* 0x000000080b047825 */ /* 0x004fca00078e0204 */
[----:B-1----:R-:W-:Y:S01]  /*0100*/  STG.E.64 desc[UR4][R4.64], R2 ;  /* 0x0000000204007986 */ /* 0x002fe2000c101b04 */
[----:B---3--:R-:W-:-:S04]  /*0110*/  IMAD.WIDE R6, R13, 0x8, R6 ;  /* 0x000000080d067825 */ /* 0x008fc800078e0206 */
[----:B----4-:R-:W-:-:S05]  /*0120*/  IMAD.WIDE R8, R11, 0x8, R8 ;  /* 0x000000080b087825 */ /* 0x010fca00078e0208 */
[----:B------:R-:W-:Y:S01]  /*0130*/  STG.E.64 desc[UR4][R8.64], R6 ;  /* 0x0000000608007986 */ /* 0x000fe2000c101b04 */
[----:B------:R-:W-:Y:S05]  /*0140*/  EXIT ;  /* 0x000000000000794d */ /* 0x000fea0003800000 */
.L_x_194:
        /* <DEDUP_REMOVED lines=11> */
.L_x_214:


//--------------------- .text._Z4copyPPdS_S0_S_S0_S_S0_S_S0_S_S0_S_S0_S_S0_S_S0_S_S0_S_S0_S_i --------------------------
	.section	.text._Z4copyPPdS_S0_S_S0_S_S0_S_S0_S_S0_S_S0_S_S0_S_S0_S_S0_S_S0_S_i,"ax",@progbits
	.align	128
        .global         _Z4copyPPdS_S0_S_S0_S_S0_S_S0_S_S0_S_S0_S_S0_S_S0_S_S0_S_S0_S_i
        .type           _Z4copyPPdS_S0_S_S0_S_S0_S_S0_S_S0_S_S0_S_S0_S_S0_S_S0_S_S0_S_i,@function
        .size           _Z4copyPPdS_S0_S_S0_S_S0_S_S0_S_S0_S_S0_S_S0_S_S0_S_S0_S_S0_S_i,(.L_x_215 - _Z4copyPPdS_S0_S_S0_S_S0_S_S0_S_S0_S_S0_S_S0_S_S0_S_S0_S_S0_S_i)
        .other          _Z4copyPPdS_S0_S_S0_S_S0_S_S0_S_S0_S_S0_S_S0_S_S0_S_S0_S_S0_S_i,@"STO_CUDA_ENTRY STV_DEFAULT"
_Z4copyPPdS_S0_S_S0_S_S0_S_S0_S_S0_S_S0_S_S0_S_S0_S_S0_S_S0_S_i:
.text._Z4copyPPdS_S0_S_S0_S_S0_S_S0_S_S0_S_S0_S_S0_S_S0_S_S0_S_S0_S_i:
        /* <DEDUP_REMOVED lines=10> */
[C---:B------:R-:W-:Y:S02]  /*00a0*/  SHF.L.U32 R3, R0.reuse, 0x2, RZ ;  /* 0x0000000200037819 */ /* 0x040fe400000006ff */
[----:B------:R-:W-:-:S04]  /*00b0*/  SHF.L.U32 R2, R0, 0x1, RZ ;  /* 0x0000000100027819 */ /* 0x000fc800000006ff */
[----:B------:R-:W2:Y:S08]  /*00c0*/  LDC.64 R26, c[0x0][0x380] ;  /* 0x0000e000ff1a7b82 */ /* 0x000eb00000000a00 */
[----:B------:R-:W3:Y:S08]  /*00d0*/  LDC.64 R22, c[0x0][0x398] ;  /* 0x0000e600ff167b82 */ /* 0x000ef00000000a00 */
[----:B------:R-:W4:Y:S01]  /*00e0*/  LDC.64 R20, c[0x0][0x390] ;  /* 0x0000e400ff147b82 */ /* 0x000f220000000a00 */
[----:B0-----:R-:W-:-:S07]  /*00f0*/  IMAD.WIDE R24, R3, 0x8, R24 ;  /* 0x0000000803187825 */ /* 0x001fce00078e0218 */
[----:B------:R-:W0:Y:S01]  /*0100*/  LDC.64 R18, c[0x0][0x3a8] ;  /* 0x0000ea00ff127b82 */ /* 0x000e220000000a00 */
[----:B--2---:R-:W-:-:S05]  /*0110*/  IMAD.WIDE R28, R0, 0x8, R26 ;  /* 0x00000008001c7825 */ /* 0x004fca00078e021a */
[----:B-1----:R-:W-:Y:S02]  /*0120*/  STG.E.64 desc[UR4][R28.64], R24 ;  /* 0x000000181c007986 */ /* 0x002fe4000c101b04 */
[----:B------:R-:W1:Y:S01]  /*0130*/  LDC.64 R16, c[0x0][0x3a0] ;  /* 0x0000e800ff107b82 */ /* 0x000e620000000a00 */
[----:B---3--:R-:W-:-:S07]  /*0140*/  IMAD.WIDE R22, R3, 0x8, R22 ;  /* 0x0000000803167825 */ /* 0x008fce00078e0216 */
[----:B------:R-:W2:Y:S01]  /*0150*/  LDC.64 R10, c[0x0][0x3b8] ;  /* 0x0000ee00ff0a7b82 */ /* 0x000ea20000000a00 */
[----:B----4-:R-:W-:-:S05]  /*0160*/  IMAD.WIDE R20, R0, 0x8, R20 ;  /* 0x0000000800147825 */ /* 0x010fca00078e0214 */
[----:B------:R2:W-:Y:S02]  /*0170*/  STG.E.64 desc[UR4][R20.64], R22 ;  /* 0x0000001614007986 */ /* 0x0005e4000c101b04 */
[----:B------:R-:W3:Y:S01]  /*0180*/  LDC.64 R12, c[0x0][0x3b0] ;  /* 0x0000ec00ff0c7b82 */ /* 0x000ee20000000a00 */
[----:B0-----:R-:W-:-:S07]  /*0190*/  IMAD.WIDE R18, R2, 0x8, R18 ;  /* 0x0000000802127825 */ /* 0x001fce00078e0212 */
[----:B------:R-:W0:Y:S01]  /*01a0*/  LDC.64 R4, c[0x0][0x3c8] ;  /* 0x0000f200ff047b82 */ /* 0x000e220000000a00 */
[----:B-1----:R-:W-:-:S05]  /*01b0*/  IMAD.WIDE R16, R0, 0x8, R16 ;  /* 0x0000000800107825 */ /* 0x002fca00078e0210 */
[----:B------:R-:W-:Y:S02]  /*01c0*/  STG.E.64 desc[UR4][R16.64], R18 ;  /* 0x0000001210007986 */ /* 0x000fe4000c101b04 */
[----:B------:R-:W1:Y:S01]  /*01d0*/  LDC.64 R8, c[0x0][0x3c0] ;  /* 0x0000f000ff087b82 */ /* 0x000e620000000a00 */
[----:B--2---:R-:W-:-:S07]  /*01e0*/  IMAD.WIDE R20, R3, 0x8, R10 ;  /* 0x0000000803147825 */ /* 0x004fce00078e020a */
[----:B------:R-:W2:Y:S01]  /*01f0*/  LDC.64 R14, c[0x0][0x3d8] ;  /* 0x0000f600ff0e7b82 */ /* 0x000ea20000000a00 */
[----:B---3--:R-:W-:-:S05]  /*0200*/  IMAD.WIDE R26, R0, 0x8, R12 ;  /* 0x00000008001a7825 */ /* 0x008fca00078e020c */
[----:B------:R-:W-:Y:S02]  /*0210*/  STG.E.64 desc[UR4][R26.64], R20 ;  /* 0x000000141a007986 */ /* 0x000fe4000c101b04 */
[----:B------:R-:W3:Y:S01]  /*0220*/  LDC.64 R6, c[0x0][0x3d0] ;  /* 0x0000f400ff067b82 */ /* 0x000ee20000000a00 */
[----:B0-----:R-:W-:-:S04]  /*0230*/  IMAD.WIDE R4, R2, 0x8, R4 ;  /* 0x0000000802047825 */ /* 0x001fc800078e0204 */
[----:B-1----:R-:W-:-:S03]  /*0240*/  IMAD.WIDE R8, R0, 0x8, R8 ;  /* 0x0000000800087825 */ /* 0x002fc600078e0208 */
[----:B------:R-:W0:Y:S02]  /*0250*/  LDC.64 R24, c[0x0][0x3e8] ;  /* 0x0000fa00ff187b82 */ /* 0x000e240000000a00 */
[----:B------:R1:W-:Y:S01]  /*0260*/  STG.E.64 desc[UR4][R8.64], R4 ;  /* 0x0000000408007986 */ /* 0x0003e2000c101b04 */
[----:B--2---:R-:W-:-:S05]  /*0270*/  IMAD.WIDE R28, R2, 0x8, R14 ;  /* 0x00000008021c7825 */ /* 0x004fca00078e020e */
[----:B------:R-:W2:Y:S01]  /*0280*/  LDC.64 R10, c[0x0][0x3f0] ;  /* 0x0000fc00ff0a7b82 */ /* 0x000ea20000000a00 */
[----:B---3--:R-:W-:-:S07]  /*0290*/  IMAD.WIDE R6, R0, 0x8, R6 ;  /* 0x0000000800067825 */ /* 0x008fce00078e0206 */
[----:B------:R-:W3:Y:S01]  /*02a0*/  LDC.64 R12, c[0x0][0x408] ;  /* 0x00010200ff0c7b82 */ /* 0x000ee20000000a00 */
[----:B------:R4:W-:Y:S07]  /*02b0*/  STG.E.64 desc[UR4][R6.64], R28 ;  /* 0x0000001c06007986 */ /* 0x0009ee000c101b04 */
[----:B-1----:R-:W1:Y:S01]  /*02c0*/  LDC.64 R8, c[0x0][0x3f8] ;  /* 0x0000fe00ff087b82 */ /* 0x002e620000000a00 */
[----:B0-----:R-:W-:-:S07]  /*02d0*/  IMAD.WIDE R20, R3, 0x8, R24 ;  /* 0x0000000803147825 */ /* 0x001fce00078e0218 */
[----:B------:R-:W0:Y:S01]  /*02e0*/  LDC.64 R14, c[0x0][0x400] ;  /* 0x00010000ff0e7b82 */ /* 0x000e220000000a00 */
[----:B--2---:R-:W-:-:S07]  /*02f0*/  IMAD.WIDE R10, R0, 0x8, R10 ;  /* 0x00000008000a7825 */ /* 0x004fce00078e020a */
[----:B----4-:R-:W2:Y:S01]  /*0300*/  LDC.64 R6, c[0x0][0x3e0] ;  /* 0x0000f800ff067b82 */ /* 0x010ea20000000a00 */
[----:B---3--:R-:W-:-:S07]  /*0310*/  IMAD.WIDE R12, R0, 0x8, R12 ;  /* 0x00000008000c7825 */ /* 0x008fce00078e020c */
[----:B------:R-:W3:Y:S01]  /*0320*/  LDC.64 R22, c[0x0][0x418] ;  /* 0x00010600ff167b82 */ /* 0x000ee20000000a00 */
[----:B-1----:R-:W-:-:S07]  /*0330*/  IMAD.WIDE R8, R0, 0x8, R8 ;  /* 0x0000000800087825 */ /* 0x002fce00078e0208 */
[----:B------:R-:W1:Y:S01]  /*0340*/  LDC.64 R16, c[0x0][0x410] ;  /* 0x00010400ff107b82 */ /* 0x000e620000000a00 */
[----:B0-----:R-:W-:-:S07]  /*0350*/  IMAD.WIDE R14, R0, 0x8, R14 ;  /* 0x00000008000e7825 */ /* 0x001fce00078e020e */
[----:B------:R-:W0:Y:S01]  /*0360*/  LDC.64 R4, c[0x0][0x428] ;  /* 0x00010a00ff047b82 */ /* 0x000e220000000a00 */
[----:B--2---:R-:W-:-:S05]  /*0370*/  IMAD.WIDE R6, R0, 0x8, R6 ;  /* 0x0000000800067825 */ /* 0x004fca00078e0206 */
[----:B------:R-:W-:Y:S02]  /*0380*/  STG.E.64 desc[UR4][R6.64], R20 ;  /* 0x0000001406007986 */ /* 0x000fe4000c101b04 */
[----:B------:R-:W2:Y:S01]  /*0390*/  LDC.64 R18, c[0x0][0x420] ;  /* 0x00010800ff127b82 */ /* 0x000ea20000000a00 */
[----:B---3--:R-:W-:Y:S01]  /*03a0*/  IMAD.WIDE R22, R3, 0x8, R22 ;  /* 0x0000000803167825 */ /* 0x008fe200078e0216 */
[----:B------:R-:W-:Y:S04]  /*03b0*/  STG.E.64 desc[UR4][R10.64], R8 ;  /* 0x000000080a007986 */ /* 0x000fe8000c101b04 */
[----:B------:R-:W-:Y:S01]  /*03c0*/  STG.E.64 desc[UR4][R14.64], R12 ;  /* 0x0000000c0e007986 */ /* 0x000fe2000c101b04 */
[----:B-1----:R-:W-:-:S05]  /*03d0*/  IMAD.WIDE R16, R0, 0x8, R16 ;  /* 0x0000000800107825 */ /* 0x002fca00078e0210 */
[----:B------:R-:W-:Y:S01]  /*03e0*/  STG.E.64 desc[UR4][R16.64], R22 ;  /* 0x0000001610007986 */ /* 0x000fe2000c101b04 */
[----:B0-----:R-:W-:-:S04]  /*03f0*/  IMAD.WIDE R4, R2, 0x8, R4 ;  /* 0x0000000802047825 */ /* 0x001fc800078e0204 */
[----:B--2---:R-:W-:-:S05]  /*0400*/  IMAD.WIDE R18, R0, 0x8, R18 ;  /* 0x0000000800127825 */ /* 0x004fca00078e0212 */
[----:B------:R-:W-:Y:S01]  /*0410*/  STG.E.64 desc[UR4][R18.64], R4 ;  /* 0x0000000412007986 */ /* 0x000fe2000c101b04 */
[----:B------:R-:W-:Y:S05]  /*0420*/  EXIT ;  /* 0x000000000000794d */ /* 0x000fea0003800000 */
.L_x_195:
        /* <DEDUP_REMOVED lines=13> */
.L_x_215:


//--------------------- .nv.shared._ZN3cub18CUB_300001_SM_10006detail6reduce28DeviceReduceSingleTileKernelINS2_10policy_hubIdyN4cuda3std3__44plusIdEEE10Policy1000EPdSC_iS9_ddNS7_10__identityEEEvT0_T1_T2_T3_T4_T6_ --------------------------
	.section	.nv.shared._ZN3cub18CUB_300001_SM_10006detail6reduce28DeviceReduceSingleTileKernelINS2_10policy_hubIdyN4cuda3std3__44plusIdEEE10Policy1000EPdSC_iS9_ddNS7_10__identityEEEvT0_T1_T2_T3_T4_T6_,"aw",@nobits
	.sectionflags	@""
	.align	8
.nv.shared._ZN3cub18CUB_300001_SM_10006detail6reduce28DeviceReduceSingleTileKernelINS2_10policy_hubIdyN4cuda3std3__44plusIdEEE10Policy1000EPdSC_iS9_ddNS7_10__identityEEEvT0_T1_T2_T3_T4_T6_:
	.zero		1176


//--------------------- .nv.shared.reserved.0     --------------------------
	.section	.nv.shared.reserved.0,"aw",@nobits
	.weak		__nv_reservedSMEM_offset_0_alias
	.size		__nv_reservedSMEM_offset_0_alias, 0, 64
	.other		__nv_reservedSMEM_offset_0_alias,@"STO_CUDA_RESERVED_SHARED STV_DEFAULT"
__nv_reservedSMEM_offset_0_alias:
	.zero		0
	.zero		64


//--------------------- .nv.global                --------------------------
	.section	.nv.global,"aw",@nobits
.nv.global:
	.type		_ZN34_INTERNAL_7753c616_4_k_cu_9efc6f276thrust24THRUST_300001_SM_1000_NS12placeholders2_8E,@object
	.size		_ZN34_INTERNAL_7753c616_4_k_cu_9efc6f276thrust24THRUST_300001_SM_1000_NS12placeholders2_8E,(_ZN34_INTERNAL_7753c616_4_k_cu_9efc6f274cuda3std3__436_GLOBAL__N__7753c616_4_k_cu_9efc6f276ignoreE - _ZN34_INTERNAL_7753c616_4_k_cu_9efc6f276thrust24THRUST_300001_SM_1000_NS12placeholders2_8E)
_ZN34_INTERNAL_7753c616_4_k_cu_9efc6f276thrust24THRUST_300001_SM_1000_NS12placeholders2_8E:
	.zero		1
	.type		_ZN34_INTERNAL_7753c616_4_k_cu_9efc6f274cuda3std3__436_GLOBAL__N__7753c616_4_k_cu_9efc6f276ignoreE,@object
	.size		_ZN34_INTERNAL_7753c616_4_k_cu_9efc6f274cuda3std3__436_GLOBAL__N__7753c616_4_k_cu_9efc6f276ignoreE,(_ZN34_INTERNAL_7753c616_4_k_cu_9efc6f274cuda3std6ranges3__45__cpo4dataE - _ZN34_INTERNAL_7753c616_4_k_cu_9efc6f274cuda3std3__436_GLOBAL__N__7753c616_4_k_cu_9efc6f276ignoreE)
_ZN34_INTERNAL_7753c616_4_k_cu_9efc6f274cuda3std3__436_GLOBAL__N__7753c616_4_k_cu_9efc6f276ignoreE:
	.zero		1
	.type		_ZN34_INTERNAL_7753c616_4_k_cu_9efc6f274cuda3std6ranges3__45__cpo4dataE,@object
	.size		_ZN34_INTERNAL_7753c616_4_k_cu_9efc6f274cuda3std6ranges3__45__cpo4dataE,(_ZN34_INTERNAL_7753c616_4_k_cu_9efc6f276thrust24THRUST_300001_SM_1000_NS6system3cpp3parE - _ZN34_INTERNAL_7753c616_4_k_cu_9efc6f274cuda3std6ranges3__45__cpo4dataE)
_ZN34_INTERNAL_7753c616_4_k_cu_9efc6f274cuda3std6ranges3__45__cpo4dataE:
	.zero		1
	.type		_ZN34_INTERNAL_7753c616_4_k_cu_9efc6f276thrust24THRUST_300001_SM_1000_NS6system3cpp3parE,@object
	.size		_ZN34_INTERNAL_7753c616_4_k_cu_9efc6f276thrust24THRUST_300001_SM_1000_NS6system3cpp3parE,(_ZN34_INTERNAL_7753c616_4_k_cu_9efc6f274cuda3std3__45__cpo5beginE - _ZN34_INTERNAL_7753c616_4_k_cu_9efc6f276thrust24THRUST_300001_SM_1000_NS6system3cpp3parE)
_ZN34_INTERNAL_7753c616_4_k_cu_9efc6f276thrust24THRUST_300001_SM_1000_NS6system3cpp3parE:
	.zero		1
	.type		_ZN34_INTERNAL_7753c616_4_k_cu_9efc6f274cuda3std3__45__cpo5beginE,@object
	.size		_ZN34_INTERNAL_7753c616_4_k_cu_9efc6f274cuda3std3__45__cpo5beginE,(_ZN34_INTERNAL_7753c616_4_k_cu_9efc6f274cuda3std6ranges3__45__cpo5beginE - _ZN34_INTERNAL_7753c616_4_k_cu_9efc6f274cuda3std3__45__cpo5beginE)
_ZN34_INTERNAL_7753c616_4_k_cu_9efc6f274cuda3std3__45__cpo5beginE:
	.zero		1
	.type		_ZN34_INTERNAL_7753c616_4_k_cu_9efc6f274cuda3std6ranges3__45__cpo5beginE,@object
	.size		_ZN34_INTERNAL_7753c616_4_k_cu_9efc6f274cuda3std6ranges3__45__cpo5beginE,(_ZN34_INTERNAL_7753c616_4_k_cu_9efc6f276thrust24THRUST_300001_SM_1000_NS6deviceE - _ZN34_INTERNAL_7753c616_4_k_cu_9efc6f274cuda3std6ranges3__45__cpo5beginE)
_ZN34_INTERNAL_7753c616_4_k_cu_9efc6f274cuda3std6ranges3__45__cpo5beginE:
	.zero		1
	.type		_ZN34_INTERNAL_7753c616_4_k_cu_9efc6f276thrust24THRUST_300001_SM_1000_NS6deviceE,@object
	.size		_ZN34_INTERNAL_7753c616_4_k_cu_9efc6f276thrust24THRUST_300001_SM_1000_NS6deviceE,(_ZN34_INTERNAL_7753c616_4_k_cu_9efc6f274cuda3std3__47nulloptE - _ZN34_INTERNAL_7753c616_4_k_cu_9efc6f276thrust24THRUST_300001_SM_1000_NS6deviceE)
_ZN34_INTERNAL_7753c616_4_k_cu_9efc6f276thrust24THRUST_300001_SM_1000_NS6deviceE:
	.zero		1
	.type		_ZN34_INTERNAL_7753c616_4_k_cu_9efc6f274cuda3std3__47nulloptE,@object
	.size		_ZN34_INTERNAL_7753c616_4_k_cu_9efc6f274cuda3std3__47nulloptE,(_ZN34_INTERNAL_7753c616_4_k_cu_9efc6f274cuda3std6ranges3__45__cpo8distanceE - _ZN34_INTERNAL_7753c616_4_k_cu_9efc6f274cuda3std3__47nulloptE)
_ZN34_INTERNAL_7753c616_4_k_cu_9efc6f274cuda3std3__47nulloptE:
	.zero		1
	.type		_ZN34_INTERNAL_7753c616_4_k_cu_9efc6f274cuda3std6ranges3__45__cpo8distanceE,@object
	.size		_ZN34_INTERNAL_7753c616_4_k_cu_9efc6f274cuda3std6ranges3__45__cpo8distanceE,(_ZN34_INTERNAL_7753c616_4_k_cu_9efc6f276thrust24THRUST_300001_SM_1000_NS12placeholders2_4E - _ZN34_INTERNAL_7753c616_4_k_cu_9efc6f274cuda3std6ranges3__45__cpo8distanceE)
_ZN34_INTERNAL_7753c616_4_k_cu_9efc6f274cuda3std6ranges3__45__cpo8distanceE:
	.zero		1
	.type		_ZN34_INTERNAL_7753c616_4_k_cu_9efc6f276thrust24THRUST_300001_SM_1000_NS12placeholders2_4E,@object
	.size		_ZN34_INTERNAL_7753c616_4_k_cu_9efc6f276thrust24THRUST_300001_SM_1000_NS12placeholders2_4E,(_ZN34_INTERNAL_7753c616_4_k_cu_9efc6f274cuda3std3__45__cpo6rbeginE - _ZN34_INTERNAL_7753c616_4_k_cu_9efc6f276thrust24THRUST_300001_SM_1000_NS12placeholders2_4E)
_ZN34_INTERNAL_7753c616_4_k_cu_9efc6f276thrust24THRUST_300001_SM_1000_NS12placeholders2_4E:
	.zero		1
	.type		_ZN34_INTERNAL_7753c616_4_k_cu_9efc6f274cuda3std3__45__cpo6rbeginE,@object
	.size		_ZN34_INTERNAL_7753c616_4_k_cu_9efc6f274cuda3std3__45__cpo6rbeginE,(_ZN34_INTERNAL_7753c616_4_k_cu_9efc6f274cuda3std6ranges3__45__cpo7advanceE - _ZN34_INTERNAL_7753c616_4_k_cu_9efc6f274cuda3std3__45__cpo6rbeginE)
_ZN34_INTERNAL_7753c616_4_k_cu_9efc6f274cuda3std3__45__cpo6rbeginE:
	.zero		1
	.type		_ZN34_INTERNAL_7753c616_4_k_cu_9efc6f274cuda3std6ranges3__45__cpo7advanceE,@object
	.size		_ZN34_INTERNAL_7753c616_4_k_cu_9efc6f274cuda3std6ranges3__45__cpo7advanceE,(_ZN34_INTERNAL_7753c616_4_k_cu_9efc6f276thrust24THRUST_300001_SM_1000_NS12placeholders3_10E - _ZN34_INTERNAL_7753c616_4_k_cu_9efc6f274cuda3std6ranges3__45__cpo7advanceE)
_ZN34_INTERNAL_7753c616_4_k_cu_9efc6f274cuda3std6ranges3__45__cpo7advanceE:
	.zero		1
	.type		_ZN34_INTERNAL_7753c616_4_k_cu_9efc6f276thrust24THRUST_300001_SM_1000_NS12placeholders3_10E,@object
	.size		_ZN34_INTERNAL_7753c616_4_k_cu_9efc6f276thrust24THRUST_300001_SM_1000_NS12placeholders3_10E,(_ZN34_INTERNAL_7753c616_4_k_cu_9efc6f274cuda3std3__48in_placeE - _ZN34_INTERNAL_7753c616_4_k_cu_9efc6f276thrust24THRUST_300001_SM_1000_NS12placeholders3_10E)
_ZN34_INTERNAL_7753c616_4_k_cu_9efc6f276thrust24THRUST_300001_SM_1000_NS12placeholders3_10E:
	.zero		1
	.type		_ZN34_INTERNAL_7753c616_4_k_cu_9efc6f274cuda3std3__48in_placeE,@object
	.size		_ZN34_INTERNAL_7753c616_4_k_cu_9efc6f274cuda3std3__48in_placeE,(_ZN34_INTERNAL_7753c616_4_k_cu_9efc6f274cuda3std6ranges3__45__cpo4sizeE - _ZN34_INTERNAL_7753c616_4_k_cu_9efc6f274cuda3std3__48in_placeE)
_ZN34_INTERNAL_7753c616_4_k_cu_9efc6f274cuda3std3__48in_placeE:
	.zero		1
	.type		_ZN34_INTERNAL_7753c616_4_k_cu_9efc6f274cuda3std6ranges3__45__cpo4sizeE,@object
	.size		_ZN34_INTERNAL_7753c616_4_k_cu_9efc6f274cuda3std6ranges3__45__cpo4sizeE,(_ZN34_INTERNAL_7753c616_4_k_cu_9efc6f276thrust24THRUST_300001_SM_1000_NS12placeholders2_2E - _ZN34_INTERNAL_7753c616_4_k_cu_9efc6f274cuda3std6ranges3__45__cpo4sizeE)
_ZN34_INTERNAL_7753c616_4_k_cu_9efc6f274cuda3std6ranges3__45__cpo4sizeE:
	.zero		1
	.type		_ZN34_INTERNAL_7753c616_4_k_cu_9efc6f276thrust24THRUST_300001_SM_1000_NS12placeholders2_2E,@object
	.size		_ZN34_INTERNAL_7753c616_4_k_cu_9efc6f276thrust24THRUST_300001_SM_1000_NS12placeholders2_2E,(_ZN34_INTERNAL_7753c616_4_k_cu_9efc6f274cuda3std3__45__cpo6cbeginE - _ZN34_INTERNAL_7753c616_4_k_cu_9efc6f276thrust24THRUST_300001_SM_1000_NS12placeholders2_2E)
_ZN34_INTERNAL_7753c616_4_k_cu_9efc6f276thrust24THRUST_300001_SM_1000_NS12placeholders2_2E:
	.zero		1
	.type		_ZN34_INTERNAL_7753c616_4_k_cu_9efc6f274cuda3std3__45__cpo6cbeginE,@object
	.size		_ZN34_INTERNAL_7753c616_4_k_cu_9efc6f274cuda3std3__45__cpo6cbeginE,(_ZN34_INTERNAL_7753c616_4_k_cu_9efc6f274cuda3std6ranges3__45__cpo6cbeginE - _ZN34_INTERNAL_7753c616_4_k_cu_9efc6f274cuda3std3__45__cpo6cbeginE)
_ZN34_INTERNAL_7753c616_4_k_cu_9efc6f274cuda3std3__45__cpo6cbeginE:
	.zero		1
	.type		_ZN34_INTERNAL_7753c616_4_k_cu_9efc6f274cuda3std6ranges3__45__cpo6cbeginE,@object
	.size		_ZN34_INTERNAL_7753c616_4_k_cu_9efc6f274cuda3std6ranges3__45__cpo6cbeginE,(_ZN34_INTERNAL_7753c616_4_k_cu_9efc6f276thrust24THRUST_300001_SM_1000_NS12placeholders2_6E - _ZN34_INTERNAL_7753c616_4_k_cu_9efc6f274cuda3std6ranges3__45__cpo6cbeginE)
_ZN34_INTERNAL_7753c616_4_k_cu_9efc6f274cuda3std6ranges3__45__cpo6cbeginE:
	.zero		1
	.type		_ZN34_INTERNAL_7753c616_4_k_cu_9efc6f276thrust24THRUST_300001_SM_1000_NS12placeholders2_6E,@object
	.size		_ZN34_INTERNAL_7753c616_4_k_cu_9efc6f276thrust24THRUST_300001_SM_1000_NS12placeholders2_6E,(_ZN34_INTERNAL_7753c616_4_k_cu_9efc6f274cuda3std3__45__cpo7crbeginE - _ZN34_INTERNAL_7753c616_4_k_cu_9efc6f276thrust24THRUST_300001_SM_1000_NS12placeholders2_6E)
_ZN34_INTERNAL_7753c616_4_k_cu_9efc6f276thrust24THRUST_300001_SM_1000_NS12placeholders2_6E:
	.zero		1
	.type		_ZN34_INTERNAL_7753c616_4_k_cu_9efc6f274cuda3std3__45__cpo7crbeginE,@object
	.size		_ZN34_INTERNAL_7753c616_4_k_cu_9efc6f274cuda3std3__45__cpo7crbeginE,(_ZN34_INTERNAL_7753c616_4_k_cu_9efc6f274cuda3std6ranges3__45__cpo4nextE - _ZN34_INTERNAL_7753c616_4_k_cu_9efc6f274cuda3std3__45__cpo7crbeginE)
_ZN34_INTERNAL_7753c616_4_k_cu_9efc6f274cuda3std3__45__cpo7crbeginE:
	.zero		1
	.type		_ZN34_INTERNAL_7753c616_4_k_cu_9efc6f274cuda3std6ranges3__45__cpo4nextE,@object
	.size		_ZN34_INTERNAL_7753c616_4_k_cu_9efc6f274cuda3std6ranges3__45__cpo4nextE,(_ZN34_INTERNAL_7753c616_4_k_cu_9efc6f274cuda3std6ranges3__45__cpo4swapE - _ZN34_INTERNAL_7753c616_4_k_cu_9efc6f274cuda3std6ranges3__45__cpo4nextE)
_ZN34_INTERNAL_7753c616_4_k_cu_9efc6f274cuda3std6ranges3__45__cpo4nextE:
	.zero		1
	.type		_ZN34_INTERNAL_7753c616_4_k_cu_9efc6f274cuda3std6ranges3__45__cpo4swapE,@object
	.size		_ZN34_INTERNAL_7753c616_4_k_cu_9efc6f274cuda3std6ranges3__45__cpo4swapE,(_ZN34_INTERNAL_7753c616_4_k_cu_9efc6f276thrust24THRUST_300001_SM_1000_NS8cuda_cub10par_nosyncE - _ZN34_INTERNAL_7753c616_4_k_cu_9efc6f274cuda3std6ranges3__45__cpo4swapE)
_ZN34_INTERNAL_7753c616_4_k_cu_9efc6f274cuda3std6ranges3__45__cpo4swapE:
	.zero		1
	.type		_ZN34_INTERNAL_7753c616_4_k_cu_9efc6f276thrust24THRUST_300001_SM_1000_NS8cuda_cub10par_nosyncE,@object
	.size		_ZN34_INTERNAL_7753c616_4_k_cu_9efc6f276thrust24THRUST_300001_SM_1000_NS8cuda_cub10par_nosyncE,(_ZN34_INTERNAL_7753c616_4_k_cu_9efc6f276thrust24THRUST_300001_SM_1000_NS3seqE - _ZN34_INTERNAL_7753c616_4_k_cu_9efc6f276thrust24THRUST_300001_SM_1000_NS8cuda_cub10par_nosyncE)
_ZN34_INTERNAL_7753c616_4_k_cu_9efc6f276thrust24THRUST_300001_SM_1000_NS8cuda_cub10par_nosyncE:
	.zero		1
	.type		_ZN34_INTERNAL_7753c616_4_k_cu_9efc6f276thrust24THRUST_300001_SM_1000_NS3seqE,@object
	.size		_ZN34_INTERNAL_7753c616_4_k_cu_9efc6f276thrust24THRUST_300001_SM_1000_NS3seqE,(_ZN34_INTERNAL_7753c616_4_k_cu_9efc6f274cuda3std3__420unreachable_sentinelE - _ZN34_INTERNAL_7753c616_4_k_cu_9efc6f276thrust24THRUST_300001_SM_1000_NS3seqE)
_ZN34_INTERNAL_7753c616_4_k_cu_9efc6f276thrust24THRUST_300001_SM_1000_NS3seqE:
	.zero		1
	.type		_ZN34_INTERNAL_7753c616_4_k_cu_9efc6f274cuda3std3__420unreachable_sentinelE,@object
	.size		_ZN34_INTERNAL_7753c616_4_k_cu_9efc6f274cuda3std3__420unreachable_sentinelE,(_ZN34_INTERNAL_7753c616_4_k_cu_9efc6f274cuda3std6ranges3__45__cpo5ssizeE - _ZN34_INTERNAL_7753c616_4_k_cu_9efc6f274cuda3std3__420unreachable_sentinelE)
_ZN34_INTERNAL_7753c616_4_k_cu_9efc6f274cuda3std3__420unreachable_sentinelE:
	.zero		1
	.type		_ZN34_INTERNAL_7753c616_4_k_cu_9efc6f274cuda3std6ranges3__45__cpo5ssizeE,@object
	.size		_ZN34_INTERNAL_7753c616_4_k_cu_9efc6f274cuda3std6ranges3__45__cpo5ssizeE,(_ZN34_INTERNAL_7753c616_4_k_cu_9efc6f276thrust24THRUST_300001_SM_1000_NS12placeholders2_3E - _ZN34_INTERNAL_7753c616_4_k_cu_9efc6f274cuda3std6ranges3__45__cpo5ssizeE)
_ZN34_INTERNAL_7753c616_4_k_cu_9efc6f274cuda3std6ranges3__45__cpo5ssizeE:
	.zero		1
	.type		_ZN34_INTERNAL_7753c616_4_k_cu_9efc6f276thrust24THRUST_300001_SM_1000_NS12placeholders2_3E,@object
	.size		_ZN34_INTERNAL_7753c616_4_k_cu_9efc6f276thrust24THRUST_300001_SM_1000_NS12placeholders2_3E,(_ZN34_INTERNAL_7753c616_4_k_cu_9efc6f274cuda3std3__45__cpo4cendE - _ZN34_INTERNAL_7753c616_4_k_cu_9efc6f276thrust24THRUST_300001_SM_1000_NS12placeholders2_3E)
_ZN34_INTERNAL_7753c616_4_k_cu_9efc6f276thrust24THRUST_300001_SM_1000_NS12placeholders2_3E:
	.zero		1
	.type		_ZN34_INTERNAL_7753c616_4_k_cu_9efc6f274cuda3std3__45__cpo4cendE,@object
	.size		_ZN34_INTERNAL_7753c616_4_k_cu_9efc6f274cuda3std3__45__cpo4cendE,(_ZN34_INTERNAL_7753c616_4_k_cu_9efc6f274cuda3std6ranges3__45__cpo4cendE - _ZN34_INTERNAL_7753c616_4_k_cu_9efc6f274cuda3std3__45__cpo4cendE)
_ZN34_INTERNAL_7753c616_4_k_cu_9efc6f274cuda3std3__45__cpo4cendE:
	.zero		1
	.type		_ZN34_INTERNAL_7753c616_4_k_cu_9efc6f274cuda3std6ranges3__45__cpo4cendE,@object
	.size		_ZN34_INTERNAL_7753c616_4_k_cu_9efc6f274cuda3std6ranges3__45__cpo4cendE,(_ZN34_INTERNAL_7753c616_4_k_cu_9efc6f276thrust24THRUST_300001_SM_1000_NS12placeholders2_7E - _ZN34_INTERNAL_7753c616_4_k_cu_9efc6f274cuda3std6ranges3__45__cpo4cendE)
_ZN34_INTERNAL_7753c616_4_k_cu_9efc6f274cuda3std6ranges3__45__cpo4cendE:
	.zero		1
	.type		_ZN34_INTERNAL_7753c616_4_k_cu_9efc6f276thrust24THRUST_300001_SM_1000_NS12placeholders2_7E,@object
	.size		_ZN34_INTERNAL_7753c616_4_k_cu_9efc6f276thrust24THRUST_300001_SM_1000_NS12placeholders2_7E,(_ZN34_INTERNAL_7753c616_4_k_cu_9efc6f274cuda3std3__45__cpo5crendE - _ZN34_INTERNAL_7753c616_4_k_cu_9efc6f276thrust24THRUST_300001_SM_1000_NS12placeholders2_7E)
_ZN34_INTERNAL_7753c616_4_k_cu_9efc6f276thrust24THRUST_300001_SM_1000_NS12placeholders2_7E:
	.zero		1
	.type		_ZN34_INTERNAL_7753c616_4_k_cu_9efc6f274cuda3std3__45__cpo5crendE,@object
	.size		_ZN34_INTERNAL_7753c616_4_k_cu_9efc6f274cuda3std3__45__cpo5crendE,(_ZN34_INTERNAL_7753c616_4_k_cu_9efc6f274cuda3std6ranges3__45__cpo4prevE - _ZN34_INTERNAL_7753c616_4_k_cu_9efc6f274cuda3std3__45__cpo5crendE)
_ZN34_INTERNAL_7753c616_4_k_cu_9efc6f274cuda3std3__45__cpo5crendE:
	.zero		1
	.type		_ZN34_INTERNAL_7753c616_4_k_cu_9efc6f274cuda3std6ranges3__45__cpo4prevE,@object
	.size		_ZN34_INTERNAL_7753c616_4_k_cu_9efc6f274cuda3std6ranges3__45__cpo4prevE,(_ZN34_INTERNAL_7753c616_4_k_cu_9efc6f274cuda3std6ranges3__45__cpo9iter_moveE - _ZN34_INTERNAL_7753c616_4_k_cu_9efc6f274cuda3std6ranges3__45__cpo4prevE)
_ZN34_INTERNAL_7753c616_4_k_cu_9efc6f274cuda3std6ranges3__45__cpo4prevE:
	.zero		1
	.type		_ZN34_INTERNAL_7753c616_4_k_cu_9efc6f274cuda3std6ranges3__45__cpo9iter_moveE,@object
	.size		_ZN34_INTERNAL_7753c616_4_k_cu_9efc6f274cuda3std6ranges3__45__cpo9iter_moveE,(_ZN34_INTERNAL_7753c616_4_k_cu_9efc6f276thrust24THRUST_300001_SM_1000_NS6system6detail10sequential3seqE - _ZN34_INTERNAL_7753c616_4_k_cu_9efc6f274cuda3std6ranges3__45__cpo9iter_moveE)
_ZN34_INTERNAL_7753c616_4_k_cu_9efc6f274cuda3std6ranges3__45__cpo9iter_moveE:
	.zero		1
	.type		_ZN34_INTERNAL_7753c616_4_k_cu_9efc6f276thrust24THRUST_300001_SM_1000_NS6system6detail10sequential3seqE,@object
	.size		_ZN34_INTERNAL_7753c616_4_k_cu_9efc6f276thrust24THRUST_300001_SM_1000_NS6system6detail10sequential3seqE,(_ZN34_INTERNAL_7753c616_4_k_cu_9efc6f276thrust24THRUST_300001_SM_1000_NS12placeholders2_9E - _ZN34_INTERNAL_7753c616_4_k_cu_9efc6f276thrust24THRUST_300001_SM_1000_NS6system6detail10sequential3seqE)
_ZN34_INTERNAL_7753c616_4_k_cu_9efc6f276thrust24THRUST_300001_SM_1000_NS6system6detail10sequential3seqE:
	.zero		1
	.type		_ZN34_INTERNAL_7753c616_4_k_cu_9efc6f276thrust24THRUST_300001_SM_1000_NS12placeholders2_9E,@object
	.size		_ZN34_INTERNAL_7753c616_4_k_cu_9efc6f276thrust24THRUST_300001_SM_1000_NS12placeholders2_9E,(_ZN34_INTERNAL_7753c616_4_k_cu_9efc6f274cuda3std3__419piecewise_constructE - _ZN34_INTERNAL_7753c616_4_k_cu_9efc6f276thrust24THRUST_300001_SM_1000_NS12placeholders2_9E)
_ZN34_INTERNAL_7753c616_4_k_cu_9efc6f276thrust24THRUST_300001_SM_1000_NS12placeholders2_9E:
	.zero		1
	.type		_ZN34_INTERNAL_7753c616_4_k_cu_9efc6f274cuda3std3__419piecewise_constructE,@object
	.size		_ZN34_INTERNAL_7753c616_4_k_cu_9efc6f274cuda3std3__419piecewise_constructE,(_ZN34_INTERNAL_7753c616_4_k_cu_9efc6f274cuda3std6ranges3__45__cpo5cdataE - _ZN34_INTERNAL_7753c616_4_k_cu_9efc6f274cuda3std3__419piecewise_constructE)
_ZN34_INTERNAL_7753c616_4_k_cu_9efc6f274cuda3std3__419piecewise_constructE:
	.zero		1
	.type		_ZN34_INTERNAL_7753c616_4_k_cu_9efc6f274cuda3std6ranges3__45__cpo5cdataE,@object
	.size		_ZN34_INTERNAL_7753c616_4_k_cu_9efc6f274cuda3std6ranges3__45__cpo5cdataE,(_ZN34_INTERNAL_7753c616_4_k_cu_9efc6f276thrust24THRUST_300001_SM_1000_NS12placeholders2_1E - _ZN34_INTERNAL_7753c616_4_k_cu_9efc6f274cuda3std6ranges3__45__cpo5cdataE)
_ZN34_INTERNAL_7753c616_4_k_cu_9efc6f274cuda3std6ranges3__45__cpo5cdataE:
	.zero		1
	.type		_ZN34_INTERNAL_7753c616_4_k_cu_9efc6f276thrust24THRUST_300001_SM_1000_NS12placeholders2_1E,@object
	.size		_ZN34_INTERNAL_7753c616_4_k_cu_9efc6f276thrust24THRUST_300001_SM_1000_NS12placeholders2_1E,(_ZN34_INTERNAL_7753c616_4_k_cu_9efc6f274cuda3std3__45__cpo3endE - _ZN34_INTERNAL_7753c616_4_k_cu_9efc6f276thrust24THRUST_300001_SM_1000_NS12placeholders2_1E)
_ZN34_INTERNAL_7753c616_4_k_cu_9efc6f276thrust24THRUST_300001_SM_1000_NS12placeholders2_1E:
	.zero		1
	.type		_ZN34_INTERNAL_7753c616_4_k_cu_9efc6f274cuda3std3__45__cpo3endE,@object
	.size		_ZN34_INTERNAL_7753c616_4_k_cu_9efc6f274cuda3std3__45__cpo3endE,(_ZN34_INTERNAL_7753c616_4_k_cu_9efc6f274cuda3std6ranges3__45__cpo3endE - _ZN34_INTERNAL_7753c616_4_k_cu_9efc6f274cuda3std3__45__cpo3endE)
_ZN34_INTERNAL_7753c616_4_k_cu_9efc6f274cuda3std3__45__cpo3endE:
	.zero		1
	.type		_ZN34_INTERNAL_7753c616_4_k_cu_9efc6f274cuda3std6ranges3__45__cpo3endE,@object
	.size		_ZN34_INTERNAL_7753c616_4_k_cu_9efc6f274cuda3std6ranges3__45__cpo3endE,(_ZN34_INTERNAL_7753c616_4_k_cu_9efc6f276thrust24THRUST_300001_SM_1000_NS12placeholders2_5E - _ZN34_INTERNAL_7753c616_4_k_cu_9efc6f274cuda3std6ranges3__45__cpo3endE)
_ZN34_INTERNAL_7753c616_4_k_cu_9efc6f274cuda3std6ranges3__45__cpo3endE:
	.zero		1
	.type		_ZN34_INTERNAL_7753c616_4_k_cu_9efc6f276thrust24THRUST_300001_SM_1000_NS12placeholders2_5E,@object
	.size		_ZN34_INTERNAL_7753c616_4_k_cu_9efc6f276thrust24THRUST_300001_SM_1000_NS12placeholders2_5E,(_ZN34_INTERNAL_7753c616_4_k_cu_9efc6f274cuda3std3__45__cpo4rendE - _ZN34_INTERNAL_7753c616_4_k_cu_9efc6f276thrust24THRUST_300001_SM_1000_NS12placeholders2_5E)
_ZN34_INTERNAL_7753c616_4_k_cu_9efc6f276thrust24THRUST_300001_SM_1000_NS12placeholders2_5E:
	.zero		1
	.type		_ZN34_INTERNAL_7753c616_4_k_cu_9efc6f274cuda3std3__45__cpo4rendE,@object
	.size		_ZN34_INTERNAL_7753c616_4_k_cu_9efc6f274cuda3std3__45__cpo4rendE,(_ZN34_INTERNAL_7753c616_4_k_cu_9efc6f274cuda3std6ranges3__45__cpo9iter_swapE - _ZN34_INTERNAL_7753c616_4_k_cu_9efc6f274cuda3std3__45__cpo4rendE)
_ZN34_INTERNAL_7753c616_4_k_cu_9efc6f274cuda3std3__45__cpo4rendE:
	.zero		1
	.type		_ZN34_INTERNAL_7753c616_4_k_cu_9efc6f274cuda3std6ranges3__45__cpo9iter_swapE,@object
	.size		_ZN34_INTERNAL_7753c616_4_k_cu_9efc6f274cuda3std6ranges3__45__cpo9iter_swapE,(_ZN34_INTERNAL_7753c616_4_k_cu_9efc6f274cuda3std3__48unexpectE - _ZN34_INTERNAL_7753c616_4_k_cu_9efc6f274cuda3std6ranges3__45__cpo9iter_swapE)
_ZN34_INTERNAL_7753c616_4_k_cu_9efc6f274cuda3std6ranges3__45__cpo9iter_swapE:
	.zero		1
	.type		_ZN34_INTERNAL_7753c616_4_k_cu_9efc6f274cuda3std3__48unexpectE,@object
	.size		_ZN34_INTERNAL_7753c616_4_k_cu_9efc6f274cuda3std3__48unexpectE,(_ZN34_INTERNAL_7753c616_4_k_cu_9efc6f276thrust24THRUST_300001_SM_1000_NS8cuda_cub3parE - _ZN34_INTERNAL_7753c616_4_k_cu_9efc6f274cuda3std3__48unexpectE)
_ZN34_INTERNAL_7753c616_4_k_cu_9efc6f274cuda3std3__48unexpectE:
	.zero		1
	.type		_ZN34_INTERNAL_7753c616_4_k_cu_9efc6f276thrust24THRUST_300001_SM_1000_NS8cuda_cub3parE,@object
	.size		_ZN34_INTERNAL_7753c616_4_k_cu_9efc6f276thrust24THRUST_300001_SM_1000_NS8cuda_cub3parE,(.L_29 - _ZN34_INTERNAL_7753c616_4_k_cu_9efc6f276thrust24THRUST_300001_SM_1000_NS8cuda_cub3parE)
_ZN34_INTERNAL_7753c616_4_k_cu_9efc6f276thrust24THRUST_300001_SM_1000_NS8cuda_cub3parE:
	.zero		1
.L_29:


//--------------------- .nv.shared._ZN3cub18CUB_300001_SM_10006detail6reduce18DeviceReduceKernelINS2_10policy_hubIdyN4cuda3std3__44plusIdEEE10Policy1000EN6thrust24THRUST_300001_SM_1000_NS6detail15normal_iteratorINSD_10device_ptrIdEEEEyS9_dNS7_10__identityEEEvT0_PT3_T1_NS0_13GridEvenShareISN_EET2_T4_ --------------------------
	.section	.nv.shared._ZN3cub18CUB_300001_SM_10006detail6reduce18DeviceReduceKernelINS2_10policy_hubIdyN4cuda3std3__44plusIdEEE10Policy1000EN6thrust24THRUST_300001_SM_1000_NS6detail15normal_iteratorINSD_10device_ptrIdEEEEyS9_dNS7_10__identityEEEvT0_PT3_T1_NS0_13GridEvenShareISN_EET2_T4_,"aw",@nobits
	.sectionflags	@""
	.align	8
.nv.shared._ZN3cub18CUB_300001_SM_10006detail6reduce18DeviceReduceKernelINS2_10policy_hubIdyN4cuda3std3__44plusIdEEE10Policy1000EN6thrust24THRUST_300001_SM_1000_NS6detail15normal_iteratorINSD_10device_ptrIdEEEEyS9_dNS7_10__identityEEEvT0_PT3_T1_NS0_13GridEvenShareISN_EET2_T4_:
	.zero		1176


//--------------------- .nv.shared._ZN3cub18CUB_300001_SM_10006detail6reduce28DeviceReduceSingleTileKernelINS2_10policy_hubIdyN4cuda3std3__44plusIdEEE10Policy1000EN6thrust24THRUST_300001_SM_1000_NS6detail15normal_iteratorINSD_10device_ptrIdEEEEPdyS9_ddNS7_10__identityEEEvT0_T1_T2_T3_T4_T6_ --------------------------
	.section	.nv.shared._ZN3cub18CUB_300001_SM_10006detail6reduce28DeviceReduceSingleTileKernelINS2_10policy_hubIdyN4cuda3std3__44plusIdEEE10Policy1000EN6thrust24THRUST_300001_SM_1000_NS6detail15normal_iteratorINSD_10device_ptrIdEEEEPdyS9_ddNS7_10__identityEEEvT0_T1_T2_T3_T4_T6_,"aw",@nobits
	.sectionflags	@""
	.align	8
.nv.shared._ZN3cub18CUB_300001_SM_10006detail6reduce28DeviceReduceSingleTileKernelINS2_10policy_hubIdyN4cuda3std3__44plusIdEEE10Policy1000EN6thrust24THRUST_300001_SM_1000_NS6detail15normal_iteratorINSD_10device_ptrIdEEEEPdyS9_ddNS7_10__identityEEEvT0_T1_T2_T3_T4_T6_:
	.zero		1176


//--------------------- .nv.shared._ZN3cub18CUB_300001_SM_10006detail6reduce28DeviceReduceSingleTileKernelINS2_10policy_hubIdjN4cuda3std3__44plusIdEEE10Policy1000EPdSC_iS9_ddNS7_10__identityEEEvT0_T1_T2_T3_T4_T6_ --------------------------
	.section	.nv.shared._ZN3cub18CUB_300001_SM_10006detail6reduce28DeviceReduceSingleTileKernelINS2_10policy_hubIdjN4cuda3std3__44plusIdEEE10Policy1000EPdSC_iS9_ddNS7_10__identityEEEvT0_T1_T2_T3_T4_T6_,"aw",@nobits
	.sectionflags	@""
	.align	8
.nv.shared._ZN3cub18CUB_300001_SM_10006detail6reduce28DeviceReduceSingleTileKernelINS2_10policy_hubIdjN4cuda3std3__44plusIdEEE10Policy1000EPdSC_iS9_ddNS7_10__identityEEEvT0_T1_T2_T3_T4_T6_:
	.zero		1216


//--------------------- .nv.shared._ZN3cub18CUB_300001_SM_10006detail6reduce18DeviceReduceKernelINS2_10policy_hubIdjN4cuda3std3__44plusIdEEE10Policy1000EN6thrust24THRUST_300001_SM_1000_NS6detail15normal_iteratorINSD_10device_ptrIdEEEEjS9_dNS7_10__identityEEEvT0_PT3_T1_NS0_13GridEvenShareISN_EET2_T4_ --------------------------
	.section	.nv.shared._ZN3cub18CUB_300001_SM_10006detail6reduce18DeviceReduceKernelINS2_10policy_hubIdjN4cuda3std3__44plusIdEEE10Policy1000EN6thrust24THRUST_300001_SM_1000_NS6detail15normal_iteratorINSD_10device_ptrIdEEEEjS9_dNS7_10__identityEEEvT0_PT3_T1_NS0_13GridEvenShareISN_EET2_T4_,"aw",@nobits
	.sectionflags	@""
	.align	8
.nv.shared._ZN3cub18CUB_300001_SM_10006detail6reduce18DeviceReduceKernelINS2_10policy_hubIdjN4cuda3std3__44plusIdEEE10Policy1000EN6thrust24THRUST_300001_SM_1000_NS6detail15normal_iteratorINSD_10device_ptrIdEEEEjS9_dNS7_10__identityEEEvT0_PT3_T1_NS0_13GridEvenShareISN_EET2_T4_:
	.zero		1216


//--------------------- .nv.shared._ZN3cub18CUB_300001_SM_10006detail6reduce28DeviceReduceSingleTileKernelINS2_10policy_hubIdjN4cuda3std3__44plusIdEEE10Policy1000EN6thrust24THRUST_300001_SM_1000_NS6detail15normal_iteratorINSD_10device_ptrIdEEEEPdjS9_ddNS7_10__identityEEEvT0_T1_T2_T3_T4_T6_ --------------------------
	.section	.nv.shared._ZN3cub18CUB_300001_SM_10006detail6reduce28DeviceReduceSingleTileKernelINS2_10policy_hubIdjN4cuda3std3__44plusIdEEE10Policy1000EN6thrust24THRUST_300001_SM_1000_NS6detail15normal_iteratorINSD_10device_ptrIdEEEEPdjS9_ddNS7_10__identityEEEvT0_T1_T2_T3_T4_T6_,"aw",@nobits
	.sectionflags	@""
	.align	8
.nv.shared._ZN3cub18CUB_300001_SM_10006detail6reduce28DeviceReduceSingleTileKernelINS2_10policy_hubIdjN4cuda3std3__44plusIdEEE10Policy1000EN6thrust24THRUST_300001_SM_1000_NS6detail15normal_iteratorINSD_10device_ptrIdEEEEPdjS9_ddNS7_10__identityEEEvT0_T1_T2_T3_T4_T6_:
	.zero		1216


//--------------------- .nv.constant0._ZN3cub18CUB_300001_SM_10006detail6reduce28DeviceReduceSingleTileKernelINS2_10policy_hubIdyN4cuda3std3__44plusIdEEE10Policy1000EPdSC_iS9_ddNS7_10__identityEEEvT0_T1_T2_T3_T4_T6_ --------------------------
	.section	.nv.constant0._ZN3cub18CUB_300001_SM_10006detail6reduce28DeviceReduceSingleTileKernelINS2_10policy_hubIdyN4cuda3std3__44plusIdEEE10Policy1000EPdSC_iS9_ddNS7_10__identityEEEvT0_T1_T2_T3_T4_T6_,"a",@progbits
	.sectionflags	@""
	.align	4
.nv.constant0._ZN3cub18CUB_300001_SM_10006detail6reduce28DeviceReduceSingleTileKernelINS2_10policy_hubIdyN4cuda3std3__44plusIdEEE10Policy1000EPdSC_iS9_ddNS7_10__identityEEEvT0_T1_T2_T3_T4_T6_:
	.zero		929


//--------------------- .nv.constant0._ZN3cub18CUB_300001_SM_10006detail6reduce18DeviceReduceKernelINS2_10policy_hubIdyN4cuda3std3__44plusIdEEE10Policy1000EN6thrust24THRUST_300001_SM_1000_NS6detail15normal_iteratorINSD_10device_ptrIdEEEEyS9_dNS7_10__identityEEEvT0_PT3_T1_NS0_13GridEvenShareISN_EET2_T4_ --------------------------
	.section	.nv.constant0._ZN3cub18CUB_300001_SM_10006detail6reduce18DeviceReduceKernelINS2_10policy_hubIdyN4cuda3std3__44plusIdEEE10Policy1000EN6thrust24THRUST_300001_SM_1000_NS6detail15normal_iteratorINSD_10device_ptrIdEEEEyS9_dNS7_10__identityEEEvT0_PT3_T1_NS0_13GridEvenShareISN_EET2_T4_,"a",@progbits
	.sectionflags	@""
	.align	4
.nv.constant0._ZN3cub18CUB_300001_SM_10006detail6reduce18DeviceReduceKernelINS2_10policy_hubIdyN4cuda3std3__44plusIdEEE10Policy1000EN6thrust24THRUST_300001_SM_1000_NS6detail15normal_iteratorINSD_10device_ptrIdEEEEyS9_dNS7_10__identityEEEvT0_PT3_T1_NS0_13GridEvenShareISN_EET2_T4_:
	.zero		994


//--------------------- .nv.constant0._ZN3cub18CUB_300001_SM_10006detail6reduce28DeviceReduceSingleTileKernelINS2_10policy_hubIdyN4cuda3std3__44plusIdEEE10Policy1000EN6thrust24THRUST_300001_SM_1000_NS6detail15normal_iteratorINSD_10device_ptrIdEEEEPdyS9_ddNS7_10__identityEEEvT0_T1_T2_T3_T4_T6_ --------------------------
	.section	.nv.constant0._ZN3cub18CUB_300001_SM_10006detail6reduce28DeviceReduceSingleTileKernelINS2_10policy_hubIdyN4cuda3std3__44plusIdEEE10Policy1000EN6thrust24THRUST_300001_SM_1000_NS6detail15normal_iteratorINSD_10device_ptrIdEEEEPdyS9_ddNS7_10__identityEEEvT0_T1_T2_T3_T4_T6_,"a",@progbits
	.sectionflags	@""
	.align	4
.nv.constant0._ZN3cub18CUB_300001_SM_10006detail6reduce28DeviceReduceSingleTileKernelINS2_10policy_hubIdyN4cuda3std3__44plusIdEEE10Policy1000EN6thrust24THRUST_300001_SM_1000_NS6detail15normal_iteratorINSD_10device_ptrIdEEEEPdyS9_ddNS7_10__identityEEEvT0_T1_T2_T3_T4_T6_:
	.zero		937


//--------------------- .nv.constant0._ZN3cub18CUB_300001_SM_10006detail6reduce28DeviceReduceSingleTileKernelINS2_10policy_hubIdjN4cuda3std3__44plusIdEEE10Policy1000EPdSC_iS9_ddNS7_10__identityEEEvT0_T1_T2_T3_T4_T6_ --------------------------
	.section	.nv.constant0._ZN3cub18CUB_300001_SM_10006detail6reduce28DeviceReduceSingleTileKernelINS2_10policy_hubIdjN4cuda3std3__44plusIdEEE10Policy1000EPdSC_iS9_ddNS7_10__identityEEEvT0_T1_T2_T3_T4_T6_,"a",@progbits
	.sectionflags	@""
	.align	4
.nv.constant0._ZN3cub18CUB_300001_SM_10006detail6reduce28DeviceReduceSingleTileKernelINS2_10policy_hubIdjN4cuda3std3__44plusIdEEE10Policy1000EPdSC_iS9_ddNS7_10__identityEEEvT0_T1_T2_T3_T4_T6_:
	.zero		929


//--------------------- .nv.constant0._ZN3cub18CUB_300001_SM_10006detail6reduce18DeviceReduceKernelINS2_10policy_hubIdjN4cuda3std3__44plusIdEEE10Policy1000EN6thrust24THRUST_300001_SM_1000_NS6detail15normal_iteratorINSD_10device_ptrIdEEEEjS9_dNS7_10__identityEEEvT0_PT3_T1_NS0_13GridEvenShareISN_EET2_T4_ --------------------------
	.section	.nv.constant0._ZN3cub18CUB_300001_SM_10006detail6reduce18DeviceReduceKernelINS2_10policy_hubIdjN4cuda3std3__44plusIdEEE10Policy1000EN6thrust24THRUST_300001_SM_1000_NS6detail15normal_iteratorINSD_10device_ptrIdEEEEjS9_dNS7_10__identityEEEvT0_PT3_T1_NS0_13GridEvenShareISN_EET2_T4_,"a",@progbits
	.sectionflags	@""
	.align	4
.nv.constant0._ZN3cub18CUB_300001_SM_10006detail6reduce18DeviceReduceKernelINS2_10policy_hubIdjN4cuda3std3__44plusIdEEE10Policy1000EN6thrust24THRUST_300001_SM_1000_NS6detail15normal_iteratorINSD_10device_ptrIdEEEEjS9_dNS7_10__identityEEEvT0_PT3_T1_NS0_13GridEvenShareISN_EET2_T4_:
	.zero		958


//--------------------- .nv.constant0._ZN3cub18CUB_300001_SM_10006detail6reduce28DeviceReduceSingleTileKernelINS2_10policy_hubIdjN4cuda3std3__44plusIdEEE10Policy1000EN6thrust24THRUST_300001_SM_1000_NS6detail15normal_iteratorINSD_10device_ptrIdEEEEPdjS9_ddNS7_10__identityEEEvT0_T1_T2_T3_T4_T6_ --------------------------
	.section	.nv.constant0._ZN3cub18CUB_300001_SM_10006detail6reduce28DeviceReduceSingleTileKernelINS2_10policy_hubIdjN4cuda3std3__44plusIdEEE10Policy1000EN6thrust24THRUST_300001_SM_1000_NS6detail15normal_iteratorINSD_10device_ptrIdEEEEPdjS9_ddNS7_10__identityEEEvT0_T1_T2_T3_T4_T6_,"a",@progbits
	.sectionflags	@""
	.align	4
.nv.constant0._ZN3cub18CUB_300001_SM_10006detail6reduce28DeviceReduceSingleTileKernelINS2_10policy_hubIdjN4cuda3std3__44plusIdEEE10Policy1000EN6thrust24THRUST_300001_SM_1000_NS6detail15normal_iteratorINSD_10device_ptrIdEEEEPdjS9_ddNS7_10__identityEEEvT0_T1_T2_T3_T4_T6_:
	.zero		929


//--------------------- .nv.constant0._ZN3cub18CUB_300001_SM_10006detail8for_each13static_kernelINS2_12policy_hub_t12policy_500_tEmN6thrust24THRUST_300001_SM_1000_NS8cuda_cub20__uninitialized_fill7functorINS7_10device_ptrIdEEdEEEEvT0_T1_ --------------------------
	.section	.nv.constant0._ZN3cub18CUB_300001_SM_10006detail8for_each13static_kernelINS2_12policy_hub_t12policy_500_tEmN6thrust24THRUST_300001_SM_1000_NS8cuda_cub20__uninitialized_fill7functorINS7_10device_ptrIdEEdEEEEvT0_T1_,"a",@progbits
	.sectionflags	@""
	.align	4
.nv.constant0._ZN3cub18CUB_300001_SM_10006detail8for_each13static_kernelINS2_12policy_hub_t12policy_500_tEmN6thrust24THRUST_300001_SM_1000_NS8cuda_cub20__uninitialized_fill7functorINS7_10device_ptrIdEEdEEEEvT0_T1_:
	.zero		920


//--------------------- .nv.constant0._ZN3cub18CUB_300001_SM_10006detail11EmptyKernelIvEEvv --------------------------
	.section	.nv.constant0._ZN3cub18CUB_300001_SM_10006detail11EmptyKernelIvEEvv,"a",@progbits
	.sectionflags	@""
	.align	4
.nv.constant0._ZN3cub18CUB_300001_SM_10006detail11EmptyKernelIvEEvv:
	.zero		896


//--------------------- .nv.constant0._Z5mult2PdS_S_S_S_i --------------------------
	.section	.nv.constant0._Z5mult2PdS_S_S_S_i,"a",@progbits
	.sectionflags	@""
	.align	4
.nv.constant0._Z5mult2PdS_S_S_S_i:
	.zero		940


//--------------------- .nv.constant0._Z9lambda_oaPdS_S_S_S_ --------------------------
	.section	.nv.constant0._Z9lambda_oaPdS_S_S_S_,"a",@progbits
	.sectionflags	@""
	.align	4
.nv.constant0._Z9lambda_oaPdS_S_S_S_:
	.zero		936


//--------------------- .nv.constant0._Z3K_fPddd  --------------------------
	.section	.nv.constant0._Z3K_fPddd,"a",@progbits
	.sectionflags	@""
	.align	4
.nv.constant0._Z3K_fPddd:
	.zero		920


//--------------------- .nv.constant0._Z1KPdS_S_i --------------------------
	.section	.nv.constant0._Z1KPdS_S_i,"a",@progbits
	.sectionflags	@""
	.align	4
.nv.constant0._Z1KPdS_S_i:
	.zero		924


//--------------------- .nv.constant0._Z5mult1PdS_S_dS_S_ --------------------------
	.section	.nv.constant0._Z5mult1PdS_S_dS_S_,"a",@progbits
	.sectionflags	@""
	.align	4
.nv.constant0._Z5mult1PdS_S_dS_S_:
	.zero		944


//--------------------- .nv.constant0._Z3rhoPdS_S_S_S_ --------------------------
	.section	.nv.constant0._Z3rhoPdS_S_S_S_,"a",@progbits
	.sectionflags	@""
	.align	4
.nv.constant0._Z3rhoPdS_S_S_S_:
	.zero		936


//--------------------- .nv.constant0._Z4multPdS_i --------------------------
	.section	.nv.constant0._Z4multPdS_i,"a",@progbits
	.sectionflags	@""
	.align	4
.nv.constant0._Z4multPdS_i:
	.zero		916


//--------------------- .nv.constant0._Z3addPdS_S_ --------------------------
	.section	.nv.constant0._Z3addPdS_S_,"a",@progbits
	.sectionflags	@""
	.align	4
.nv.constant0._Z3addPdS_S_:
	.zero		920


//--------------------- .nv.constant0._Z6ccopy1PPdS_ --------------------------
	.section	.nv.constant0._Z6ccopy1PPdS_,"a",@progbits
	.sectionflags	@""
	.align	4
.nv.constant0._Z6ccopy1PPdS_:
	.zero		912


//--------------------- .nv.constant0._Z5ccopyPdS_S_S_ii --------------------------
	.section	.nv.constant0._Z5ccopyPdS_S_S_ii,"a",@progbits
	.sectionflags	@""
	.align	4
.nv.constant0._Z5ccopyPdS_S_S_ii:
	.zero		936


//--------------------- .nv.constant0._Z5fcopyPPdS_S0_S_i --------------------------
	.section	.nv.constant0._Z5fcopyPPdS_S0_S_i,"a",@progbits
	.sectionflags	@""
	.align	4
.nv.constant0._Z5fcopyPPdS_S0_S_i:
	.zero		932


//--------------------- .nv.constant0._Z4copyPPdS_S0_S_S0_S_S0_S_S0_S_S0_S_S0_S_S0_S_S0_S_S0_S_S0_S_i --------------------------
	.section	.nv.constant0._Z4copyPPdS_S0_S_S0_S_S0_S_S0_S_S0_S_S0_S_S0_S_S0_S_S0_S_S0_S_i,"a",@progbits
	.sectionflags	@""
	.align	4
.nv.constant0._Z4copyPPdS_S0_S_S0_S_S0_S_S0_S_S0_S_S0_S_S0_S_S0_S_S0_S_S0_S_i:
	.zero		1076


//--------------------- SYMBOLS --------------------------

	.type		.nv.reservedSmem.offset0,@object
	.size		.nv.reservedSmem.offset0,0x4
	.type		.nv.reservedSmem.cap,@object
	.size		.nv.reservedSmem.cap,0x4
